	.target	sm_90a

	.elftype	@"ET_EXEC"


//--------------------- .note.nv.tkinfo           --------------------------
	.section	.note.nv.tkinfo,"",@"SHT_NOTE"
	.sectionflags	@"SHF_NOTE_NV_TKINFO"
	.tkinfo
        /*0018*/ 	.word	0x00000002
        /*0030*/ 	.string	""
        /*0030*/ 	.string	"ptxas"
        /*0030*/ 	.string	"Cuda compilation tools, release 13.0, V13.0.88"
        /*0030*/ 	.string	"Build cuda_13.0.r13.0/compiler.36424714_0"
        /*0030*/ 	.string	"-v  -suppress-debug-info  -lineinfo  -arch sm_90a "



//--------------------- .note.nv.cuinfo           --------------------------
	.section	.note.nv.cuinfo,"",@"SHT_NOTE"
	.sectionflags	@"SHF_NOTE_NV_CUINFO"
        /*0018*/ 	.short	0x0002
        /*001a*/ 	.short	0x005a
        /*001c*/ 	.short	0x0082
	.zero		2


//--------------------- .nv.info                  --------------------------
	.section	.nv.info,"",@"SHT_CUDA_INFO"
	.align	4


	//----- nvinfo : EIATTR_REGCOUNT
	.align		4
        /*0000*/ 	.byte	0x04, 0x2f
        /*0002*/ 	.short	(.L_1 - .L_0)
	.align		4
.L_0:
        /*0004*/ 	.word	index@(matmul_kernel)
        /*0008*/ 	.word	0x00000020


	//----- nvinfo : EIATTR_FRAME_SIZE
	.align		4
.L_1:
        /*000c*/ 	.byte	0x04, 0x11
        /*000e*/ 	.short	(.L_3 - .L_2)
	.align		4
.L_2:
        /*0010*/ 	.word	index@(matmul_kernel)
        /*0014*/ 	.word	0x000008e0


	//----- nvinfo : EIATTR_MIN_STACK_SIZE
	.align		4
.L_3:
        /*0018*/ 	.byte	0x04, 0x12
        /*001a*/ 	.short	(.L_5 - .L_4)
	.align		4
.L_4:
        /*001c*/ 	.word	index@(matmul_kernel)
        /*0020*/ 	.word	0x000008e0
.L_5:


//--------------------- .nv.compat                --------------------------
	.section	.nv.compat,"",@"SHT_CUDA_COMPAT_INFO"
	.align	4
        /*0000*/ 	.byte	0x02, 0x09, 0x01, 0x00, 0x02, 0x02, 0x02, 0x00, 0x02, 0x05, 0x05, 0x00, 0x03, 0x07, 0x01, 0x01
        /*0010*/ 	.byte	0x02, 0x03, 0x00, 0x00, 0x02, 0x06, 0x01, 0x00, 0x04, 0x0b, 0x08, 0x00, 0x00, 0x00, 0x00, 0x00
        /*0020*/ 	.byte	0x00, 0x00, 0x00, 0x00


//--------------------- .nv.info.matmul_kernel    --------------------------
	.section	.nv.info.matmul_kernel,"",@"SHT_CUDA_INFO"
	.sectionflags	@""
	.align	4


	//----- nvinfo : EIATTR_CUDA_API_VERSION
	.align		4
        /*0000*/ 	.byte	0x04, 0x37
        /*0002*/ 	.short	(.L_7 - .L_6)
.L_6:
        /*0004*/ 	.word	0x00000082


	//----- nvinfo : EIATTR_KPARAM_INFO
	.align		4
.L_7:
        /*0008*/ 	.byte	0x04, 0x17
        /*000a*/ 	.short	(.L_9 - .L_8)
.L_8:
        /*000c*/ 	.word	0x00000000
        /*0010*/ 	.short	0x000d
        /*0012*/ 	.short	0x0048
        /*0014*/ 	.byte	0x00, 0xf4, 0x21, 0x00


	//----- nvinfo : EIATTR_KPARAM_INFO
	.align		4
.L_9:
        /*0018*/ 	.byte	0x04, 0x17
        /*001a*/ 	.short	(.L_11 - .L_10)
.L_10:
        /*001c*/ 	.word	0x00000000
        /*0020*/ 	.short	0x000c
        /*0022*/ 	.short	0x0040
        /*0024*/ 	.byte	0x00, 0xf4, 0x21, 0x00


	//----- nvinfo : EIATTR_KPARAM_INFO
	.align		4
.L_11:
        /*0028*/ 	.byte	0x04, 0x17
        /*002a*/ 	.short	(.L_13 - .L_12)
.L_12:
        /*002c*/ 	.word	0x00000000
        /*0030*/ 	.short	0x000b
        /*0032*/ 	.short	0x0038
        /*0034*/ 	.byte	0x00, 0xf0, 0x11, 0x00


	//----- nvinfo : EIATTR_KPARAM_INFO
	.align		4
.L_13:
        /*0038*/ 	.byte	0x04, 0x17
        /*003a*/ 	.short	(.L_15 - .L_14)
.L_14:
        /*003c*/ 	.word	0x00000000
        /*0040*/ 	.short	0x000a
        /*0042*/ 	.short	0x0034
        /*0044*/ 	.byte	0x00, 0xf0, 0x11, 0x00


	//----- nvinfo : EIATTR_KPARAM_INFO
	.align		4
.L_15:
        /*0048*/ 	.byte	0x04, 0x17
        /*004a*/ 	.short	(.L_17 - .L_16)
.L_16:
        /*004c*/ 	.word	0x00000000
        /*0050*/ 	.short	0x0009
        /*0052*/ 	.short	0x0030
        /*0054*/ 	.byte	0x00, 0xf0, 0x11, 0x00


	//----- nvinfo : EIATTR_KPARAM_INFO
	.align		4
.L_17:
        /*0058*/ 	.byte	0x04, 0x17
        /*005a*/ 	.short	(.L_19 - .L_18)
.L_18:
        /*005c*/ 	.word	0x00000000
        /*0060*/ 	.short	0x0008
        /*0062*/ 	.short	0x002c
        /*0064*/ 	.byte	0x00, 0xf0, 0x11, 0x00


	//----- nvinfo : EIATTR_KPARAM_INFO
	.align		4
.L_19:
        /*0068*/ 	.byte	0x04, 0x17
        /*006a*/ 	.short	(.L_21 - .L_20)
.L_20:
        /*006c*/ 	.word	0x00000000
        /*0070*/ 	.short	0x0007
        /*0072*/ 	.short	0x0028
        /*0074*/ 	.byte	0x00, 0xf0, 0x11, 0x00


	//----- nvinfo : EIATTR_KPARAM_INFO
	.align		4
.L_21:
        /*0078*/ 	.byte	0x04, 0x17
        /*007a*/ 	.short	(.L_23 - .L_22)
.L_22:
        /*007c*/ 	.word	0x00000000
        /*0080*/ 	.short	0x0006
        /*0082*/ 	.short	0x0024
        /*0084*/ 	.byte	0x00, 0xf0, 0x11, 0x00


	//----- nvinfo : EIATTR_KPARAM_INFO
	.align		4
.L_23:
        /*0088*/ 	.byte	0x04, 0x17
        /*008a*/ 	.short	(.L_25 - .L_24)
.L_24:
        /*008c*/ 	.word	0x00000000
        /*0090*/ 	.short	0x0005
        /*0092*/ 	.short	0x0020
        /*0094*/ 	.byte	0x00, 0xf0, 0x11, 0x00


	//----- nvinfo : EIATTR_KPARAM_INFO
	.align		4
.L_25:
        /*0098*/ 	.byte	0x04, 0x17
        /*009a*/ 	.short	(.L_27 - .L_26)
.L_26:
        /*009c*/ 	.word	0x00000000
        /*00a0*/ 	.short	0x0004
        /*00a2*/ 	.short	0x001c
        /*00a4*/ 	.byte	0x00, 0xf0, 0x11, 0x00


	//----- nvinfo : EIATTR_KPARAM_INFO
	.align		4
.L_27:
        /*00a8*/ 	.byte	0x04, 0x17
        /*00aa*/ 	.short	(.L_29 - .L_28)
.L_28:
        /*00ac*/ 	.word	0x00000000
        /*00b0*/ 	.short	0x0003
        /*00b2*/ 	.short	0x0018
        /*00b4*/ 	.byte	0x00, 0xf0, 0x11, 0x00


	//----- nvinfo : EIATTR_KPARAM_INFO
	.align		4
.L_29:
        /*00b8*/ 	.byte	0x04, 0x17
        /*00ba*/ 	.short	(.L_31 - .L_30)
.L_30:
        /*00bc*/ 	.word	0x00000000
        /*00c0*/ 	.short	0x0002
        /*00c2*/ 	.short	0x0010
        /*00c4*/ 	.byte	0x00, 0xf4, 0x21, 0x00


	//----- nvinfo : EIATTR_KPARAM_INFO
	.align		4
.L_31:
        /*00c8*/ 	.byte	0x04, 0x17
        /*00ca*/ 	.short	(.L_33 - .L_32)
.L_32:
        /*00cc*/ 	.word	0x00000000
        /*00d0*/ 	.short	0x0001
        /*00d2*/ 	.short	0x0008
        /*00d4*/ 	.byte	0x00, 0xf4, 0x21, 0x00


	//----- nvinfo : EIATTR_KPARAM_INFO
	.align		4
.L_33:
        /*00d8*/ 	.byte	0x04, 0x17
        /*00da*/ 	.short	(.L_35 - .L_34)
.L_34:
        /*00dc*/ 	.word	0x00000000
        /*00e0*/ 	.short	0x0000
        /*00e2*/ 	.short	0x0000
        /*00e4*/ 	.byte	0x00, 0xf4, 0x21, 0x00


	//----- nvinfo : EIATTR_SPARSE_MMA_MASK
	.align		4
.L_35:
        /*00e8*/ 	.byte	0x03, 0x50
        /*00ea*/ 	.short	0x0000


	//----- nvinfo : EIATTR_MAXREG_COUNT
	.align		4
        /*00ec*/ 	.byte	0x03, 0x1b
        /*00ee*/ 	.short	0x00ff


	//----- nvinfo : EIATTR_NUM_BARRIERS
	.align		4
        /*00f0*/ 	.byte	0x02, 0x4c
        /*00f2*/ 	.byte	0x01
	.zero		1


	//----- nvinfo : EIATTR_ANNOTATIONS
	.align		4
        /*00f4*/ 	.byte	0x04, 0x55
        /*00f6*/ 	.short	(.L_37 - .L_36)


	//   ....[0]....
.L_36:
        /*00f8*/ 	.word	0x00000001
        /*00fc*/ 	.byte	0x50, 0x05, 0x00, 0x00, 0x01, 0x00, 0x00, 0x00, 0x70, 0x05, 0x00, 0x00, 0x01, 0x00, 0x00, 0x00
        /* <DEDUP_REMOVED lines=1323> */
        /*53bc*/ 	.byte	0xc0, 0xb0, 0x01, 0x00


	//----- nvinfo : EIATTR_MERCURY_ISA_VERSION
	.align		4
.L_37:
        /*53c0*/ 	.byte	0x03, 0x5f
        /*53c2*/ 	.short	0x0101


	//----- nvinfo : EIATTR_EXIT_INSTR_OFFSETS
	.align		4
        /*53c4*/ 	.byte	0x04, 0x1c
        /*53c6*/ 	.short	(.L_39 - .L_38)


	//   ....[0]....
.L_38:
        /*53c8*/ 	.word	0x0001b3e0


	//   ....[1]....
        /*53cc*/ 	.word	0x0001b400


	//----- nvinfo : EIATTR_REQNTID
	.align		4
.L_39:
        /*53d0*/ 	.byte	0x04, 0x10
        /*53d2*/ 	.short	(.L_41 - .L_40)
.L_40:
        /*53d4*/ 	.word	0x00000040
        /*53d8*/ 	.word	0x00000001
        /*53dc*/ 	.word	0x00000001


	//----- nvinfo : EIATTR_CBANK_PARAM_SIZE
	.align		4
.L_41:
        /*53e0*/ 	.byte	0x03, 0x19
        /*53e2*/ 	.short	0x0050


	//----- nvinfo : EIATTR_PARAM_CBANK
	.align		4
        /*53e4*/ 	.byte	0x04, 0x0a
        /*53e6*/ 	.short	(.L_43 - .L_42)
	.align		4
.L_42:
        /*53e8*/ 	.word	index@(.nv.constant0.matmul_kernel)
        /*53ec*/ 	.short	0x0210
        /*53ee*/ 	.short	0x0050


	//----- nvinfo : EIATTR_SW_WAR
	.align		4
.L_43:
        /*53f0*/ 	.byte	0x04, 0x36
        /*53f2*/ 	.short	(.L_45 - .L_44)
.L_44:
        /*53f4*/ 	.word	0x00000008
.L_45:


//--------------------- .nv.callgraph             --------------------------
	.section	.nv.callgraph,"",@"SHT_CUDA_CALLGRAPH"
	.align	4
	.sectionentsize	8
	.align		4
        /*0000*/ 	.word	0x00000000
	.align		4
        /*0004*/ 	.word	0xffffffff
	.align		4
        /*0008*/ 	.word	0x00000000
	.align		4
        /*000c*/ 	.word	0xfffffffe
	.align		4
        /*0010*/ 	.word	0x00000000
	.align		4
        /*0014*/ 	.word	0xfffffffd
	.align		4
        /*0018*/ 	.word	0x00000000
	.align		4
        /*001c*/ 	.word	0xfffffffc


//--------------------- .text.matmul_kernel       --------------------------
	.section	.text.matmul_kernel,"ax",@progbits
	.align	128
        .global         matmul_kernel
        .type           matmul_kernel,@function
        .size           matmul_kernel,(.L_x_4 - matmul_kernel)
        .other          matmul_kernel,@"STO_CUDA_ENTRY STV_DEFAULT"
matmul_kernel:
.text.matmul_kernel:
[----:B------:R-:W0:Y:S08]  /*0000*/  LDC R1, c[0x0][0x28] ;  /* 0x00000a00ff017b82 */ /* 0x000e300000000800 */
[----:B------:R-:W1:Y:S01]  /*0010*/  LDC.64 R2, c[0x0][0x228] ;  /* 0x00008a00ff027b82 */ /* 0x000e620000000a00 */
[----:B------:R-:W2:Y:S01]  /*0020*/  S2R R16, SR_TID.X ;  /* 0x0000000000107919 */ /* 0x000ea20000002100 */
[----:B------:R-:W-:Y:S01]  /*0030*/  ULDC UR4, c[0x0][0x230] ;  /* 0x00008c0000047ab9 */ /* 0x000fe20000000800 */
[----:B0-----:R-:W-:Y:S01]  /*0040*/  VIADD R1, R1, 0xfffff720 ;  /* 0xfffff72001017836 */ /* 0x001fe20000000000 */
[----:B------:R-:W-:Y:S01]  /*0050*/  UIADD3 UR4, UR4, 0x1f, URZ ;  /* 0x0000001f04047890 */ /* 0x000fe2000fffe03f */
[----:B------:R-:W-:Y:S01]  /*0060*/  ULDC.64 UR6, c[0x0][0x208] ;  /* 0x0000820000067ab9 */ /* 0x000fe20000000a00 */
[----:B------:R-:W-:-:S02]  /*0070*/  ULDC UR58, c[0x0][0x230] ;  /* 0x00008c00003a7ab9 */ /* 0x000fc40000000800 */
[----:B------:R-:W-:Y:S01]  /*0080*/  UISETP.GT.AND UP0, UPT, UR4, 0x1f, UPT ;  /* 0x0000001f0400788c */ /* 0x000fe2000bf04270 */
[----:B-1----:R-:W-:-:S05]  /*0090*/  VIADD R0, R3, 0xff ;  /* 0x000000ff03007836 */ /* 0x002fca0000000000 */
[----:B------:R-:W-:-:S04]  /*00a0*/  SHF.R.S32.HI R5, RZ, 0x1f, R0 ;  /* 0x0000001fff057819 */ /* 0x000fc80000011400 */
[----:B------:R-:W-:-:S04]  /*00b0*/  LEA.HI R5, R5, R0, RZ, 0x8 ;  /* 0x0000000005057211 */ /* 0x000fc800078f40ff */
[----:B------:R-:W-:Y:S02]  /*00c0*/  SHF.R.S32.HI R0, RZ, 0x8, R5 ;  /* 0x00000008ff007819 */ /* 0x000fe40000011405 */
[----:B------:R-:W0:Y:S03]  /*00d0*/  S2R R5, SR_CTAID.X ;  /* 0x0000000000057919 */ /* 0x000e260000002500 */
[----:B------:R-:W-:-:S05]  /*00e0*/  IMAD.SHL.U32 R0, R0, 0x8, RZ ;  /* 0x0000000800007824 */ /* 0x000fca00078e00ff */
[-C--:B------:R-:W-:Y:S02]  /*00f0*/  IABS R9, R0.reuse ;  /* 0x0000000000097213 */ /* 0x080fe40000000000 */
[----:B------:R-:W-:Y:S02]  /*0100*/  IABS R12, R0 ;  /* 0x00000000000c7213 */ /* 0x000fe40000000000 */
[----:B------:R-:W1:Y:S08]  /*0110*/  I2F.RP R4, R9 ;  /* 0x0000000900047306 */ /* 0x000e700000209400 */
[----:B-1----:R-:W1:Y:S01]  /*0120*/  MUFU.RCP R4, R4 ;  /* 0x0000000400047308 */ /* 0x002e620000001000 */
[----:B0-----:R-:W-:Y:S01]  /*0130*/  IABS R10, R5 ;  /* 0x00000005000a7213 */ /* 0x001fe20000000000 */
[----:B-1----:R-:W-:-:S02]  /*0140*/  VIADD R6, R4, 0xffffffe ;  /* 0x0ffffffe04067836 */ /* 0x002fc40000000000 */
[----:B------:R-:W-:-:S04]  /*0150*/  IMAD.MOV R4, RZ, RZ, -R12 ;  /* 0x000000ffff047224 */ /* 0x000fc800078e0a0c */
[----:B------:R0:W1:Y:S02]  /*0160*/  F2I.FTZ.U32.TRUNC.NTZ R7, R6 ;  /* 0x0000000600077305 */ /* 0x000064000021f000 */
[----:B0-----:R-:W-:Y:S02]  /*0170*/  IMAD.MOV.U32 R6, RZ, RZ, RZ ;  /* 0x000000ffff067224 */ /* 0x001fe400078e00ff */
[----:B-1----:R-:W-:-:S04]  /*0180*/  IMAD.MOV R8, RZ, RZ, -R7 ;  /* 0x000000ffff087224 */ /* 0x002fc800078e0a07 */
[----:B------:R-:W-:Y:S02]  /*0190*/  IMAD R11, R8, R9, RZ ;  /* 0x00000009080b7224 */ /* 0x000fe400078e02ff */
[----:B------:R-:W-:Y:S02]  /*01a0*/  IMAD.MOV.U32 R8, RZ, RZ, R10 ;  /* 0x000000ffff087224 */ /* 0x000fe400078e000a */
[----:B------:R-:W-:-:S06]  /*01b0*/  IMAD.HI.U32 R7, R7, R11, R6 ;  /* 0x0000000b07077227 */ /* 0x000fcc00078e0006 */
[----:B------:R-:W-:-:S04]  /*01c0*/  IMAD.HI.U32 R7, R7, R8, RZ ;  /* 0x0000000807077227 */ /* 0x000fc800078e00ff */
[----:B------:R-:W-:-:S05]  /*01d0*/  IMAD R4, R7, R4, R8 ;  /* 0x0000000407047224 */ /* 0x000fca00078e0208 */
[----:B------:R-:W-:-:S13]  /*01e0*/  ISETP.GT.U32.AND P1, PT, R9, R4, PT ;  /* 0x000000040900720c */ /* 0x000fda0003f24070 */
[----:B------:R-:W-:Y:S02]  /*01f0*/  @!P1 IMAD.IADD R4, R4, 0x1, -R9 ;  /* 0x0000000104049824 */ /* 0x000fe400078e0a09 */
[----:B------:R-:W-:Y:S01]  /*0200*/  @!P1 VIADD R7, R7, 0x1 ;  /* 0x0000000107079836 */ /* 0x000fe20000000000 */
[----:B------:R-:W-:Y:S02]  /*0210*/  ISETP.NE.AND P1, PT, R0, RZ, PT ;  /* 0x000000ff0000720c */ /* 0x000fe40003f25270 */
[----:B------:R-:W-:Y:S02]  /*0220*/  ISETP.GE.U32.AND P0, PT, R4, R9, PT ;  /* 0x000000090400720c */ /* 0x000fe40003f06070 */
[----:B------:R-:W-:-:S04]  /*0230*/  LOP3.LUT R4, R5, R0, RZ, 0x3c, !PT ;  /* 0x0000000005047212 */ /* 0x000fc800078e3cff */
[----:B------:R-:W-:Y:S01]  /*0240*/  ISETP.GE.AND P2, PT, R4, RZ, PT ;  /* 0x000000ff0400720c */ /* 0x000fe20003f46270 */
[----:B------:R-:W-:-:S06]  /*0250*/  VIADD R4, R2, 0xf ;  /* 0x0000000f02047836 */ /* 0x000fcc0000000000 */
[----:B------:R-:W-:-:S04]  /*0260*/  @P0 VIADD R7, R7, 0x1 ;  /* 0x0000000107070836 */ /* 0x000fc80000000000 */
[----:B------:R-:W-:Y:S01]  /*0270*/  IMAD.MOV.U32 R6, RZ, RZ, R7 ;  /* 0x000000ffff067224 */ /* 0x000fe200078e0007 */
[----:B------:R-:W-:-:S03]  /*0280*/  SHF.R.S32.HI R7, RZ, 0x1f, R4 ;  /* 0x0000001fff077819 */ /* 0x000fc60000011404 */
[----:B------:R-:W-:Y:S01]  /*0290*/  @!P2 IMAD.MOV R6, RZ, RZ, -R6 ;  /* 0x000000ffff06a224 */ /* 0x000fe200078e0a06 */
[----:B------:R-:W-:Y:S02]  /*02a0*/  @!P1 LOP3.LUT R6, RZ, R0, RZ, 0x33, !PT ;  /* 0x00000000ff069212 */ /* 0x000fe400078e33ff */
[----:B------:R-:W-:-:S03]  /*02b0*/  LEA.HI R7, R7, R4, RZ, 0x4 ;  /* 0x0000000407077211 */ /* 0x000fc600078f20ff */
[----:B------:R-:W-:Y:S02]  /*02c0*/  IMAD.SHL.U32 R4, R6, 0x8, RZ ;  /* 0x0000000806047824 */ /* 0x000fe400078e00ff */
[----:B------:R-:W-:-:S03]  /*02d0*/  IMAD.MOV R6, RZ, RZ, -R6 ;  /* 0x000000ffff067224 */ /* 0x000fc600078e0a06 */
[----:B------:R-:W-:Y:S01]  /*02e0*/  LEA.HI.SX32 R7, R7, -R4, 0x1c ;  /* 0x8000000407077211 */ /* 0x000fe200078fe2ff */
[----:B------:R-:W-:Y:S02]  /*02f0*/  IMAD R15, R0, R6, R5 ;  /* 0x00000006000f7224 */ /* 0x000fe400078e0205 */
[----:B------:R-:W-:Y:S01]  /*0300*/  IMAD.MOV.U32 R6, RZ, RZ, RZ ;  /* 0x000000ffff067224 */ /* 0x000fe200078e00ff */
[----:B------:R-:W-:Y:S02]  /*0310*/  VIMNMX R8, R7, 0x8, PT ;  /* 0x0000000807087848 */ /* 0x000fe40003fe0100 */
[----:B------:R-:W-:Y:S02]  /*0320*/  IABS R13, R15 ;  /* 0x0000000f000d7213 */ /* 0x000fe40000000000 */
[----:B------:R-:W-:-:S04]  /*0330*/  IABS R11, R8 ;  /* 0x00000008000b7213 */ /* 0x000fc80000000000 */
[----:B------:R-:W0:Y:S08]  /*0340*/  I2F.RP R9, R11 ;  /* 0x0000000b00097306 */ /* 0x000e300000209400 */
[----:B0-----:R-:W0:Y:S02]  /*0350*/  MUFU.RCP R9, R9 ;  /* 0x0000000900097308 */ /* 0x001e240000001000 */
[----:B0-----:R-:W-:-:S06]  /*0360*/  VIADD R7, R9, 0xffffffe ;  /* 0x0ffffffe09077836 */ /* 0x001fcc0000000000 */
[----:B------:R-:W0:Y:S02]  /*0370*/  F2I.FTZ.U32.TRUNC.NTZ R7, R7 ;  /* 0x0000000700077305 */ /* 0x000e24000021f000 */
[----:B0-----:R-:W-:-:S04]  /*0380*/  IMAD.MOV R10, RZ, RZ, -R7 ;  /* 0x000000ffff0a7224 */ /* 0x001fc800078e0a07 */
[----:B------:R-:W-:-:S04]  /*0390*/  IMAD.MOV.U32 R0, RZ, RZ, R10 ;  /* 0x000000ffff007224 */ /* 0x000fc800078e000a */
[----:B------:R-:W-:Y:S01]  /*03a0*/  IMAD R5, R0, R11, RZ ;  /* 0x0000000b00057224 */ /* 0x000fe200078e02ff */
[----:B------:R-:W-:-:S03]  /*03b0*/  IABS R0, R8 ;  /* 0x0000000800007213 */ /* 0x000fc60000000000 */
[----:B------:R-:W-:Y:S01]  /*03c0*/  IMAD.HI.U32 R6, R7, R5, R6 ;  /* 0x0000000507067227 */ /* 0x000fe200078e0006 */
[----:B--2---:R-:W-:-:S03]  /*03d0*/  SHF.R.U32.HI R7, RZ, 0x4, R16 ;  /* 0x00000004ff077819 */ /* 0x004fc60000011610 */
[----:B------:R-:W-:Y:S02]  /*03e0*/  IMAD.MOV R0, RZ, RZ, -R0 ;  /* 0x000000ffff007224 */ /* 0x000fe400078e0a00 */
        /* <DEDUP_REMOVED lines=8> */
[----:B------:R-:W-:Y:S02]  /*0470*/  ISETP.GE.AND P2, PT, R0, RZ, PT ;  /* 0x000000ff0000720c */ /* 0x000fe40003f46270 */
[----:B------:R-:W-:-:S05]  /*0480*/  LOP3.LUT R0, R16, 0xf, RZ, 0xc0, !PT ;  /* 0x0000000f10007812 */ /* 0x000fca00078ec0ff */
[----:B------:R-:W-:Y:S01]  /*0490*/  @P0 VIADD R6, R6, 0x1 ;  /* 0x0000000106060836 */ /* 0x000fe20000000000 */
[----:B------:R-:W-:-:S05]  /*04a0*/  PLOP3.LUT P0, PT, PT, PT, UP0, 0x80, 0x0 ;  /* 0x000000000000781c */ /* 0x000fca0003f0f008 */
[----:B------:R-:W-:Y:S01]  /*04b0*/  @!P2 IMAD.MOV R6, RZ, RZ, -R6 ;  /* 0x000000ffff06a224 */ /* 0x000fe200078e0a06 */
[----:B------:R-:W-:-:S05]  /*04c0*/  @!P1 LOP3.LUT R6, RZ, R8, RZ, 0x33, !PT ;  /* 0x00000008ff069212 */ /* 0x000fca00078e33ff */
[----:B------:R-:W-:Y:S02]  /*04d0*/  IMAD.MOV R5, RZ, RZ, -R6 ;  /* 0x000000ffff057224 */ /* 0x000fe400078e0a06 */
[----:B------:R-:W-:Y:S02]  /*04e0*/  IMAD.SHL.U32 R12, R6, 0x100, RZ ;  /* 0x00000100060c7824 */ /* 0x000fe400078e00ff */
[----:B------:R-:W-:-:S04]  /*04f0*/  IMAD R5, R8, R5, R15 ;  /* 0x0000000508057224 */ /* 0x000fc800078e020f */
[----:B------:R-:W-:Y:S01]  /*0500*/  IMAD.IADD R5, R4, 0x1, R5 ;  /* 0x0000000104057824 */ /* 0x000fe200078e0205 */
[----:B------:R-:W-:-:S03]  /*0510*/  SGXT.U32 R4, R7, 0x2 ;  /* 0x000000020704781a */ /* 0x000fc60000000000 */
[----:B------:R-:W-:Y:S01]  /*0520*/  IMAD R14, R5, 0x10, R0 ;  /* 0x00000010050e7824 */ /* 0x000fe200078e0200 */
[----:B------:R-:W-:Y:S02]  /*0530*/  LOP3.LUT R5, R16, 0x20, RZ, 0xc0, !PT ;  /* 0x0000002010057812 */ /* 0x000fe400078ec0ff */
[C---:B------:R-:W-:Y:S02]  /*0540*/  LOP3.LUT R7, R4.reuse, 0x4, RZ, 0xfc, !PT ;  /* 0x0000000404077812 */ /* 0x040fe400078efcff */
[----:B------:R0:W-:Y:S01]  /*0550*/  STL [R1+0x62c], R14 ;  /* 0x00062c0e01007387 */ /* 0x0001e20000100800 */
[----:B------:R-:W-:-:S03]  /*0560*/  LOP3.LUT R0, R4, 0x8, RZ, 0xfc, !PT ;  /* 0x0000000804007812 */ /* 0x000fc600078efcff */
[----:B------:R0:W-:Y:S01]  /*0570*/  STL [R1+0x2e0], R12 ;  /* 0x0002e00c01007387 */ /* 0x0001e20000100800 */
[----:B------:R-:W-:Y:S05]  /*0580*/  @P0 BRA `(.L_x_0) ;  /* 0x00000004000c0947 */ /* 0x000fea0003800000 */
[----:B------:R-:W-:Y:S01]  /*0590*/  IMAD.SHL.U32 R0, R16, 0x20, RZ ;  /* 0x0000002010007824 */ /* 0x000fe200078e00ff */
[----:B------:R1:W-:Y:S04]  /*05a0*/  STL [R1+0x120], RZ ;  /* 0x000120ff01007387 */ /* 0x0003e80000100800 */
[----:B------:R1:W-:Y:S04]  /*05b0*/  STL [R1+0x624], R0 ;  /* 0x0006240001007387 */ /* 0x0003e80000100800 */
[----:B------:R1:W-:Y:S04]  /*05c0*/  STL [R1+0x124], RZ ;  /* 0x000124ff01007387 */ /* 0x0003e80000100800 */
        /* <DEDUP_REMOVED lines=61> */
[----:B------:R1:W-:Y:S01]  /*09a0*/  STL [R1+0x14c], RZ ;  /* 0x00014cff01007387 */ /* 0x0003e20000100800 */
[----:B------:R-:W-:Y:S05]  /*09b0*/  BRA `(.L_x_1) ;  /* 0x0000016800907947 */ /* 0x000fea0003800000 */
.L_x_0:
[----:B------:R-:W-:Y:S01]  /*09c0*/  IABS R4, R2 ;  /* 0x0000000200047213 */ /* 0x000fe20000000000 */
[----:B------:R1:W-:Y:S01]  /*09d0*/  STL [R1+0x720], R3 ;  /* 0x0007200301007387 */ /* 0x0003e20000100800 */
[----:B------:R-:W-:Y:S01]  /*09e0*/  IABS R0, R3 ;  /* 0x0000000300007213 */ /* 0x000fe20000000000 */
[----:B------:R-:W-:Y:S01]  /*09f0*/  ULDC UR59, c[0x0][0x240] ;  /* 0x00009000003b7ab9 */ /* 0x000fe20000000800 */
[----:B------:R-:W2:Y:S01]  /*0a00*/  I2F.RP R11, R4 ;  /* 0x00000004000b7306 */ /* 0x000ea20000209400 */
[----:B------:R-:W-:Y:S01]  /*0a10*/  ISETP.GE.AND P3, PT, R14, RZ, PT ;  /* 0x000000ff0e00720c */ /* 0x000fe20003f66270 */
[----:B------:R-:W-:Y:S01]  /*0a20*/  ULDC.64 UR8, c[0x0][0x218] ;  /* 0x0000860000087ab9 */ /* 0x000fe20000000a00 */
[----:B------:R-:W-:Y:S01]  /*0a30*/  ISETP.NE.AND P2, PT, R2, RZ, PT ;  /* 0x000000ff0200720c */ /* 0x000fe20003f45270 */
[----:B------:R-:W-:-:S04]  /*0a40*/  ULDC UR10, c[0x0][0x234] ;  /* 0x00008d00000a7ab9 */ /* 0x000fc80000000800 */
[----:B------:R-:W3:Y:S08]  /*0a50*/  I2F.RP R10, R0 ;  /* 0x00000000000a7306 */ /* 0x000ef00000209400 */
[----:B--2---:R-:W2:Y:S08]  /*0a60*/  MUFU.RCP R11, R11 ;  /* 0x0000000b000b7308 */ /* 0x004eb00000001000 */
[----:B---3--:R-:W3:Y:S01]  /*0a70*/  MUFU.RCP R10, R10 ;  /* 0x0000000a000a7308 */ /* 0x008ee20000001000 */
[----:B--2---:R-:W-:-:S07]  /*0a80*/  VIADD R6, R11, 0xffffffe ;  /* 0x0ffffffe0b067836 */ /* 0x004fce0000000000 */
[----:B------:R2:W4:Y:S01]  /*0a90*/  F2I.FTZ.U32.TRUNC.NTZ R7, R6 ;  /* 0x0000000600077305 */ /* 0x000522000021f000 */
[----:B---3--:R-:W-:Y:S01]  /*0aa0*/  VIADD R8, R10, 0xffffffe ;  /* 0x0ffffffe0a087836 */ /* 0x008fe20000000000 */
[----:B------:R-:W-:-:S06]  /*0ab0*/  IABS R10, R14 ;  /* 0x0000000e000a7213 */ /* 0x000fcc0000000000 */
[----:B------:R3:W5:Y:S01]  /*0ac0*/  F2I.FTZ.U32.TRUNC.NTZ R9, R8 ;  /* 0x0000000800097305 */ /* 0x000762000021f000 */
[----:B--2---:R-:W-:Y:S02]  /*0ad0*/  IMAD.MOV.U32 R6, RZ, RZ, RZ ;  /* 0x000000ffff067224 */ /* 0x004fe400078e00ff */
[----:B----4-:R-:W-:Y:S02]  /*0ae0*/  IMAD.MOV R13, RZ, RZ, -R7 ;  /* 0x000000ffff0d7224 */ /* 0x010fe400078e0a07 */
[----:B---3--:R-:W-:Y:S02]  /*0af0*/  IMAD.MOV.U32 R8, RZ, RZ, RZ ;  /* 0x000000ffff087224 */ /* 0x008fe400078e00ff */
[----:B------:R-:W-:-:S04]  /*0b00*/  IMAD R13, R13, R4, RZ ;  /* 0x000000040d0d7224 */ /* 0x000fc800078e02ff */
[----:B------:R-:W-:-:S04]  /*0b10*/  IMAD.HI.U32 R7, R7, R13, R6 ;  /* 0x0000000d07077227 */ /* 0x000fc800078e0006 */
[----:B-----5:R-:W-:Y:S02]  /*0b20*/  IMAD.MOV R11, RZ, RZ, -R9 ;  /* 0x000000ffff0b7224 */ /* 0x020fe400078e0a09 */
[----:B------:R-:W-:Y:S01]  /*0b30*/  IMAD.HI.U32 R6, R7, R10, RZ ;  /* 0x0000000a07067227 */ /* 0x000fe200078e00ff */
[----:B------:R-:W-:-:S03]  /*0b40*/  LEA.HI R7, R5, R12, RZ, 0x1b ;  /* 0x0000000c05077211 */ /* 0x000fc600078fd8ff */
[----:B------:R-:W-:Y:S01]  /*0b50*/  IMAD.MOV R5, RZ, RZ, -R6 ;  /* 0x000000ffff057224 */ /* 0x000fe200078e0a06 */
[----:B------:R-:W-:Y:S01]  /*0b60*/  IABS R6, R7 ;  /* 0x0000000700067213 */ /* 0x000fe20000000000 */
[----:B------:R-:W-:Y:S02]  /*0b70*/  IMAD R11, R11, R0, RZ ;  /* 0x000000000b0b7224 */ /* 0x000fe400078e02ff */
[----:B------:R-:W-:Y:S02]  /*0b80*/  IMAD R5, R4, R5, R10 ;  /* 0x0000000504057224 */ /* 0x000fe400078e020a */
[----:B------:R-:W-:-:S03]  /*0b90*/  IMAD.HI.U32 R8, R9, R11, R8 ;  /* 0x0000000b09087227 */ /* 0x000fc600078e0008 */
[----:B------:R-:W-:Y:S01]  /*0ba0*/  ISETP.GT.U32.AND P0, PT, R4, R5, PT ;  /* 0x000000050400720c */ /* 0x000fe20003f04070 */
[----:B------:R-:W-:Y:S02]  /*0bb0*/  IMAD.MOV.U32 R11, RZ, RZ, R6 ;  /* 0x000000ffff0b7224 */ /* 0x000fe400078e0006 */
[----:B------:R-:W-:Y:S02]  /*0bc0*/  VIADD R10, R7, 0xfe ;  /* 0x000000fe070a7836 */ /* 0x000fe40000000000 */
[----:B------:R-:W-:-:S03]  /*0bd0*/  IMAD.HI.U32 R6, R8, R11, RZ ;  /* 0x0000000b08067227 */ /* 0x000fc600078e00ff */
[----:B------:R-:W-:Y:S01]  /*0be0*/  IABS R9, R10 ;  /* 0x0000000a00097213 */ /* 0x000fe20000000000 */
[----:B------:R-:W-:Y:S01]  /*0bf0*/  IMAD.MOV R6, RZ, RZ, -R6 ;  /* 0x000000ffff067224 */ /* 0x000fe200078e0a06 */
[----:B------:R-:W-:Y:S01]  /*0c00*/  ISETP.GE.AND P5, PT, R10, RZ, PT ;  /* 0x000000ff0a00720c */ /* 0x000fe20003fa6270 */
[----:B------:R-:W-:Y:S02]  /*0c10*/  VIADD R13, R7, 0xfc ;  /* 0x000000fc070d7836 */ /* 0x000fe40000000000 */
[----:B------:R-:W-:Y:S02]  /*0c20*/  @!P0 IMAD.IADD R5, R5, 0x1, -R4 ;  /* 0x0000000105058824 */ /* 0x000fe400078e0a04 */
[----:B0-----:R-:W-:Y:S01]  /*0c30*/  IMAD R12, R0, R6, R11 ;  /* 0x00000006000c7224 */ /* 0x001fe200078e020b */
[----:B------:R-:W-:Y:S01]  /*0c40*/  IABS R15, R13 ;  /* 0x0000000d000f7213 */ /* 0x000fe20000000000 */
[----:B------:R-:W-:Y:S01]  /*0c50*/  VIADD R11, R7, 0xfa ;  /* 0x000000fa070b7836 */ /* 0x000fe20000000000 */
[----:B------:R-:W-:Y:S01]  /*0c60*/  ISETP.GT.U32.AND P1, PT, R4, R5, PT ;  /* 0x000000050400720c */ /* 0x000fe20003f24070 */
[----:B------:R-:W-:Y:S01]  /*0c70*/  IMAD.HI.U32 R6, R8, R9, RZ ;  /* 0x0000000908067227 */ /* 0x000fe200078e00ff */
[----:B------:R-:W-:-:S02]  /*0c80*/  ISETP.GT.U32.AND P0, PT, R0, R12, PT ;  /* 0x0000000c0000720c */ /* 0x000fc40003f04070 */
[----:B------:R-:W-:Y:S01]  /*0c90*/  IABS R17, R11 ;  /* 0x0000000b00117213 */ /* 0x000fe20000000000 */
[----:B------:R-:W-:Y:S01]  /*0ca0*/  IMAD.MOV R6, RZ, RZ, -R6 ;  /* 0x000000ffff067224 */ /* 0x000fe200078e0a06 */
[----:B------:R-:W-:Y:S01]  /*0cb0*/  ISETP.GE.AND P4, PT, R13, RZ, PT ;  /* 0x000000ff0d00720c */ /* 0x000fe20003f86270 */
[----:B------:R-:W-:Y:S02]  /*0cc0*/  VIADD R10, R7, 0xf8 ;  /* 0x000000f8070a7836 */ /* 0x000fe40000000000 */
[----:B------:R-:W-:Y:S02]  /*0cd0*/  IMAD R9, R0, R6, R9 ;  /* 0x0000000600097224 */ /* 0x000fe400078e0209 */
[----:B------:R-:W-:-:S04]  /*0ce0*/  IMAD.HI.U32 R6, R8, R15, RZ ;  /* 0x0000000f08067227 */ /* 0x000fc800078e00ff */
[----:B------:R-:W-:Y:S01]  /*0cf0*/  @!P1 IMAD.IADD R5, R5, 0x1, -R4 ;  /* 0x0000000105059824 */ /* 0x000fe200078e0a04 */
[----:B------:R-:W-:Y:S01]  /*0d00*/  ISETP.GT.U32.AND P1, PT, R0, R9, PT ;  /* 0x000000090000720c */ /* 0x000fe20003f24070 */
[----:B------:R-:W-:-:S04]  /*0d10*/  IMAD.HI.U32 R4, R8, R17, RZ ;  /* 0x0000001108047227 */ /* 0x000fc800078e00ff */
[----:B------:R-:W-:Y:S02]  /*0d20*/  IMAD.MOV R4, RZ, RZ, -R4 ;  /* 0x000000ffff047224 */ /* 0x000fe400078e0a04 */
[----:B------:R-:W-:Y:S02]  /*0d30*/  IMAD.MOV R6, RZ, RZ, -R6 ;  /* 0x000000ffff067224 */ /* 0x000fe400078e0a06 */
[----:B-1----:R-:W-:Y:S01]  /*0d40*/  IMAD.MOV.U32 R3, RZ, RZ, R5 ;  /* 0x000000ffff037224 */ /* 0x002fe200078e0005 */
[----:B------:R-:W-:Y:S01]  /*0d50*/  IABS R5, R10 ;  /* 0x0000000a00057213 */ /* 0x000fe20000000000 */
[--C-:B------:R-:W-:Y:S02]  /*0d60*/  @!P0 IMAD.IADD R12, R12, 0x1, -R0.reuse ;  /* 0x000000010c0c8824 */ /* 0x100fe400078e0a00 */
[C---:B------:R-:W-:Y:S02]  /*0d70*/  IMAD R17, R0.reuse, R4, R17 ;  /* 0x0000000400117224 */ /* 0x040fe400078e0211 */
[C---:B------:R-:W-:Y:S01]  /*0d80*/  IMAD R15, R0.reuse, R6, R15 ;  /* 0x00000006000f7224 */ /* 0x040fe200078e020f */
[C---:B------:R-:W-:Y:S01]  /*0d90*/  ISETP.GT.U32.AND P0, PT, R0.reuse, R12, PT ;  /* 0x0000000c0000720c */ /* 0x040fe20003f04070 */
[----:B------:R-:W-:Y:S01]  /*0da0*/  @!P3 IMAD.MOV R3, RZ, RZ, -R3 ;  /* 0x000000ffff03b224 */ /* 0x000fe200078e0a03 */
[----:B------:R-:W-:Y:S01]  /*0db0*/  @!P2 LOP3.LUT R3, RZ, R2, RZ, 0x33, !PT ;  /* 0x00000002ff03a212 */ /* 0x000fe200078e33ff */
[C---:B------:R-:W-:Y:S01]  /*0dc0*/  VIADD R14, R7.reuse, 0xf6 ;  /* 0x000000f6070e7836 */ /* 0x040fe20000000000 */
[----:B------:R-:W-:Y:S01]  /*0dd0*/  ISETP.GT.U32.AND P6, PT, R0, R17, PT ;  /* 0x000000110000720c */ /* 0x000fe20003fc4070 */
[----:B------:R-:W-:Y:S01]  /*0de0*/  IMAD.HI.U32 R2, R8, R5, RZ ;  /* 0x0000000508027227 */ /* 0x000fe200078e00ff */
[----:B------:R-:W-:Y:S01]  /*0df0*/  ISETP.GT.U32.AND P2, PT, R0, R15, PT ;  /* 0x0000000f0000720c */ /* 0x000fe20003f44070 */
[----:B------:R0:W-:Y:S01]  /*0e00*/  STL [R1+0x1e8], R3 ;  /* 0x0001e80301007387 */ /* 0x0001e20000100800 */
[----:B------:R-:W-:Y:S01]  /*0e10*/  ISETP.GE.AND P3, PT, R7, RZ, PT ;  /* 0x000000ff0700720c */ /* 0x000fe20003f66270 */
[----:B------:R-:W-:Y:S01]  /*0e20*/  @!P1 IMAD.IADD R9, R9, 0x1, -R0 ;  /* 0x0000000109099824 */ /* 0x000fe200078e0a00 */
[----:B------:R-:W-:Y:S01]  /*0e30*/  IABS R13, R14 ;  /* 0x0000000e000d7213 */ /* 0x000fe20000000000 */
[----:B------:R-:W-:-:S02]  /*0e40*/  IMAD.MOV R2, RZ, RZ, -R2 ;  /* 0x000000ffff027224 */ /* 0x000fc400078e0a02 */
[--C-:B------:R-:W-:Y:S01]  /*0e50*/  @!P0 IMAD.IADD R12, R12, 0x1, -R0.reuse ;  /* 0x000000010c0c8824 */ /* 0x100fe200078e0a00 */
[C---:B------:R-:W-:Y:S01]  /*0e60*/  ISETP.GT.U32.AND P1, PT, R0.reuse, R9, PT ;  /* 0x000000090000720c */ /* 0x040fe20003f24070 */
[----:B------:R-:W-:Y:S01]  /*0e70*/  IMAD R5, R0, R2, R5 ;  /* 0x0000000200057224 */ /* 0x000fe200078e0205 */
[----:B------:R-:W-:Y:S01]  /*0e80*/  ISETP.GE.AND P0, PT, R11, RZ, PT ;  /* 0x000000ff0b00720c */ /* 0x000fe20003f06270 */
[--C-:B------:R-:W-:Y:S01]  /*0e90*/  @!P6 IMAD.IADD R17, R17, 0x1, -R0.reuse ;  /* 0x000000011111e824 */ /* 0x100fe200078e0a00 */
[----:B------:R-:W-:Y:S01]  /*0ea0*/  ISETP.GE.AND P6, PT, R10, RZ, PT ;  /* 0x000000ff0a00720c */ /* 0x000fe20003fc6270 */
[----:B------:R-:W-:Y:S02]  /*0eb0*/  @!P2 IMAD.IADD R15, R15, 0x1, -R0 ;  /* 0x000000010f0fa824 */ /* 0x000fe400078e0a00 */
[----:B------:R-:W-:Y:S01]  /*0ec0*/  @!P3 IMAD.MOV R12, RZ, RZ, -R12 ;  /* 0x000000ffff0cb224 */ /* 0x000fe200078e0a0c */
[----:B------:R-:W-:Y:S01]  /*0ed0*/  ISETP.GT.U32.AND P3, PT, R0, R17, PT ;  /* 0x000000110000720c */ /* 0x000fe20003f64070 */
[----:B------:R-:W-:Y:S01]  /*0ee0*/  IMAD.HI.U32 R2, R8, R13, RZ ;  /* 0x0000000d08027227 */ /* 0x000fe200078e00ff */
[----:B------:R-:W-:-:S02]  /*0ef0*/  ISETP.GT.U32.AND P2, PT, R0, R15, PT ;  /* 0x0000000f0000720c */ /* 0x000fc40003f44070 */
[----:B------:R-:W-:Y:S01]  /*0f00*/  STL [R1+0x724], R12 ;  /* 0x0007240c01007387 */ /* 0x000fe20000100800 */
[----:B------:R-:W-:Y:S02]  /*0f10*/  IMAD.MOV R2, RZ, RZ, -R2 ;  /* 0x000000ffff027224 */ /* 0x000fe400078e0a02 */
[----:B------:R-:W-:Y:S02]  /*0f20*/  VIADD R6, R7, 0xf4 ;  /* 0x000000f407067836 */ /* 0x000fe40000000000 */
[C---:B------:R-:W-:Y:S02]  /*0f30*/  IMAD R13, R0.reuse, R2, R13 ;  /* 0x00000002000d7224 */ /* 0x040fe400078e020d */
[--C-:B------:R-:W-:Y:S01]  /*0f40*/  @!P1 IMAD.IADD R9, R9, 0x1, -R0.reuse ;  /* 0x0000000109099824 */ /* 0x100fe200078e0a00 */
[C---:B------:R-:W-:Y:S01]  /*0f50*/  ISETP.GT.U32.AND P1, PT, R0.reuse, R5, PT ;  /* 0x000000050000720c */ /* 0x040fe20003f24070 */
[--C-:B------:R-:W-:Y:S01]  /*0f60*/  @!P3 IMAD.IADD R17, R17, 0x1, -R0.reuse ;  /* 0x000000011111b824 */ /* 0x100fe200078e0a00 */
[----:B------:R-:W-:Y:S01]  /*0f70*/  ISETP.GT.U32.AND P3, PT, R0, R13, PT ;  /* 0x0000000d0000720c */ /* 0x000fe20003f64070 */
[----:B------:R-:W-:Y:S01]  /*0f80*/  @!P2 IMAD.IADD R15, R15, 0x1, -R0 ;  /* 0x000000010f0fa824 */ /* 0x000fe200078e0a00 */
[----:B------:R-:W-:Y:S01]  /*0f90*/  IABS R4, R6 ;  /* 0x0000000600047213 */ /* 0x000fe20000000000 */
[----:B0-----:R-:W-:Y:S01]  /*0fa0*/  IMAD.MOV.U32 R3, RZ, RZ, R9 ;  /* 0x000000ffff037224 */ /* 0x001fe200078e0009 */
[----:B------:R-:W-:Y:S01]  /*0fb0*/  ISETP.GE.AND P2, PT, R6, RZ, PT ;  /* 0x000000ff0600720c */ /* 0x000fe20003f46270 */
[----:B------:R-:W-:-:S02]  /*0fc0*/  IMAD.MOV.U32 R9, RZ, RZ, R15 ;  /* 0x000000ffff097224 */ /* 0x000fc400078e000f */
[----:B------:R-:W-:Y:S02]  /*0fd0*/  IMAD.MOV.U32 R11, RZ, RZ, R4 ;  /* 0x000000ffff0b7224 */ /* 0x000fe400078e0004 */
[----:B------:R-:W-:Y:S01]  /*0fe0*/  @!P5 IMAD.MOV R3, RZ, RZ, -R3 ;  /* 0x000000ffff03d224 */ /* 0x000fe200078e0a03 */
[----:B------:R-:W-:Y:S01]  /*0ff0*/  ISETP.GE.AND P5, PT, R14, RZ, PT ;  /* 0x000000ff0e00720c */ /* 0x000fe20003fa6270 */
[----:B------:R-:W-:Y:S02]  /*1000*/  @!P4 IMAD.MOV R9, RZ, RZ, -R9 ;  /* 0x000000ffff09c224 */ /* 0x000fe400078e0a09 */
[----:B------:R-:W-:Y:S01]  /*1010*/  VIADD R2, R7, 0xf2 ;  /* 0x000000f207027836 */ /* 0x000fe20000000000 */
[----:B------:R0:W-:Y:S01]  /*1020*/  STL [R1+0xdc], R3 ;  /* 0x0000dc0301007387 */ /* 0x0001e20000100800 */
[----:B------:R-:W-:-:S03]  /*1030*/  IMAD.HI.U32 R4, R8, R11, RZ ;  /* 0x0000000b08047227 */ /* 0x000fc600078e00ff */
[----:B------:R1:W-:Y:S01]  /*1040*/  STL [R1+0xd8], R9 ;  /* 0x0000d80901007387 */ /* 0x0003e20000100800 */
[--C-:B------:R-:W-:Y:S01]  /*1050*/  @!P1 IMAD.IADD R5, R5, 0x1, -R0.reuse ;  /* 0x0000000105059824 */ /* 0x100fe200078e0a00 */
[----:B------:R-:W-:Y:S01]  /*1060*/  ISETP.GE.AND P4, PT, R2, RZ, PT ;  /* 0x000000ff0200720c */ /* 0x000fe20003f86270 */
[----:B------:R-:W-:Y:S02]  /*1070*/  @!P3 IMAD.IADD R13, R13, 0x1, -R0 ;  /* 0x000000010d0db824 */ /* 0x000fe400078e0a00 */
[----:B------:R-:W-:Y:S01]  /*1080*/  IMAD.MOV R4, RZ, RZ, -R4 ;  /* 0x000000ffff047224 */ /* 0x000fe200078e0a04 */
[C---:B------:R-:W-:Y:S01]  /*1090*/  ISETP.GT.U32.AND P1, PT, R0.reuse, R5, PT ;  /* 0x000000050000720c */ /* 0x040fe20003f24070 */
[----:B0-----:R-:W-:Y:S01]  /*10a0*/  IMAD.MOV.U32 R3, RZ, RZ, R17 ;  /* 0x000000ffff037224 */ /* 0x001fe200078e0011 */
[C---:B------:R-:W-:Y:S01]  /*10b0*/  ISETP.GT.U32.AND P3, PT, R0.reuse, R13, PT ;  /* 0x0000000d0000720c */ /* 0x040fe20003f64070 */
[----:B------:R-:W-:Y:S01]  /*10c0*/  IMAD R11, R0, R4, R11 ;  /* 0x00000004000b7224 */ /* 0x000fe200078e020b */
[----:B-1----:R-:W-:Y:S01]  /*10d0*/  IABS R9, R2 ;  /* 0x0000000200097213 */ /* 0x002fe20000000000 */
[----:B------:R-:W-:-:S02]  /*10e0*/  VIADD R4, R7, 0xf0 ;  /* 0x000000f007047836 */ /* 0x000fc40000000000 */
[----:B------:R-:W-:Y:S02]  /*10f0*/  @!P0 IMAD.MOV R3, RZ, RZ, -R3 ;  /* 0x000000ffff038224 */ /* 0x000fe400078e0a03 */
[----:B------:R-:W-:Y:S01]  /*1100*/  IMAD.HI.U32 R2, R8, R9, RZ ;  /* 0x0000000908027227 */ /* 0x000fe200078e00ff */
[----:B------:R-:W-:Y:S02]  /*1110*/  IABS R19, R4 ;  /* 0x0000000400137213 */ /* 0x000fe40000000000 */
[----:B------:R-:W-:Y:S01]  /*1120*/  ISETP.GE.AND P0, PT, R4, RZ, PT ;  /* 0x000000ff0400720c */ /* 0x000fe20003f06270 */
[----:B------:R-:W-:Y:S01]  /*1130*/  IMAD.MOV R2, RZ, RZ, -R2 ;  /* 0x000000ffff027224 */ /* 0x000fe200078e0a02 */
[----:B------:R0:W-:Y:S01]  /*1140*/  STL [R1+0xd4], R3 ;  /* 0x0000d40301007387 */ /* 0x0001e20000100800 */
[----:B------:R-:W-:-:S04]  /*1150*/  IMAD.HI.U32 R4, R8, R19, RZ ;  /* 0x0000001308047227 */ /* 0x000fc800078e00ff */
[C---:B------:R-:W-:Y:S02]  /*1160*/  IMAD R9, R0.reuse, R2, R9 ;  /* 0x0000000200097224 */ /* 0x040fe400078e0209 */
[--C-:B------:R-:W-:Y:S01]  /*1170*/  @!P1 IMAD.IADD R5, R5, 0x1, -R0.reuse ;  /* 0x0000000105059824 */ /* 0x100fe200078e0a00 */
[C---:B------:R-:W-:Y:S01]  /*1180*/  ISETP.GT.U32.AND P1, PT, R0.reuse, R11, PT ;  /* 0x0000000b0000720c */ /* 0x040fe20003f24070 */
[----:B------:R-:W-:Y:S01]  /*1190*/  @!P3 IMAD.IADD R13, R13, 0x1, -R0 ;  /* 0x000000010d0db824 */ /* 0x000fe200078e0a00 */
[C---:B------:R-:W-:Y:S01]  /*11a0*/  ISETP.GT.U32.AND P3, PT, R0.reuse, R9, PT ;  /* 0x000000090000720c */ /* 0x040fe20003f64070 */
[----:B------:R-:W-:Y:S02]  /*11b0*/  IMAD.MOV R4, RZ, RZ, -R4 ;  /* 0x000000ffff047224 */ /* 0x000fe400078e0a04 */
[----:B------:R-:W-:Y:S02]  /*11c0*/  IMAD.MOV.U32 R12, RZ, RZ, R5 ;  /* 0x000000ffff0c7224 */ /* 0x000fe400078e0005 */
[----:B------:R-:W-:-:S02]  /*11d0*/  IMAD R22, R0, R4, R19 ;  /* 0x0000000400167224 */ /* 0x000fc400078e0213 */
[----:B------:R-:W-:Y:S02]  /*11e0*/  VIADD R6, R7, 0xee ;  /* 0x000000ee07067836 */ /* 0x000fe40000000000 */
[----:B------:R-:W-:Y:S01]  /*11f0*/  @!P6 IMAD.MOV R12, RZ, RZ, -R12 ;  /* 0x000000ffff0ce224 */ /* 0x000fe200078e0a0c */
[C---:B------:R-:W-:Y:S01]  /*1200*/  ISETP.GT.U32.AND P6, PT, R0.reuse, R22, PT ;  /* 0x000000160000720c */ /* 0x040fe20003fc4070 */
[--C-:B------:R-:W-:Y:S01]  /*1210*/  @!P1 IMAD.IADD R11, R11, 0x1, -R0.reuse ;  /* 0x000000010b0b9824 */ /* 0x100fe200078e0a00 */
[----:B------:R-:W-:Y:S01]  /*1220*/  IABS R15, R6 ;  /* 0x00000006000f7213 */ /* 0x000fe20000000000 */
[----:B------:R-:W-:Y:S01]  /*1230*/  @!P3 IMAD.IADD R9, R9, 0x1, -R0 ;  /* 0x000000010909b824 */ /* 0x000fe200078e0a00 */
[----:B------:R-:W-:Y:S01]  /*1240*/  STL [R1+0xd0], R12 ;  /* 0x0000d00c01007387 */ /* 0x000fe20000100800 */
[----:B------:R-:W-:Y:S01]  /*1250*/  VIADD R10, R7, 0xec ;  /* 0x000000ec070a7836 */ /* 0x000fe20000000000 */
[----:B------:R-:W-:Y:S01]  /*1260*/  ISETP.GT.U32.AND P1, PT, R0, R11, PT ;  /* 0x0000000b0000720c */ /* 0x000fe20003f24070 */
[----:B------:R-:W-:Y:S01]  /*1270*/  IMAD.HI.U32 R2, R8, R15, RZ ;  /* 0x0000000f08027227 */ /* 0x000fe200078e00ff */
[----:B------:R-:W-:-:S02]  /*1280*/  ISETP.GT.U32.AND P3, PT, R0, R9, PT ;  /* 0x000000090000720c */ /* 0x000fc40003f64070 */
[----:B------:R-:W-:Y:S01]  /*1290*/  IABS R17, R10 ;  /* 0x0000000a00117213 */ /* 0x000fe20000000000 */
[----:B------:R-:W-:Y:S02]  /*12a0*/  IMAD.MOV R2, RZ, RZ, -R2 ;  /* 0x000000ffff027224 */ /* 0x000fe400078e0a02 */
[----:B------:R-:W-:Y:S02]  /*12b0*/  VIADD R20, R7, 0xea ;  /* 0x000000ea07147836 */ /* 0x000fe40000000000 */
[----:B------:R-:W-:Y:S02]  /*12c0*/  @!P6 IMAD.IADD R22, R22, 0x1, -R0 ;  /* 0x000000011616e824 */ /* 0x000fe400078e0a00 */
[----:B0-----:R-:W-:Y:S01]  /*12d0*/  IMAD.MOV.U32 R3, RZ, RZ, R13 ;  /* 0x000000ffff037224 */ /* 0x001fe200078e000d */
[----:B------:R-:W-:Y:S01]  /*12e0*/  IABS R5, R20 ;  /* 0x0000001400057213 */ /* 0x000fe20000000000 */
[C---:B------:R-:W-:Y:S01]  /*12f0*/  IMAD R13, R0.reuse, R2, R15 ;  /* 0x00000002000d7224 */ /* 0x040fe200078e020f */
[----:B------:R-:W-:Y:S01]  /*1300*/  ISETP.GT.U32.AND P6, PT, R0, R22, PT ;  /* 0x000000160000720c */ /* 0x000fe20003fc4070 */
[----:B------:R-:W-:-:S04]  /*1310*/  IMAD.HI.U32 R4, R8, R17, RZ ;  /* 0x0000001108047227 */ /* 0x000fc800078e00ff */
[--C-:B------:R-:W-:Y:S01]  /*1320*/  @!P1 IMAD.IADD R11, R11, 0x1, -R0.reuse ;  /* 0x000000010b0b9824 */ /* 0x100fe200078e0a00 */
[----:B------:R-:W-:Y:S01]  /*1330*/  ISETP.GE.AND P1, PT, R10, RZ, PT ;  /* 0x000000ff0a00720c */ /* 0x000fe20003f26270 */
[----:B------:R-:W-:Y:S01]  /*1340*/  @!P3 IMAD.IADD R9, R9, 0x1, -R0 ;  /* 0x000000010909b824 */ /* 0x000fe200078e0a00 */
[----:B------:R-:W-:Y:S01]  /*1350*/  ISETP.GT.U32.AND P3, PT, R0, R13, PT ;  /* 0x0000000d0000720c */ /* 0x000fe20003f64070 */
[----:B------:R-:W-:Y:S02]  /*1360*/  IMAD.MOV R4, RZ, RZ, -R4 ;  /* 0x000000ffff047224 */ /* 0x000fe400078e0a04 */
[----:B------:R-:W-:Y:S02]  /*1370*/  VIADD R21, R7, 0xe8 ;  /* 0x000000e807157836 */ /* 0x000fe40000000000 */
[----:B------:R-:W-:-:S03]  /*1380*/  IMAD.HI.U32 R10, R8, R5, RZ ;  /* 0x00000005080a7227 */ /* 0x000fc600078e00ff */
[----:B------:R-:W-:Y:S01]  /*1390*/  IABS R16, R21 ;  /* 0x0000001500107213 */ /* 0x000fe20000000000 */
[----:B------:R-:W-:Y:S02]  /*13a0*/  IMAD R17, R0, R4, R17 ;  /* 0x0000000400117224 */ /* 0x000fe400078e0211 */
[----:B------:R-:W-:Y:S02]  /*13b0*/  IMAD.MOV R10, RZ, RZ, -R10 ;  /* 0x000000ffff0a7224 */ /* 0x000fe400078e0a0a */
[----:B------:R-:W-:Y:S01]  /*13c0*/  @!P5 IMAD.MOV R3, RZ, RZ, -R3 ;  /* 0x000000ffff03d224 */ /* 0x000fe200078e0a03 */
[----:B------:R-:W-:Y:S01]  /*13d0*/  ISETP.GE.AND P5, PT, R6, RZ, PT ;  /* 0x000000ff0600720c */ /* 0x000fe20003fa6270 */
[----:B------:R-:W-:Y:S01]  /*13e0*/  @!P6 IMAD.IADD R22, R22, 0x1, -R0 ;  /* 0x000000011616e824 */ /* 0x000fe200078e0a00 */
[C---:B------:R-:W-:Y:S01]  /*13f0*/  ISETP.GT.U32.AND P6, PT, R0.reuse, R17, PT ;  /* 0x000000110000720c */ /* 0x040fe20003fc4070 */
[----:B------:R-:W-:Y:S01]  /*1400*/  IMAD R5, R0, R10, R5 ;  /* 0x0000000a00057224 */ /* 0x000fe200078e0205 */
[----:B------:R0:W-:Y:S01]  /*1410*/  STL [R1+0x1d4], R3 ;  /* 0x0001d40301007387 */ /* 0x0001e20000100800 */
[----:B------:R-:W-:-:S04]  /*1420*/  IMAD.HI.U32 R24, R8, R16, RZ ;  /* 0x0000001008187227 */ /* 0x000fc800078e00ff */
[----:B------:R-:W-:Y:S01]  /*1430*/  @!P3 IMAD.IADD R13, R13, 0x1, -R0 ;  /* 0x000000010d0db824 */ /* 0x000fe200078e0a00 */
[C---:B------:R-:W-:Y:S01]  /*1440*/  ISETP.GT.U32.AND P3, PT, R0.reuse, R5, PT ;  /* 0x000000050000720c */ /* 0x040fe20003f64070 */
[----:B------:R-:W-:Y:S02]  /*1450*/  IMAD.MOV R24, RZ, RZ, -R24 ;  /* 0x000000ffff187224 */ /* 0x000fe400078e0a18 */
[C---:B------:R-:W-:Y:S02]  /*1460*/  VIADD R4, R7.reuse, 0xe6 ;  /* 0x000000e607047836 */ /* 0x040fe40000000000 */
[----:B0-----:R-:W-:Y:S02]  /*1470*/  IMAD.MOV.U32 R3, RZ, RZ, R11 ;  /* 0x000000ffff037224 */ /* 0x001fe400078e000b */
[----:B------:R-:W-:Y:S01]  /*1480*/  VIADD R19, R7, 0xe4 ;  /* 0x000000e407137836 */ /* 0x000fe20000000000 */
[----:B------:R-:W-:Y:S01]  /*1490*/  IABS R18, R4 ;  /* 0x0000000400127213 */ /* 0x000fe20000000000 */
[----:B------:R-:W-:-:S02]  /*14a0*/  IMAD R16, R0, R24, R16 ;  /* 0x0000001800107224 */ /* 0x000fc400078e0210 */
[----:B------:R-:W-:Y:S01]  /*14b0*/  @!P2 IMAD.MOV R3, RZ, RZ, -R3 ;  /* 0x000000ffff03a224 */ /* 0x000fe200078e0a03 */
[----:B------:R-:W-:Y:S01]  /*14c0*/  IABS R6, R19 ;  /* 0x0000001300067213 */ /* 0x000fe20000000000 */
[--C-:B------:R-:W-:Y:S01]  /*14d0*/  @!P6 IMAD.IADD R17, R17, 0x1, -R0.reuse ;  /* 0x000000011111e824 */ /* 0x100fe200078e0a00 */
[----:B------:R-:W-:Y:S01]  /*14e0*/  ISETP.GT.U32.AND P6, PT, R0, R16, PT ;  /* 0x000000100000720c */ /* 0x000fe20003fc4070 */
[----:B------:R-:W-:Y:S01]  /*14f0*/  IMAD.HI.U32 R23, R8, R18, RZ ;  /* 0x0000001208177227 */ /* 0x000fe200078e00ff */
[----:B------:R0:W-:Y:S02]  /*1500*/  STL [R1+0xcc], R3 ;  /* 0x0000cc0301007387 */ /* 0x0001e40000100800 */
[C---:B------:R-:W-:Y:S01]  /*1510*/  ISETP.GT.U32.AND P2, PT, R0.reuse, R17, PT ;  /* 0x000000110000720c */ /* 0x040fe20003f44070 */
[----:B------:R-:W-:Y:S01]  /*1520*/  @!P3 IMAD.IADD R5, R5, 0x1, -R0 ;  /* 0x000000010505b824 */ /* 0x000fe200078e0a00 */
[----:B------:R-:W-:Y:S01]  /*1530*/  ISETP.GT.U32.AND P3, PT, R0, R13, PT ;  /* 0x0000000d0000720c */ /* 0x000fe20003f64070 */
[----:B------:R-:W-:-:S02]  /*1540*/  VIADD R14, R7, 0xe2 ;  /* 0x000000e2070e7836 */ /* 0x000fc40000000000 */
[----:B------:R-:W-:-:S03]  /*1550*/  IMAD.HI.U32 R10, R8, R6, RZ ;  /* 0x00000006080a7227 */ /* 0x000fc600078e00ff */
[----:B------:R-:W-:Y:S01]  /*1560*/  IABS R2, R14 ;  /* 0x0000000e00027213 */ /* 0x000fe20000000000 */
[----:B0-----:R-:W-:Y:S02]  /*1570*/  IMAD.MOV.U32 R3, RZ, RZ, R9 ;  /* 0x000000ffff037224 */ /* 0x001fe400078e0009 */
[----:B------:R-:W-:Y:S02]  /*1580*/  IMAD.MOV R23, RZ, RZ, -R23 ;  /* 0x000000ffff177224 */ /* 0x000fe400078e0a17 */
[----:B------:R-:W-:Y:S02]  /*1590*/  @!P4 IMAD.MOV R3, RZ, RZ, -R3 ;  /* 0x000000ffff03c224 */ /* 0x000fe400078e0a03 */
[----:B------:R-:W-:Y:S02]  /*15a0*/  IMAD.MOV R24, RZ, RZ, -R10 ;  /* 0x000000ffff187224 */ /* 0x000fe400078e0a0a */
[C---:B------:R-:W-:Y:S01]  /*15b0*/  IMAD R10, R0.reuse, R23, R18 ;  /* 0x00000017000a7224 */ /* 0x040fe200078e0212 */
[----:B------:R0:W-:Y:S01]  /*15c0*/  STL [R1+0xc8], R3 ;  /* 0x0000c80301007387 */ /* 0x0001e20000100800 */
[----:B------:R-:W-:-:S02]  /*15d0*/  IMAD R6, R0, R24, R6 ;  /* 0x0000001800067224 */ /* 0x000fc400078e0206 */
[----:B------:R-:W-:Y:S01]  /*15e0*/  @!P6 IMAD.IADD R16, R16, 0x1, -R0 ;  /* 0x000000011010e824 */ /* 0x000fe200078e0a00 */
[----:B------:R-:W-:Y:S01]  /*15f0*/  ISETP.GT.U32.AND P6, PT, R0, R5, PT ;  /* 0x000000050000720c */ /* 0x000fe20003fc4070 */
[----:B------:R-:W-:-:S03]  /*1600*/  IMAD.HI.U32 R15, R8, R2, RZ ;  /* 0x00000002080f7227 */ /* 0x000fc600078e00ff */
[C---:B------:R-:W-:Y:S01]  /*1610*/  ISETP.GT.U32.AND P4, PT, R0.reuse, R16, PT ;  /* 0x000000100000720c */ /* 0x040fe20003f84070 */
[----:B------:R-:W-:Y:S01]  /*1620*/  @!P3 IMAD.IADD R13, R13, 0x1, -R0 ;  /* 0x000000010d0db824 */ /* 0x000fe200078e0a00 */
[C---:B------:R-:W-:Y:S01]  /*1630*/  ISETP.GT.U32.AND P3, PT, R0.reuse, R6, PT ;  /* 0x000000060000720c */ /* 0x040fe20003f64070 */
[----:B0-----:R-:W-:Y:S02]  /*1640*/  IMAD.MOV.U32 R3, RZ, RZ, R22 ;  /* 0x000000ffff037224 */ /* 0x001fe400078e0016 */
[----:B------:R-:W-:Y:S02]  /*1650*/  IMAD.MOV R18, RZ, RZ, -R15 ;  /* 0x000000ffff127224 */ /* 0x000fe400078e0a0f */
[----:B------:R-:W-:Y:S01]  /*1660*/  @!P0 IMAD.MOV R3, RZ, RZ, -R3 ;  /* 0x000000ffff038224 */ /* 0x000fe200078e0a03 */
[C---:B------:R-:W-:Y:S01]  /*1670*/  ISETP.GT.U32.AND P0, PT, R0.reuse, R10, PT ;  /* 0x0000000a0000720c */ /* 0x040fe20003f04070 */
[----:B------:R-:W-:Y:S02]  /*1680*/  IMAD R2, R0, R18, R2 ;  /* 0x0000001200027224 */ /* 0x000fe400078e0202 */
[C---:B------:R-:W-:Y:S01]  /*1690*/  VIADD R11, R7.reuse, 0xde ;  /* 0x000000de070b7836 */ /* 0x040fe20000000000 */
[----:B------:R0:W-:Y:S01]  /*16a0*/  STL [R1+0x1d0], R3 ;  /* 0x0001d00301007387 */ /* 0x0001e20000100800 */
[----:B------:R-:W-:-:S02]  /*16b0*/  VIADD R15, R7, 0xe0 ;  /* 0x000000e0070f7836 */ /* 0x000fc40000000000 */
[--C-:B------:R-:W-:Y:S01]  /*16c0*/  @!P2 IMAD.IADD R17, R17, 0x1, -R0.reuse ;  /* 0x000000011111a824 */ /* 0x100fe200078e0a00 */
[----:B------:R-:W-:Y:S01]  /*16d0*/  IABS R9, R11 ;  /* 0x0000000b00097213 */ /* 0x000fe20000000000 */
[--C-:B------:R-:W-:Y:S01]  /*16e0*/  @!P6 IMAD.IADD R5, R5, 0x1, -R0.reuse ;  /* 0x000000010505e824 */ /* 0x100fe200078e0a00 */
[----:B------:R-:W-:Y:S01]  /*16f0*/  ISETP.GT.U32.AND P6, PT, R0, R2, PT ;  /* 0x000000020000720c */ /* 0x000fe20003fc4070 */
[----:B------:R-:W-:Y:S01]  /*1700*/  IMAD.MOV.U32 R12, RZ, RZ, R13 ;  /* 0x000000ffff0c7224 */ /* 0x000fe200078e000d */
[----:B------:R-:W-:Y:S01]  /*1710*/  IABS R18, R15 ;  /* 0x0000000f00127213 */ /* 0x000fe20000000000 */
[--C-:B------:R-:W-:Y:S01]  /*1720*/  @!P0 IMAD.IADD R10, R10, 0x1, -R0.reuse ;  /* 0x000000010a0a8824 */ /* 0x100fe200078e0a00 */
[----:B------:R-:W-:Y:S01]  /*1730*/  ISETP.GE.AND P2, PT, R20, RZ, PT ;  /* 0x000000ff1400720c */ /* 0x000fe20003f46270 */
[--C-:B------:R-:W-:Y:S01]  /*1740*/  @!P3 IMAD.IADD R6, R6, 0x1, -R0.reuse ;  /* 0x000000010606b824 */ /* 0x100fe200078e0a00 */
[----:B------:R-:W-:Y:S01]  /*1750*/  ISETP.GE.AND P0, PT, R4, RZ, PT ;  /* 0x000000ff0400720c */ /* 0x000fe20003f06270 */
[----:B0-----:R-:W-:Y:S01]  /*1760*/  IMAD.MOV.U32 R3, RZ, RZ, R17 ;  /* 0x000000ffff037224 */ /* 0x001fe200078e0011 */
[----:B------:R-:W-:Y:S01]  /*1770*/  ISETP.GE.AND P3, PT, R19, RZ, PT ;  /* 0x000000ff1300720c */ /* 0x000fe20003f66270 */
[----:B------:R-:W-:Y:S01]  /*1780*/  @!P4 IMAD.IADD R16, R16, 0x1, -R0 ;  /* 0x000000011010c824 */ /* 0x000fe200078e0a00 */
[----:B------:R-:W-:Y:S01]  /*1790*/  ISETP.GE.AND P4, PT, R21, RZ, PT ;  /* 0x000000ff1500720c */ /* 0x000fe20003f86270 */
[----:B------:R-:W-:Y:S01]  /*17a0*/  @!P5 IMAD.MOV R12, RZ, RZ, -R12 ;  /* 0x000000ffff0cd224 */ /* 0x000fe200078e0a0c */
[----:B------:R-:W-:Y:S01]  /*17b0*/  ISETP.GT.U32.AND P5, PT, R0, R10, PT ;  /* 0x0000000a0000720c */ /* 0x000fe20003fa4070 */
[----:B------:R-:W-:-:S03]  /*17c0*/  IMAD.HI.U32 R20, R8, R9, RZ ;  /* 0x0000000908147227 */ /* 0x000fc600078e00ff */
[----:B------:R0:W-:Y:S01]  /*17d0*/  STL [R1+0xec], R12 ;  /* 0x0000ec0c01007387 */ /* 0x0001e20000100800 */
[----:B------:R-:W-:Y:S01]  /*17e0*/  @!P1 IMAD.MOV R3, RZ, RZ, -R3 ;  /* 0x000000ffff039224 */ /* 0x000fe200078e0a03 */
[----:B------:R-:W-:Y:S01]  /*17f0*/  ISETP.GT.U32.AND P1, PT, R0, R6, PT ;  /* 0x000000060000720c */ /* 0x000fe20003f24070 */
[----:B------:R-:W-:-:S03]  /*1800*/  IMAD.HI.U32 R22, R8, R18, RZ ;  /* 0x0000001208167227 */ /* 0x000fc600078e00ff */
[----:B------:R1:W-:Y:S01]  /*1810*/  STL [R1+0x108], R3 ;  /* 0x0001080301007387 */ /* 0x0003e20000100800 */
[----:B------:R-:W-:Y:S02]  /*1820*/  IMAD.MOV R20, RZ, RZ, -R20 ;  /* 0x000000ffff147224 */ /* 0x000fe400078e0a14 */
[----:B------:R-:W-:Y:S02]  /*1830*/  IMAD.MOV R22, RZ, RZ, -R22 ;  /* 0x000000ffff167224 */ /* 0x000fe400078e0a16 */
[----:B------:R-:W-:Y:S02]  /*1840*/  @!P6 IMAD.IADD R2, R2, 0x1, -R0 ;  /* 0x000000010202e824 */ /* 0x000fe400078e0a00 */
[----:B0-----:R-:W-:Y:S02]  /*1850*/  IMAD.MOV.U32 R12, RZ, RZ, R5 ;  /* 0x000000ffff0c7224 */ /* 0x001fe400078e0005 */
[C---:B------:R-:W-:Y:S01]  /*1860*/  IMAD R9, R0.reuse, R20, R9 ;  /* 0x0000001400097224 */ /* 0x040fe200078e0209 */
[----:B------:R-:W-:Y:S01]  /*1870*/  ISETP.GT.U32.AND P6, PT, R0, R2, PT ;  /* 0x000000020000720c */ /* 0x000fe20003fc4070 */
[----:B-1----:R-:W-:-:S02]  /*1880*/  IMAD.MOV.U32 R3, RZ, RZ, R16 ;  /* 0x000000ffff037224 */ /* 0x002fc400078e0010 */
[C---:B------:R-:W-:Y:S02]  /*1890*/  IMAD R4, R0.reuse, R22, R18 ;  /* 0x0000001600047224 */ /* 0x040fe400078e0212 */
[C---:B------:R-:W-:Y:S02]  /*18a0*/  VIADD R13, R7.reuse, 0xdc ;  /* 0x000000dc070d7836 */ /* 0x040fe40000000000 */
[----:B------:R-:W-:Y:S01]  /*18b0*/  @!P2 IMAD.MOV R12, RZ, RZ, -R12 ;  /* 0x000000ffff0ca224 */ /* 0x000fe200078e0a0c */
[----:B------:R-:W-:Y:S01]  /*18c0*/  ISETP.GT.U32.AND P2, PT, R0, R4, PT ;  /* 0x000000040000720c */ /* 0x000fe20003f44070 */
[----:B------:R-:W-:Y:S01]  /*18d0*/  @!P4 IMAD.MOV R3, RZ, RZ, -R3 ;  /* 0x000000ffff03c224 */ /* 0x000fe200078e0a03 */
[----:B------:R-:W-:Y:S01]  /*18e0*/  IABS R17, R13 ;  /* 0x0000000d00117213 */ /* 0x000fe20000000000 */
[--C-:B------:R-:W-:Y:S01]  /*18f0*/  @!P5 IMAD.IADD R10, R10, 0x1, -R0.reuse ;  /* 0x000000010a0ad824 */ /* 0x100fe200078e0a00 */
[----:B------:R-:W-:Y:S01]  /*1900*/  ISETP.GT.U32.AND P5, PT, R0, R9, PT ;  /* 0x000000090000720c */ /* 0x000fe20003fa4070 */
[----:B------:R-:W-:Y:S01]  /*1910*/  @!P1 IMAD.IADD R6, R6, 0x1, -R0 ;  /* 0x0000000106069824 */ /* 0x000fe200078e0a00 */
[----:B------:R0:W-:Y:S01]  /*1920*/  STL [R1+0x140], R12 ;  /* 0x0001400c01007387 */ /* 0x0001e20000100800 */
[----:B------:R-:W-:Y:S01]  /*1930*/  ISETP.GE.AND P4, PT, R14, RZ, PT ;  /* 0x000000ff0e00720c */ /* 0x000fe20003f86270 */
[----:B------:R-:W-:Y:S01]  /*1940*/  VIADD R5, R7, 0xda ;  /* 0x000000da07057836 */ /* 0x000fe20000000000 */
[----:B------:R-:W-:Y:S01]  /*1950*/  ISETP.GE.AND P1, PT, R15, RZ, PT ;  /* 0x000000ff0f00720c */ /* 0x000fe20003f26270 */
[----:B------:R1:W-:Y:S01]  /*1960*/  STL [R1+0x180], R3 ;  /* 0x0001800301007387 */ /* 0x0003e20000100800 */
[----:B------:R-:W-:-:S02]  /*1970*/  IMAD.HI.U32 R15, R8, R17, RZ ;  /* 0x00000011080f7227 */ /* 0x000fc400078e00ff */
[----:B------:R-:W-:Y:S02]  /*1980*/  IABS R14, R5 ;  /* 0x00000005000e7213 */ /* 0x000fe40000000000 */
[----:B------:R-:W-:Y:S01]  /*1990*/  @!P6 IMAD.IADD R2, R2, 0x1, -R0 ;  /* 0x000000010202e824 */ /* 0x000fe200078e0a00 */
[----:B------:R-:W-:Y:S01]  /*19a0*/  ISETP.GE.AND P6, PT, R11, RZ, PT ;  /* 0x000000ff0b00720c */ /* 0x000fe20003fc6270 */
[----:B0-----:R-:W-:Y:S02]  /*19b0*/  IMAD.MOV.U32 R12, RZ, RZ, R10 ;  /* 0x000000ffff0c7224 */ /* 0x001fe400078e000a */
[----:B------:R-:W-:Y:S02]  /*19c0*/  IMAD.MOV R15, RZ, RZ, -R15 ;  /* 0x000000ffff0f7224 */ /* 0x000fe400078e0a0f */
[----:B-1----:R-:W-:Y:S02]  /*19d0*/  IMAD.MOV.U32 R3, RZ, RZ, R6 ;  /* 0x000000ffff037224 */ /* 0x002fe400078e0006 */
[----:B------:R-:W-:-:S02]  /*19e0*/  @!P0 IMAD.MOV R12, RZ, RZ, -R12 ;  /* 0x000000ffff0c8224 */ /* 0x000fc400078e0a0c */
[----:B------:R-:W-:Y:S01]  /*19f0*/  @!P3 IMAD.MOV R3, RZ, RZ, -R3 ;  /* 0x000000ffff03b224 */ /* 0x000fe200078e0a03 */
[----:B------:R-:W-:Y:S01]  /*1a00*/  ISETP.GE.AND P3, PT, R5, RZ, PT ;  /* 0x000000ff0500720c */ /* 0x000fe20003f66270 */
[--C-:B------:R-:W-:Y:S01]  /*1a10*/  @!P5 IMAD.IADD R9, R9, 0x1, -R0.reuse ;  /* 0x000000010909d824 */ /* 0x100fe200078e0a00 */
[----:B------:R-:W-:Y:S01]  /*1a20*/  STL [R1+0x1b4], R12 ;  /* 0x0001b40c01007387 */ /* 0x000fe20000100800 */
[----:B------:R-:W-:Y:S01]  /*1a30*/  @!P2 IMAD.IADD R4, R4, 0x1, -R0 ;  /* 0x000000010404a824 */ /* 0x000fe200078e0a00 */
[----:B------:R-:W-:Y:S01]  /*1a40*/  ISETP.GE.AND P2, PT, R13, RZ, PT ;  /* 0x000000ff0d00720c */ /* 0x000fe20003f46270 */
[C---:B------:R-:W-:Y:S01]  /*1a50*/  IMAD R17, R0.reuse, R15, R17 ;  /* 0x0000000f00117224 */ /* 0x040fe200078e0211 */
[----:B------:R0:W-:Y:S01]  /*1a60*/  STL [R1+0x1b8], R3 ;  /* 0x0001b80301007387 */ /* 0x0001e20000100800 */
[----:B------:R-:W-:Y:S01]  /*1a70*/  ISETP.GT.U32.AND P5, PT, R0, R9, PT ;  /* 0x000000090000720c */ /* 0x000fe20003fa4070 */
[----:B------:R-:W-:Y:S01]  /*1a80*/  IMAD.HI.U32 R11, R8, R14, RZ ;  /* 0x0000000e080b7227 */ /* 0x000fe200078e00ff */
[----:B------:R-:W-:-:S03]  /*1a90*/  ISETP.GT.U32.AND P0, PT, R0, R4, PT ;  /* 0x000000040000720c */ /* 0x000fc60003f04070 */
[----:B------:R-:W-:Y:S02]  /*1aa0*/  IMAD.MOV R11, RZ, RZ, -R11 ;  /* 0x000000ffff0b7224 */ /* 0x000fe400078e0a0b */
[----:B------:R-:W-:Y:S02]  /*1ab0*/  VIADD R16, R7, 0xd8 ;  /* 0x000000d807107836 */ /* 0x000fe40000000000 */
[----:B0-----:R-:W-:Y:S02]  /*1ac0*/  IMAD.MOV.U32 R3, RZ, RZ, R2 ;  /* 0x000000ffff037224 */ /* 0x001fe400078e0002 */
[C---:B------:R-:W-:Y:S02]  /*1ad0*/  IMAD R14, R0.reuse, R11, R14 ;  /* 0x0000000b000e7224 */ /* 0x040fe400078e020e */
[----:B------:R-:W-:Y:S01]  /*1ae0*/  @!P4 IMAD.MOV R3, RZ, RZ, -R3 ;  /* 0x000000ffff03c224 */ /* 0x000fe200078e0a03 */
[C---:B------:R-:W-:Y:S01]  /*1af0*/  ISETP.GT.U32.AND P4, PT, R0.reuse, R17, PT ;  /* 0x000000110000720c */ /* 0x040fe20003f84070 */
[--C-:B------:R-:W-:Y:S01]  /*1b00*/  @!P5 IMAD.IADD R9, R9, 0x1, -R0.reuse ;  /* 0x000000010909d824 */ /* 0x100fe200078e0a00 */
[----:B------:R-:W-:Y:S01]  /*1b10*/  ISETP.GT.U32.AND P5, PT, R0, R14, PT ;  /* 0x0000000e0000720c */ /* 0x000fe20003fa4070 */
[----:B------:R-:W-:Y:S01]  /*1b20*/  @!P0 IMAD.IADD R4, R4, 0x1, -R0 ;  /* 0x0000000104048824 */ /* 0x000fe200078e0a00 */
[----:B------:R-:W-:Y:S01]  /*1b30*/  ISETP.GE.AND P0, PT, R16, RZ, PT ;  /* 0x000000ff1000720c */ /* 0x000fe20003f06270 */
[----:B------:R0:W-:Y:S01]  /*1b40*/  STL [R1+0x1c0], R3 ;  /* 0x0001c00301007387 */ /* 0x0001e20000100800 */
[----:B------:R-:W-:Y:S01]  /*1b50*/  IABS R16, R16 ;  /* 0x0000001000107213 */ /* 0x000fe20000000000 */
[----:B------:R-:W-:-:S02]  /*1b60*/  VIADD R5, R7, 0xd4 ;  /* 0x000000d407057836 */ /* 0x000fc40000000000 */
[----:B------:R-:W-:Y:S02]  /*1b70*/  VIADD R2, R7, 0xd6 ;  /* 0x000000d607027836 */ /* 0x000fe40000000000 */
[----:B------:R-:W-:Y:S01]  /*1b80*/  IMAD.HI.U32 R6, R8, R16, RZ ;  /* 0x0000001008067227 */ /* 0x000fe200078e00ff */
[----:B------:R-:W-:Y:S02]  /*1b90*/  IABS R11, R5 ;  /* 0x00000005000b7213 */ /* 0x000fe40000000000 */
[----:B------:R-:W-:Y:S01]  /*1ba0*/  IABS R10, R2 ;  /* 0x00000002000a7213 */ /* 0x000fe20000000000 */
[----:B------:R-:W-:Y:S02]  /*1bb0*/  @!P4 IMAD.IADD R17, R17, 0x1, -R0 ;  /* 0x000000011111c824 */ /* 0x000fe400078e0a00 */
[----:B0-----:R-:W-:Y:S02]  /*1bc0*/  IMAD.MOV.U32 R3, RZ, RZ, R4 ;  /* 0x000000ffff037224 */ /* 0x001fe400078e0004 */
[----:B------:R-:W-:Y:S01]  /*1bd0*/  IMAD.MOV R6, RZ, RZ, -R6 ;  /* 0x000000ffff067224 */ /* 0x000fe200078e0a06 */
[----:B------:R-:W-:Y:S01]  /*1be0*/  ISETP.GT.U32.AND P4, PT, R0, R17, PT ;  /* 0x000000110000720c */ /* 0x000fe20003f84070 */
[----:B------:R-:W-:Y:S01]  /*1bf0*/  @!P1 IMAD.MOV R3, RZ, RZ, -R3 ;  /* 0x000000ffff039224 */ /* 0x000fe200078e0a03 */
[----:B------:R-:W-:Y:S01]  /*1c00*/  ISETP.GE.AND P1, PT, R2, RZ, PT ;  /* 0x000000ff0200720c */ /* 0x000fe20003f26270 */
[----:B------:R-:W-:-:S02]  /*1c10*/  @!P5 IMAD.IADD R14, R14, 0x1, -R0 ;  /* 0x000000010e0ed824 */ /* 0x000fc400078e0a00 */
[----:B------:R-:W-:Y:S01]  /*1c20*/  IMAD R16, R0, R6, R16 ;  /* 0x0000000600107224 */ /* 0x000fe200078e0210 */
[----:B------:R0:W-:Y:S01]  /*1c30*/  STL [R1+0x1cc], R3 ;  /* 0x0001cc0301007387 */ /* 0x0001e20000100800 */
[----:B------:R-:W-:Y:S01]  /*1c40*/  IMAD.HI.U32 R2, R8, R11, RZ ;  /* 0x0000000b08027227 */ /* 0x000fe200078e00ff */
[----:B------:R-:W-:-:S03]  /*1c50*/  ISETP.GT.U32.AND P5, PT, R0, R14, PT ;  /* 0x0000000e0000720c */ /* 0x000fc60003fa4070 */
[----:B------:R-:W-:-:S04]  /*1c60*/  IMAD.HI.U32 R4, R8, R10, RZ ;  /* 0x0000000a08047227 */ /* 0x000fc800078e00ff */
[----:B------:R-:W-:Y:S01]  /*1c70*/  @!P4 IMAD.IADD R17, R17, 0x1, -R0 ;  /* 0x000000011111c824 */ /* 0x000fe200078e0a00 */
[C---:B------:R-:W-:Y:S01]  /*1c80*/  ISETP.GT.U32.AND P4, PT, R0.reuse, R16, PT ;  /* 0x000000100000720c */ /* 0x040fe20003f84070 */
[----:B0-----:R-:W-:Y:S02]  /*1c90*/  IMAD.MOV.U32 R3, RZ, RZ, R9 ;  /* 0x000000ffff037224 */ /* 0x001fe400078e0009 */
[----:B------:R-:W-:Y:S02]  /*1ca0*/  IMAD.MOV R4, RZ, RZ, -R4 ;  /* 0x000000ffff047224 */ /* 0x000fe400078e0a04 */
[----:B------:R-:W-:Y:S01]  /*1cb0*/  @!P6 IMAD.MOV R3, RZ, RZ, -R3 ;  /* 0x000000ffff03e224 */ /* 0x000fe200078e0a03 */
[----:B------:R-:W-:Y:S01]  /*1cc0*/  ISETP.GE.AND P6, PT, R5, RZ, PT ;  /* 0x000000ff0500720c */ /* 0x000fe20003fc6270 */
[----:B------:R-:W-:Y:S02]  /*1cd0*/  IMAD.MOV R5, RZ, RZ, -R2 ;  /* 0x000000ffff057224 */ /* 0x000fe400078e0a02 */
[C---:B------:R-:W-:Y:S01]  /*1ce0*/  IMAD R10, R0.reuse, R4, R10 ;  /* 0x00000004000a7224 */ /* 0x040fe200078e020a */
[----:B------:R0:W-:Y:S01]  /*1cf0*/  STL [R1+0x1c8], R3 ;  /* 0x0001c80301007387 */ /* 0x0001e20000100800 */
[----:B------:R-:W-:-:S02]  /*1d00*/  IMAD R11, R0, R5, R11 ;  /* 0x00000005000b7224 */ /* 0x000fc400078e020b */
[C---:B------:R-:W-:Y:S02]  /*1d10*/  VIADD R13, R7.reuse, 0xd0 ;  /* 0x000000d0070d7836 */ /* 0x040fe40000000000 */
[C---:B------:R-:W-:Y:S02]  /*1d20*/  VIADD R2, R7.reuse, 0xd2 ;  /* 0x000000d207027836 */ /* 0x040fe40000000000 */
[--C-:B------:R-:W-:Y:S01]  /*1d30*/  @!P5 IMAD.IADD R14, R14, 0x1, -R0.reuse ;  /* 0x000000010e0ed824 */ /* 0x100fe200078e0a00 */
[----:B------:R-:W-:Y:S01]  /*1d40*/  ISETP.GT.U32.AND P5, PT, R0, R10, PT ;  /* 0x0000000a0000720c */ /* 0x000fe20003fa4070 */
[----:B------:R-:W-:Y:S01]  /*1d50*/  @!P4 IMAD.IADD R16, R16, 0x1, -R0 ;  /* 0x000000011010c824 */ /* 0x000fe200078e0a00 */
[----:B------:R-:W-:Y:S01]  /*1d60*/  IABS R18, R13 ;  /* 0x0000000d00127213 */ /* 0x000fe20000000000 */
[----:B0-----:R-:W-:Y:S01]  /*1d70*/  IMAD.MOV.U32 R3, RZ, RZ, R17 ;  /* 0x000000ffff037224 */ /* 0x001fe200078e0011 */
[----:B------:R-:W-:Y:S01]  /*1d80*/  IABS R5, R2 ;  /* 0x0000000200057213 */ /* 0x000fe20000000000 */
[----:B------:R-:W-:Y:S01]  /*1d90*/  VIADD R9, R7, 0xce ;  /* 0x000000ce07097836 */ /* 0x000fe20000000000 */
[C---:B------:R-:W-:Y:S01]  /*1da0*/  ISETP.GT.U32.AND P4, PT, R0.reuse, R16, PT ;  /* 0x000000100000720c */ /* 0x040fe20003f84070 */
[----:B------:R-:W-:Y:S01]  /*1db0*/  @!P2 IMAD.MOV R3, RZ, RZ, -R3 ;  /* 0x000000ffff03a224 */ /* 0x000fe200078e0a03 */
[----:B------:R-:W-:Y:S01]  /*1dc0*/  ISETP.GT.U32.AND P2, PT, R0, R11, PT ;  /* 0x0000000b0000720c */ /* 0x000fe20003f44070 */
[----:B------:R-:W-:Y:S01]  /*1dd0*/  IMAD.MOV.U32 R17, RZ, RZ, R18 ;  /* 0x000000ffff117224 */ /* 0x000fe200078e0012 */
[----:B------:R-:W-:Y:S01]  /*1de0*/  IABS R15, R9 ;  /* 0x00000009000f7213 */ /* 0x000fe20000000000 */
[----:B------:R-:W-:Y:S01]  /*1df0*/  IMAD.HI.U32 R18, R8, R5, RZ ;  /* 0x0000000508127227 */ /* 0x000fe200078e00ff */
[----:B------:R0:W-:Y:S03]  /*1e00*/  STL [R1+0x1c4], R3 ;  /* 0x0001c40301007387 */ /* 0x0001e60000100800 */
[----:B------:R-:W-:-:S02]  /*1e10*/  IMAD.MOV R18, RZ, RZ, -R18 ;  /* 0x000000ffff127224 */ /* 0x000fc400078e0a12 */
[--C-:B------:R-:W-:Y:S02]  /*1e20*/  @!P5 IMAD.IADD R10, R10, 0x1, -R0.reuse ;  /* 0x000000010a0ad824 */ /* 0x100fe400078e0a00 */
[----:B------:R-:W-:Y:S02]  /*1e30*/  VIADD R4, R7, 0xcc ;  /* 0x000000cc07047836 */ /* 0x000fe40000000000 */
[----:B------:R-:W-:Y:S01]  /*1e40*/  @!P2 IMAD.IADD R11, R11, 0x1, -R0 ;  /* 0x000000010b0ba824 */ /* 0x000fe200078e0a00 */
[C---:B------:R-:W-:Y:S01]  /*1e50*/  ISETP.GT.U32.AND P5, PT, R0.reuse, R10, PT ;  /* 0x0000000a0000720c */ /* 0x040fe20003fa4070 */
[----:B0-----:R-:W-:Y:S01]  /*1e60*/  IMAD.MOV.U32 R3, RZ, RZ, R14 ;  /* 0x000000ffff037224 */ /* 0x001fe200078e000e */
[----:B------:R-:W-:Y:S01]  /*1e70*/  IABS R6, R4 ;  /* 0x0000000400067213 */ /* 0x000fe20000000000 */
[----:B------:R-:W-:Y:S01]  /*1e80*/  IMAD.MOV.U32 R14, RZ, RZ, R15 ;  /* 0x000000ffff0e7224 */ /* 0x000fe200078e000f */
[----:B------:R-:W-:Y:S01]  /*1e90*/  ISETP.GT.U32.AND P2, PT, R0, R11, PT ;  /* 0x0000000b0000720c */ /* 0x000fe20003f44070 */
[----:B------:R-:W-:Y:S01]  /*1ea0*/  @!P3 IMAD.MOV R3, RZ, RZ, -R3 ;  /* 0x000000ffff03b224 */ /* 0x000fe200078e0a03 */
[----:B------:R-:W-:Y:S01]  /*1eb0*/  ISETP.GE.AND P3, PT, R2, RZ, PT ;  /* 0x000000ff0200720c */ /* 0x000fe20003f66270 */
[----:B------:R-:W-:-:S02]  /*1ec0*/  IMAD R2, R0, R18, R5 ;  /* 0x0000001200027224 */ /* 0x000fc400078e0205 */
[----:B------:R-:W-:Y:S01]  /*1ed0*/  @!P4 IMAD.IADD R16, R16, 0x1, -R0 ;  /* 0x000000011010c824 */ /* 0x000fe200078e0a00 */
[----:B------:R0:W-:Y:S01]  /*1ee0*/  STL [R1+0x1bc], R3 ;  /* 0x0001bc0301007387 */ /* 0x0001e20000100800 */
[----:B------:R-:W-:Y:S01]  /*1ef0*/  IMAD.HI.U32 R5, R8, R14, RZ ;  /* 0x0000000e08057227 */ /* 0x000fe200078e00ff */
[----:B------:R-:W-:-:S03]  /*1f00*/  ISETP.GT.U32.AND P4, PT, R0, R2, PT ;  /* 0x000000020000720c */ /* 0x000fc60003f84070 */
[----:B------:R-:W-:-:S04]  /*1f10*/  IMAD.HI.U32 R18, R8, R17, RZ ;  /* 0x0000001108127227 */ /* 0x000fc800078e00ff */
[----:B------:R-:W-:-:S04]  /*1f20*/  IMAD.HI.U32 R15, R8, R6, RZ ;  /* 0x00000006080f7227 */ /* 0x000fc800078e00ff */
[----:B0-----:R-:W-:Y:S02]  /*1f30*/  IMAD.MOV.U32 R3, RZ, RZ, R16 ;  /* 0x000000ffff037224 */ /* 0x001fe400078e0010 */
[----:B------:R-:W-:Y:S02]  /*1f40*/  IMAD.MOV R5, RZ, RZ, -R5 ;  /* 0x000000ffff057224 */ /* 0x000fe400078e0a05 */
[----:B------:R-:W-:Y:S02]  /*1f50*/  @!P0 IMAD.MOV R3, RZ, RZ, -R3 ;  /* 0x000000ffff038224 */ /* 0x000fe400078e0a03 */
[----:B------:R-:W-:Y:S02]  /*1f60*/  IMAD.MOV R18, RZ, RZ, -R18 ;  /* 0x000000ffff127224 */ /* 0x000fe400078e0a12 */
[----:B------:R-:W-:Y:S01]  /*1f70*/  IMAD.MOV R15, RZ, RZ, -R15 ;  /* 0x000000ffff0f7224 */ /* 0x000fe200078e0a0f */
[----:B------:R0:W-:Y:S01]  /*1f80*/  STL [R1+0x1a0], R3 ;  /* 0x0001a00301007387 */ /* 0x0001e20000100800 */
[----:B------:R-:W-:-:S02]  /*1f90*/  IMAD R14, R0, R5, R14 ;  /* 0x00000005000e7224 */ /* 0x000fc400078e020e */
[--C-:B------:R-:W-:Y:S02]  /*1fa0*/  @!P2 IMAD.IADD R11, R11, 0x1, -R0.reuse ;  /* 0x000000010b0ba824 */ /* 0x100fe400078e0a00 */
[----:B------:R-:W-:Y:S01]  /*1fb0*/  VIADD R5, R7, 0xca ;  /* 0x000000ca07057836 */ /* 0x000fe20000000000 */
[----:B------:R-:W-:Y:S01]  /*1fc0*/  ISETP.GT.U32.AND P2, PT, R0, R14, PT ;  /* 0x0000000e0000720c */ /* 0x000fe20003f44070 */
[----:B------:R-:W-:Y:S01]  /*1fd0*/  @!P5 IMAD.IADD R10, R10, 0x1, -R0 ;  /* 0x000000010a0ad824 */ /* 0x000fe200078e0a00 */
[----:B------:R-:W-:Y:S01]  /*1fe0*/  ISETP.GE.AND P5, PT, R13, RZ, PT ;  /* 0x000000ff0d00720c */ /* 0x000fe20003fa6270 */
[C---:B------:R-:W-:Y:S02]  /*1ff0*/  IMAD R13, R0.reuse, R18, R17 ;  /* 0x00000012000d7224 */ /* 0x040fe400078e0211 */
[C---:B------:R-:W-:Y:S01]  /*2000*/  IMAD R6, R0.reuse, R15, R6 ;  /* 0x0000000f00067224 */ /* 0x040fe200078e0206 */
[----:B------:R-:W-:Y:S01]  /*2010*/  IABS R15, R5 ;  /* 0x00000005000f7213 */ /* 0x000fe20000000000 */
[----:B0-----:R-:W-:Y:S01]  /*2020*/  IMAD.MOV.U32 R3, RZ, RZ, R11 ;  /* 0x000000ffff037224 */ /* 0x001fe200078e000b */
[----:B------:R-:W-:Y:S01]  /*2030*/  ISETP.GT.U32.AND P0, PT, R0, R13, PT ;  /* 0x0000000d0000720c */ /* 0x000fe20003f04070 */
[----:B------:R-:W-:-:S02]  /*2040*/  @!P4 IMAD.IADD R2, R2, 0x1, -R0 ;  /* 0x000000010202c824 */ /* 0x000fc400078e0a00 */
[----:B------:R-:W-:Y:S02]  /*2050*/  IMAD.MOV.U32 R12, RZ, RZ, R10 ;  /* 0x000000ffff0c7224 */ /* 0x000fe400078e000a */
[----:B------:R-:W-:Y:S01]  /*2060*/  @!P6 IMAD.MOV R3, RZ, RZ, -R3 ;  /* 0x000000ffff03e224 */ /* 0x000fe200078e0a03 */
[C---:B------:R-:W-:Y:S01]  /*2070*/  ISETP.GT.U32.AND P6, PT, R0.reuse, R6, PT ;  /* 0x000000060000720c */ /* 0x040fe20003fc4070 */
[----:B------:R-:W-:Y:S01]  /*2080*/  IMAD.MOV.U32 R10, RZ, RZ, R15 ;  /* 0x000000ffff0a7224 */ /* 0x000fe200078e000f */
[----:B------:R-:W-:Y:S01]  /*2090*/  ISETP.GT.U32.AND P4, PT, R0, R2, PT ;  /* 0x000000020000720c */ /* 0x000fe20003f84070 */
[----:B------:R-:W-:Y:S01]  /*20a0*/  @!P1 IMAD.MOV R12, RZ, RZ, -R12 ;  /* 0x000000ffff0c9224 */ /* 0x000fe200078e0a0c */
[----:B------:R-:W-:Y:S01]  /*20b0*/  ISETP.GE.AND P1, PT, R9, RZ, PT ;  /* 0x000000ff0900720c */ /* 0x000fe20003f26270 */
[----:B------:R-:W-:Y:S02]  /*20c0*/  VIADD R9, R7, 0xc8 ;  /* 0x000000c807097836 */ /* 0x000fe40000000000 */
[----:B------:R-:W-:Y:S01]  /*20d0*/  IMAD.HI.U32 R11, R8, R10, RZ ;  /* 0x0000000a080b7227 */ /* 0x000fe200078e00ff */
[----:B------:R-:W-:Y:S02]  /*20e0*/  STL [R1+0x1a8], R12 ;  /* 0x0001a80c01007387 */ /* 0x000fe40000100800 */
[----:B------:R-:W-:Y:S01]  /*20f0*/  IABS R15, R9 ;  /* 0x00000009000f7213 */ /* 0x000fe20000000000 */
[----:B------:R-:W-:Y:S01]  /*2100*/  @!P2 IMAD.IADD R14, R14, 0x1, -R0 ;  /* 0x000000010e0ea824 */ /* 0x000fe200078e0a00 */
[----:B------:R0:W-:Y:S01]  /*2110*/  STL [R1+0x1ac], R3 ;  /* 0x0001ac0301007387 */ /* 0x0001e20000100800 */
[----:B------:R-:W-:-:S02]  /*2120*/  IMAD.MOV R11, RZ, RZ, -R11 ;  /* 0x000000ffff0b7224 */ /* 0x000fc400078e0a0b */
[--C-:B------:R-:W-:Y:S01]  /*2130*/  @!P0 IMAD.IADD R13, R13, 0x1, -R0.reuse ;  /* 0x000000010d0d8824 */ /* 0x100fe200078e0a00 */
[----:B------:R-:W-:Y:S01]  /*2140*/  ISETP.GE.AND P0, PT, R5, RZ, PT ;  /* 0x000000ff0500720c */ /* 0x000fe20003f06270 */
[--C-:B------:R-:W-:Y:S01]  /*2150*/  @!P6 IMAD.IADD R6, R6, 0x1, -R0.reuse ;  /* 0x000000010606e824 */ /* 0x100fe200078e0a00 */
[----:B------:R-:W-:Y:S01]  /*2160*/  ISETP.GT.U32.AND P6, PT, R0, R14, PT ;  /* 0x0000000e0000720c */ /* 0x000fe20003fc4070 */
[----:B------:R-:W-:Y:S01]  /*2170*/  @!P4 IMAD.IADD R2, R2, 0x1, -R0 ;  /* 0x000000010202c824 */ /* 0x000fe200078e0a00 */
[C---:B------:R-:W-:Y:S01]  /*2180*/  ISETP.GT.U32.AND P2, PT, R0.reuse, R13, PT ;  /* 0x0000000d0000720c */ /* 0x040fe20003f44070 */
[----:B------:R-:W-:Y:S01]  /*2190*/  IMAD R10, R0, R11, R10 ;  /* 0x0000000b000a7224 */ /* 0x000fe200078e020a */
[----:B------:R-:W-:Y:S01]  /*21a0*/  ISETP.GE.AND P4, PT, R4, RZ, PT ;  /* 0x000000ff0400720c */ /* 0x000fe20003f86270 */
[----:B------:R-:W-:-:S04]  /*21b0*/  IMAD.HI.U32 R11, R8, R15, RZ ;  /* 0x0000000f080b7227 */ /* 0x000fc800078e00ff */
[----:B0-----:R-:W-:Y:S02]  /*21c0*/  IMAD.MOV.U32 R3, RZ, RZ, R2 ;  /* 0x000000ffff037224 */ /* 0x001fe400078e0002 */
[----:B------:R-:W-:Y:S02]  /*21d0*/  IMAD.MOV R11, RZ, RZ, -R11 ;  /* 0x000000ffff0b7224 */ /* 0x000fe400078e0a0b */
[----:B------:R-:W-:Y:S01]  /*21e0*/  @!P3 IMAD.MOV R3, RZ, RZ, -R3 ;  /* 0x000000ffff03b224 */ /* 0x000fe200078e0a03 */
[C---:B------:R-:W-:Y:S01]  /*21f0*/  ISETP.GT.U32.AND P3, PT, R0.reuse, R6, PT ;  /* 0x000000060000720c */ /* 0x040fe20003f64070 */
[----:B------:R-:W-:Y:S02]  /*2200*/  IMAD R15, R0, R11, R15 ;  /* 0x0000000b000f7224 */ /* 0x000fe400078e020f */
[----:B------:R-:W-:Y:S01]  /*2210*/  @!P6 IMAD.IADD R14, R14, 0x1, -R0 ;  /* 0x000000010e0ee824 */ /* 0x000fe200078e0a00 */
[----:B------:R0:W-:Y:S01]  /*2220*/  STL [R1+0x1b0], R3 ;  /* 0x0001b00301007387 */ /* 0x0001e20000100800 */
[C---:B------:R-:W-:Y:S01]  /*2230*/  VIADD R4, R7.reuse, 0xc2 ;  /* 0x000000c207047836 */ /* 0x040fe20000000000 */
[----:B------:R-:W-:Y:S01]  /*2240*/  ISETP.GT.U32.AND P6, PT, R0, R15, PT ;  /* 0x0000000f0000720c */ /* 0x000fe20003fc4070 */
[----:B------:R-:W-:-:S02]  /*2250*/  VIADD R5, R7, 0xc6 ;  /* 0x000000c607057836 */ /* 0x000fc40000000000 */
[--C-:B------:R-:W-:Y:S01]  /*2260*/  @!P2 IMAD.IADD R13, R13, 0x1, -R0.reuse ;  /* 0x000000010d0da824 */ /* 0x100fe200078e0a00 */
[----:B------:R-:W-:Y:S01]  /*2270*/  ISETP.GT.U32.AND P2, PT, R0, R10, PT ;  /* 0x0000000a0000720c */ /* 0x000fe20003f44070 */
[----:B------:R-:W-:Y:S01]  /*2280*/  VIADD R2, R7, 0xc4 ;  /* 0x000000c407027836 */ /* 0x000fe20000000000 */
[----:B------:R-:W-:Y:S01]  /*2290*/  IABS R17, R4 ;  /* 0x0000000400117213 */ /* 0x000fe20000000000 */
[----:B------:R-:W-:Y:S01]  /*22a0*/  @!P3 IMAD.IADD R6, R6, 0x1, -R0 ;  /* 0x000000010606b824 */ /* 0x000fe200078e0a00 */
[----:B------:R-:W-:Y:S01]  /*22b0*/  IABS R16, R5 ;  /* 0x0000000500107213 */ /* 0x000fe20000000000 */
[----:B0-----:R-:W-:Y:S01]  /*22c0*/  IMAD.MOV.U32 R3, RZ, RZ, R13 ;  /* 0x000000ffff037224 */ /* 0x001fe200078e000d */
[----:B------:R-:W-:Y:S01]  /*22d0*/  ISETP.GE.AND P3, PT, R9, RZ, PT ;  /* 0x000000ff0900720c */ /* 0x000fe20003f66270 */
[----:B------:R-:W-:Y:S01]  /*22e0*/  IMAD.MOV.U32 R9, RZ, RZ, R17 ;  /* 0x000000ffff097224 */ /* 0x000fe200078e0011 */
[----:B------:R-:W-:Y:S01]  /*22f0*/  IABS R11, R2 ;  /* 0x00000002000b7213 */ /* 0x000fe20000000000 */
[----:B------:R-:W-:-:S04]  /*2300*/  IMAD.HI.U32 R17, R8, R16, RZ ;  /* 0x0000001008117227 */ /* 0x000fc800078e00ff */
[----:B------:R-:W-:Y:S02]  /*2310*/  @!P6 IMAD.IADD R15, R15, 0x1, -R0 ;  /* 0x000000010f0fe824 */ /* 0x000fe400078e0a00 */
[----:B------:R-:W-:-:S03]  /*2320*/  IMAD.HI.U32 R18, R8, R11, RZ ;  /* 0x0000000b08127227 */ /* 0x000fc600078e00ff */
[----:B------:R-:W-:Y:S01]  /*2330*/  ISETP.GT.U32.AND P6, PT, R0, R15, PT ;  /* 0x0000000f0000720c */ /* 0x000fe20003fc4070 */
[----:B------:R-:W-:Y:S02]  /*2340*/  IMAD.MOV R17, RZ, RZ, -R17 ;  /* 0x000000ffff117224 */ /* 0x000fe400078e0a11 */
[----:B------:R-:W-:Y:S01]  /*2350*/  @!P2 IMAD.IADD R10, R10, 0x1, -R0 ;  /* 0x000000010a0aa824 */ /* 0x000fe200078e0a00 */
[----:B------:R-:W-:Y:S01]  /*2360*/  ISETP.GE.AND P2, PT, R5, RZ, PT ;  /* 0x000000ff0500720c */ /* 0x000fe20003f46270 */
[----:B------:R-:W-:Y:S02]  /*2370*/  @!P5 IMAD.MOV R3, RZ, RZ, -R3 ;  /* 0x000000ffff03d224 */ /* 0x000fe400078e0a03 */
[----:B------:R-:W-:Y:S01]  /*2380*/  IMAD.HI.U32 R5, R8, R9, RZ ;  /* 0x0000000908057227 */ /* 0x000fe200078e00ff */
[----:B------:R-:W-:Y:S02]  /*2390*/  ISETP.GT.U32.AND P5, PT, R0, R10, PT ;  /* 0x0000000a0000720c */ /* 0x000fe40003fa4070 */
[----:B------:R0:W-:Y:S01]  /*23a0*/  STL [R1+0x1a4], R3 ;  /* 0x0001a40301007387 */ /* 0x0001e20000100800 */
[----:B------:R-:W-:-:S02]  /*23b0*/  IMAD.MOV R13, RZ, RZ, -R18 ;  /* 0x000000ffff0d7224 */ /* 0x000fc400078e0a12 */
[C---:B------:R-:W-:Y:S02]  /*23c0*/  IMAD R16, R0.reuse, R17, R16 ;  /* 0x0000001100107224 */ /* 0x040fe400078e0210 */
[----:B------:R-:W-:Y:S02]  /*23d0*/  IMAD.MOV.U32 R12, RZ, RZ, R14 ;  /* 0x000000ffff0c7224 */ /* 0x000fe400078e000e */
[----:B------:R-:W-:Y:S02]  /*23e0*/  IMAD.MOV R5, RZ, RZ, -R5 ;  /* 0x000000ffff057224 */ /* 0x000fe400078e0a05 */
[C---:B------:R-:W-:Y:S02]  /*23f0*/  IMAD R11, R0.reuse, R13, R11 ;  /* 0x0000000d000b7224 */ /* 0x040fe400078e020b */
[----:B0-----:R-:W-:Y:S02]  /*2400*/  IMAD.MOV.U32 R3, RZ, RZ, R6 ;  /* 0x000000ffff037224 */ /* 0x001fe400078e0006 */
[----:B------:R-:W-:Y:S01]  /*2410*/  @!P1 IMAD.MOV R12, RZ, RZ, -R12 ;  /* 0x000000ffff0c9224 */ /* 0x000fe200078e0a0c */
[C---:B------:R-:W-:Y:S01]  /*2420*/  ISETP.GT.U32.AND P1, PT, R0.reuse, R16, PT ;  /* 0x000000100000720c */ /* 0x040fe20003f24070 */
[----:B------:R-:W-:-:S02]  /*2430*/  IMAD R9, R0, R5, R9 ;  /* 0x0000000500097224 */ /* 0x000fc400078e0209 */
[----:B------:R-:W-:Y:S01]  /*2440*/  @!P4 IMAD.MOV R3, RZ, RZ, -R3 ;  /* 0x000000ffff03c224 */ /* 0x000fe200078e0a03 */
[C---:B------:R-:W-:Y:S01]  /*2450*/  ISETP.GT.U32.AND P4, PT, R0.reuse, R11, PT ;  /* 0x0000000b0000720c */ /* 0x040fe20003f84070 */
[--C-:B------:R-:W-:Y:S01]  /*2460*/  @!P6 IMAD.IADD R15, R15, 0x1, -R0.reuse ;  /* 0x000000010f0fe824 */ /* 0x100fe200078e0a00 */
[----:B------:R-:W-:Y:S01]  /*2470*/  ISETP.GT.U32.AND P6, PT, R0, R9, PT ;  /* 0x000000090000720c */ /* 0x000fe20003fc4070 */
[C---:B------:R-:W-:Y:S01]  /*2480*/  VIADD R17, R7.reuse, 0xc0 ;  /* 0x000000c007117836 */ /* 0x040fe20000000000 */
[----:B------:R-:W-:Y:S01]  /*2490*/  STL [R1+0x194], R12 ;  /* 0x0001940c01007387 */ /* 0x000fe20000100800 */
[--C-:B------:R-:W-:Y:S01]  /*24a0*/  @!P5 IMAD.IADD R10, R10, 0x1, -R0.reuse ;  /* 0x000000010a0ad824 */ /* 0x100fe200078e0a00 */
[----:B------:R-:W-:Y:S01]  /*24b0*/  ISETP.GE.AND P5, PT, R2, RZ, PT ;  /* 0x000000ff0200720c */ /* 0x000fe20003fa6270 */
[C---:B------:R-:W-:Y:S01]  /*24c0*/  VIADD R2, R7.reuse, 0xbe ;  /* 0x000000be07027836 */ /* 0x040fe20000000000 */
[----:B------:R-:W-:Y:S01]  /*24d0*/  IABS R5, R17 ;  /* 0x0000001100057213 */ /* 0x000fe20000000000 */
[--C-:B------:R-:W-:Y:S01]  /*24e0*/  @!P1 IMAD.IADD R16, R16, 0x1, -R0.reuse ;  /* 0x0000000110109824 */ /* 0x100fe200078e0a00 */
[----:B------:R0:W-:Y:S01]  /*24f0*/  STL [R1+0x198], R3 ;  /* 0x0001980301007387 */ /* 0x0001e20000100800 */
[----:B------:R-:W-:Y:S01]  /*2500*/  ISETP.GE.AND P1, PT, R4, RZ, PT ;  /* 0x000000ff0400720c */ /* 0x000fe20003f26270 */
[----:B------:R-:W-:Y:S01]  /*2510*/  VIADD R4, R7, 0xbc ;  /* 0x000000bc07047836 */ /* 0x000fe20000000000 */
[----:B------:R-:W-:Y:S01]  /*2520*/  IABS R6, R2 ;  /* 0x0000000200067213 */ /* 0x000fe20000000000 */
[----:B------:R-:W-:Y:S01]  /*2530*/  @!P4 IMAD.IADD R11, R11, 0x1, -R0 ;  /* 0x000000010b0bc824 */ /* 0x000fe200078e0a00 */
[----:B------:R-:W-:Y:S01]  /*2540*/  ISETP.GT.U32.AND P4, PT, R0, R16, PT ;  /* 0x000000100000720c */ /* 0x000fe20003f84070 */
[----:B------:R-:W-:Y:S01]  /*2550*/  IMAD.HI.U32 R13, R8, R5, RZ ;  /* 0x00000005080d7227 */ /* 0x000fe200078e00ff */
[----:B------:R-:W-:-:S03]  /*2560*/  IABS R19, R4 ;  /* 0x0000000400137213 */ /* 0x000fc60000000000 */
[----:B------:R-:W-:Y:S01]  /*2570*/  @!P6 IMAD.IADD R9, R9, 0x1, -R0 ;  /* 0x000000010909e824 */ /* 0x000fe200078e0a00 */
[----:B------:R-:W-:Y:S01]  /*2580*/  ISETP.GT.U32.AND P6, PT, R0, R11, PT ;  /* 0x0000000b0000720c */ /* 0x000fe20003fc4070 */
[----:B0-----:R-:W-:Y:S02]  /*2590*/  IMAD.MOV.U32 R3, RZ, RZ, R10 ;  /* 0x000000ffff037224 */ /* 0x001fe400078e000a */
[----:B------:R-:W-:Y:S02]  /*25a0*/  IMAD.MOV R13, RZ, RZ, -R13 ;  /* 0x000000ffff0d7224 */ /* 0x000fe400078e0a0d */
[----:B------:R-:W-:-:S04]  /*25b0*/  IMAD.HI.U32 R10, R8, R6, RZ ;  /* 0x00000006080a7227 */ /* 0x000fc800078e00ff */
[----:B------:R-:W-:Y:S02]  /*25c0*/  IMAD R5, R0, R13, R5 ;  /* 0x0000000d00057224 */ /* 0x000fe400078e0205 */
[----:B------:R-:W-:Y:S02]  /*25d0*/  IMAD.MOV R10, RZ, RZ, -R10 ;  /* 0x000000ffff0a7224 */ /* 0x000fe400078e0a0a */
[----:B------:R-:W-:Y:S01]  /*25e0*/  @!P4 IMAD.IADD R16, R16, 0x1, -R0 ;  /* 0x000000011010c824 */ /* 0x000fe200078e0a00 */
[C---:B------:R-:W-:Y:S01]  /*25f0*/  ISETP.GT.U32.AND P4, PT, R0.reuse, R5, PT ;  /* 0x000000050000720c */ /* 0x040fe20003f84070 */
[C---:B------:R-:W-:Y:S02]  /*2600*/  IMAD R6, R0.reuse, R10, R6 ;  /* 0x0000000a00067224 */ /* 0x040fe400078e0206 */
[----:B------:R-:W-:Y:S02]  /*2610*/  @!P6 IMAD.IADD R11, R11, 0x1, -R0 ;  /* 0x000000010b0be824 */ /* 0x000fe400078e0a00 */
[----:B------:R-:W-:Y:S01]  /*2620*/  @!P0 IMAD.MOV R3, RZ, RZ, -R3 ;  /* 0x000000ffff038224 */ /* 0x000fe200078e0a03 */
[C---:B------:R-:W-:Y:S01]  /*2630*/  ISETP.GT.U32.AND P6, PT, R0.reuse, R6, PT ;  /* 0x000000060000720c */ /* 0x040fe20003fc4070 */
[----:B------:R-:W-:Y:S01]  /*2640*/  VIADD R13, R7, 0xba ;  /* 0x000000ba070d7836 */ /* 0x000fe20000000000 */
[----:B------:R-:W-:Y:S01]  /*2650*/  ISETP.GT.U32.AND P0, PT, R0, R9, PT ;  /* 0x000000090000720c */ /* 0x000fe20003f04070 */
[----:B------:R-:W-:Y:S01]  /*2660*/  IMAD.MOV.U32 R12, RZ, RZ, R15 ;  /* 0x000000ffff0c7224 */ /* 0x000fe200078e000f */
[----:B------:R0:W-:Y:S01]  /*2670*/  STL [R1+0x19c], R3 ;  /* 0x00019c0301007387 */ /* 0x0001e20000100800 */
[----:B------:R-:W-:Y:S01]  /*2680*/  IMAD.HI.U32 R20, R8, R19, RZ ;  /* 0x0000001308147227 */ /* 0x000fe200078e00ff */
[----:B------:R-:W-:-:S03]  /*2690*/  IABS R10, R13 ;  /* 0x0000000d000a7213 */ /* 0x000fc60000000000 */
[----:B------:R-:W-:Y:S01]  /*26a0*/  @!P4 IMAD.IADD R5, R5, 0x1, -R0 ;  /* 0x000000010505c824 */ /* 0x000fe200078e0a00 */
[----:B------:R-:W-:Y:S01]  /*26b0*/  ISETP.GE.AND P4, PT, R2, RZ, PT ;  /* 0x000000ff0200720c */ /* 0x000fe20003f86270 */
[----:B------:R-:W-:Y:S02]  /*26c0*/  @!P3 IMAD.MOV R12, RZ, RZ, -R12 ;  /* 0x000000ffff0cb224 */ /* 0x000fe400078e0a0c */
[----:B------:R-:W-:Y:S01]  /*26d0*/  @!P6 IMAD.IADD R6, R6, 0x1, -R0 ;  /* 0x000000010606e824 */ /* 0x000fe200078e0a00 */
[----:B------:R-:W-:Y:S01]  /*26e0*/  ISETP.GT.U32.AND P6, PT, R0, R5, PT ;  /* 0x000000050000720c */ /* 0x000fe20003fc4070 */
[----:B0-----:R-:W-:Y:S01]  /*26f0*/  IMAD.MOV.U32 R3, RZ, RZ, R16 ;  /* 0x000000ffff037224 */ /* 0x001fe200078e0010 */
[----:B------:R-:W-:Y:S01]  /*2700*/  STL [R1+0x190], R12 ;  /* 0x0001900c01007387 */ /* 0x000fe20000100800 */
[----:B------:R-:W-:Y:S02]  /*2710*/  IMAD.MOV R20, RZ, RZ, -R20 ;  /* 0x000000ffff147224 */ /* 0x000fe400078e0a14 */
[----:B------:R-:W-:-:S04]  /*2720*/  IMAD.HI.U32 R18, R8, R10, RZ ;  /* 0x0000000a08127227 */ /* 0x000fc800078e00ff */
[----:B------:R-:W-:Y:S01]  /*2730*/  @!P2 IMAD.MOV R3, RZ, RZ, -R3 ;  /* 0x000000ffff03a224 */ /* 0x000fe200078e0a03 */
[C---:B------:R-:W-:Y:S01]  /*2740*/  ISETP.GT.U32.AND P2, PT, R0.reuse, R6, PT ;  /* 0x000000060000720c */ /* 0x040fe20003f44070 */
[----:B------:R-:W-:Y:S01]  /*2750*/  @!P0 IMAD.IADD R9, R9, 0x1, -R0 ;  /* 0x0000000109098824 */ /* 0x000fe200078e0a00 */
[----:B------:R-:W-:Y:S01]  /*2760*/  ISETP.GE.AND P0, PT, R17, RZ, PT ;  /* 0x000000ff1100720c */ /* 0x000fe20003f06270 */
[C---:B------:R-:W-:Y:S01]  /*2770*/  IMAD R2, R0.reuse, R20, R19 ;  /* 0x0000001400027224 */ /* 0x040fe200078e0213 */
[----:B------:R0:W-:Y:S01]  /*2780*/  STL [R1+0x18c], R3 ;  /* 0x00018c0301007387 */ /* 0x0001e20000100800 */
[----:B------:R-:W-:Y:S02]  /*2790*/  IMAD.MOV R18, RZ, RZ, -R18 ;  /* 0x000000ffff127224 */ /* 0x000fe400078e0a12 */
[----:B------:R-:W-:Y:S01]  /*27a0*/  VIADD R14, R7, 0xb8 ;  /* 0x000000b8070e7836 */ /* 0x000fe20000000000 */
[----:B------:R-:W-:Y:S01]  /*27b0*/  ISETP.GT.U32.AND P3, PT, R0, R2, PT ;  /* 0x000000020000720c */ /* 0x000fe20003f64070 */
[----:B------:R-:W-:Y:S01]  /*27c0*/  @!P5 IMAD.MOV R11, RZ, RZ, -R11 ;  /* 0x000000ffff0bd224 */ /* 0x000fe200078e0a0b */
[----:B------:R-:W-:Y:S01]  /*27d0*/  ISETP.GE.AND P5, PT, R4, RZ, PT ;  /* 0x000000ff0400720c */ /* 0x000fe20003fa6270 */
[--C-:B------:R-:W-:Y:S01]  /*27e0*/  @!P6 IMAD.IADD R5, R5, 0x1, -R0.reuse ;  /* 0x000000010505e824 */ /* 0x100fe200078e0a00 */
[----:B------:R-:W-:Y:S01]  /*27f0*/  IABS R17, R14 ;  /* 0x0000000e00117213 */ /* 0x000fe20000000000 */
[----:B------:R-:W-:Y:S01]  /*2800*/  @!P2 IMAD.IADD R6, R6, 0x1, -R0 ;  /* 0x000000010606a824 */ /* 0x000fe200078e0a00 */
[----:B------:R1:W-:Y:S01]  /*2810*/  STL [R1+0x188], R11 ;  /* 0x0001880b01007387 */ /* 0x0003e20000100800 */
[----:B0-----:R-:W-:Y:S01]  /*2820*/  IMAD.MOV.U32 R3, RZ, RZ, R9 ;  /* 0x000000ffff037224 */ /* 0x001fe200078e0009 */
[----:B------:R-:W-:Y:S01]  /*2830*/  ISETP.GE.AND P2, PT, R14, RZ, PT ;  /* 0x000000ff0e00720c */ /* 0x000fe20003f46270 */
[----:B------:R-:W-:-:S02]  /*2840*/  IMAD R9, R0, R18, R10 ;  /* 0x0000001200097224 */ /* 0x000fc400078e020a */
[----:B------:R-:W-:Y:S01]  /*2850*/  @!P1 IMAD.MOV R3, RZ, RZ, -R3 ;  /* 0x000000ffff039224 */ /* 0x000fe200078e0a03 */
[----:B------:R-:W-:Y:S01]  /*2860*/  ISETP.GE.AND P1, PT, R13, RZ, PT ;  /* 0x000000ff0d00720c */ /* 0x000fe20003f26270 */
[----:B------:R-:W-:Y:S01]  /*2870*/  IMAD.HI.U32 R4, R8, R17, RZ ;  /* 0x0000001108047227 */ /* 0x000fe200078e00ff */
[----:B------:R-:W-:Y:S02]  /*2880*/  ISETP.GT.U32.AND P6, PT, R0, R9, PT ;  /* 0x000000090000720c */ /* 0x000fe40003fc4070 */
[----:B------:R0:W-:Y:S01]  /*2890*/  STL [R1+0x184], R3 ;  /* 0x0001840301007387 */ /* 0x0001e20000100800 */
[C---:B------:R-:W-:Y:S02]  /*28a0*/  VIADD R10, R7.reuse, 0xb6 ;  /* 0x000000b6070a7836 */ /* 0x040fe40000000000 */
[----:B------:R-:W-:Y:S02]  /*28b0*/  IMAD.MOV R4, RZ, RZ, -R4 ;  /* 0x000000ffff047224 */ /* 0x000fe400078e0a04 */
[----:B------:R-:W-:Y:S01]  /*28c0*/  @!P3 IMAD.IADD R2, R2, 0x1, -R0 ;  /* 0x000000010202b824 */ /* 0x000fe200078e0a00 */
[----:B------:R-:W-:Y:S01]  /*28d0*/  IABS R19, R10 ;  /* 0x0000000a00137213 */ /* 0x000fe20000000000 */
[----:B------:R-:W-:Y:S01]  /*28e0*/  IMAD R20, R0, R4, R17 ;  /* 0x0000000400147224 */ /* 0x000fe200078e0211 */
[----:B------:R-:W-:Y:S01]  /*28f0*/  ISETP.GE.AND P3, PT, R10, RZ, PT ;  /* 0x000000ff0a00720c */ /* 0x000fe20003f66270 */
[----:B-1----:R-:W-:-:S02]  /*2900*/  VIADD R11, R7, 0xb4 ;  /* 0x000000b4070b7836 */ /* 0x002fc40000000000 */
[----:B0-----:R-:W-:Y:S02]  /*2910*/  IMAD.MOV.U32 R3, RZ, RZ, R5 ;  /* 0x000000ffff037224 */ /* 0x001fe400078e0005 */
[----:B------:R-:W-:Y:S01]  /*2920*/  @!P6 IMAD.IADD R9, R9, 0x1, -R0 ;  /* 0x000000010909e824 */ /* 0x000fe200078e0a00 */
[----:B------:R-:W-:Y:S01]  /*2930*/  ISETP.GT.U32.AND P6, PT, R0, R2, PT ;  /* 0x000000020000720c */ /* 0x000fe20003fc4070 */
[----:B------:R-:W-:Y:S01]  /*2940*/  @!P0 IMAD.MOV R3, RZ, RZ, -R3 ;  /* 0x000000ffff038224 */ /* 0x000fe200078e0a03 */
[----:B------:R-:W-:Y:S01]  /*2950*/  IABS R15, R11 ;  /* 0x0000000b000f7213 */ /* 0x000fe20000000000 */
[----:B------:R-:W-:Y:S01]  /*2960*/  IMAD.HI.U32 R5, R8, R19, RZ ;  /* 0x0000001308057227 */ /* 0x000fe200078e00ff */
[----:B------:R-:W-:Y:S02]  /*2970*/  ISETP.GT.U32.AND P0, PT, R0, R9, PT ;  /* 0x000000090000720c */ /* 0x000fe40003f04070 */
[----:B------:R0:W-:Y:S01]  /*2980*/  STL [R1+0x17c], R3 ;  /* 0x00017c0301007387 */ /* 0x0001e20000100800 */
[----:B------:R-:W-:-:S02]  /*2990*/  IMAD.MOV R5, RZ, RZ, -R5 ;  /* 0x000000ffff057224 */ /* 0x000fc400078e0a05 */
[----:B------:R-:W-:Y:S02]  /*29a0*/  VIADD R10, R7, 0xb2 ;  /* 0x000000b2070a7836 */ /* 0x000fe40000000000 */
[----:B------:R-:W-:Y:S02]  /*29b0*/  IMAD R19, R0, R5, R19 ;  /* 0x0000000500137224 */ /* 0x000fe400078e0213 */
[----:B------:R-:W-:Y:S01]  /*29c0*/  @!P6 IMAD.IADD R2, R2, 0x1, -R0 ;  /* 0x000000010202e824 */ /* 0x000fe200078e0a00 */
[----:B------:R-:W-:Y:S01]  /*29d0*/  IABS R18, R10 ;  /* 0x0000000a00127213 */ /* 0x000fe20000000000 */
[----:B------:R-:W-:Y:S01]  /*29e0*/  IMAD.HI.U32 R5, R8, R15, RZ ;  /* 0x0000000f08057227 */ /* 0x000fe200078e00ff */
[----:B------:R-:W-:-:S03]  /*29f0*/  ISETP.GT.U32.AND P6, PT, R0, R19, PT ;  /* 0x000000130000720c */ /* 0x000fc60003fc4070 */
[----:B0-----:R-:W-:Y:S02]  /*2a00*/  IMAD.MOV.U32 R3, RZ, RZ, R6 ;  /* 0x000000ffff037224 */ /* 0x001fe400078e0006 */
[----:B------:R-:W-:Y:S01]  /*2a10*/  @!P0 IMAD.IADD R9, R9, 0x1, -R0 ;  /* 0x0000000109098824 */ /* 0x000fe200078e0a00 */
[----:B------:R-:W-:Y:S01]  /*2a20*/  ISETP.GE.AND P0, PT, R11, RZ, PT ;  /* 0x000000ff0b00720c */ /* 0x000fe20003f06270 */
[----:B------:R-:W-:Y:S01]  /*2a30*/  @!P4 IMAD.MOV R3, RZ, RZ, -R3 ;  /* 0x000000ffff03c224 */ /* 0x000fe200078e0a03 */
[----:B------:R-:W-:Y:S01]  /*2a40*/  ISETP.GT.U32.AND P4, PT, R0, R20, PT ;  /* 0x000000140000720c */ /* 0x000fe20003f84070 */
[----:B------:R-:W-:-:S03]  /*2a50*/  IMAD.HI.U32 R6, R8, R18, RZ ;  /* 0x0000001208067227 */ /* 0x000fc600078e00ff */
[----:B------:R0:W-:Y:S01]  /*2a60*/  STL [R1+0x178], R3 ;  /* 0x0001780301007387 */ /* 0x0001e20000100800 */
[----:B------:R-:W-:Y:S02]  /*2a70*/  IMAD.MOV R11, RZ, RZ, -R5 ;  /* 0x000000ffff0b7224 */ /* 0x000fe400078e0a05 */
[----:B------:R-:W-:Y:S02]  /*2a80*/  VIADD R4, R7, 0xb0 ;  /* 0x000000b007047836 */ /* 0x000fe40000000000 */
[----:B------:R-:W-:Y:S02]  /*2a90*/  IMAD.MOV R6, RZ, RZ, -R6 ;  /* 0x000000ffff067224 */ /* 0x000fe400078e0a06 */
[----:B------:R-:W-:Y:S01]  /*2aa0*/  IMAD R15, R0, R11, R15 ;  /* 0x0000000b000f7224 */ /* 0x000fe200078e020f */
[----:B------:R-:W-:Y:S01]  /*2ab0*/  IABS R17, R4 ;  /* 0x0000000400117213 */ /* 0x000fe20000000000 */
[----:B------:R-:W-:Y:S01]  /*2ac0*/  @!P4 IMAD.IADD R20, R20, 0x1, -R0 ;  /* 0x000000011414c824 */ /* 0x000fe200078e0a00 */
[----:B------:R-:W-:Y:S01]  /*2ad0*/  ISETP.GE.AND P4, PT, R10, RZ, PT ;  /* 0x000000ff0a00720c */ /* 0x000fe20003f86270 */
[----:B0-----:R-:W-:-:S02]  /*2ae0*/  IMAD.MOV.U32 R3, RZ, RZ, R2 ;  /* 0x000000ffff037224 */ /* 0x001fc400078e0002 */
[----:B------:R-:W-:Y:S02]  /*2af0*/  @!P6 IMAD.IADD R19, R19, 0x1, -R0 ;  /* 0x000000011313e824 */ /* 0x000fe400078e0a00 */
[----:B------:R-:W-:Y:S01]  /*2b00*/  @!P5 IMAD.MOV R3, RZ, RZ, -R3 ;  /* 0x000000ffff03d224 */ /* 0x000fe200078e0a03 */
[C---:B------:R-:W-:Y:S01]  /*2b10*/  ISETP.GT.U32.AND P5, PT, R0.reuse, R20, PT ;  /* 0x000000140000720c */ /* 0x040fe20003fa4070 */
[C---:B------:R-:W-:Y:S01]  /*2b20*/  IMAD R18, R0.reuse, R6, R18 ;  /* 0x0000000600127224 */ /* 0x040fe200078e0212 */
[----:B------:R-:W-:Y:S01]  /*2b30*/  ISETP.GT.U32.AND P6, PT, R0, R19, PT ;  /* 0x000000130000720c */ /* 0x000fe20003fc4070 */
[----:B------:R-:W-:Y:S01]  /*2b40*/  IMAD.HI.U32 R5, R8, R17, RZ ;  /* 0x0000001108057227 */ /* 0x000fe200078e00ff */
[----:B------:R0:W-:Y:S03]  /*2b50*/  STL [R1+0x174], R3 ;  /* 0x0001740301007387 */ /* 0x0001e60000100800 */
[----:B------:R-:W-:-:S02]  /*2b60*/  IMAD.MOV R5, RZ, RZ, -R5 ;  /* 0x000000ffff057224 */ /* 0x000fc400078e0a05 */
[----:B------:R-:W-:Y:S02]  /*2b70*/  VIADD R10, R7, 0xae ;  /* 0x000000ae070a7836 */ /* 0x000fe40000000000 */
[----:B------:R-:W-:Y:S02]  /*2b80*/  IMAD R17, R0, R5, R17 ;  /* 0x0000000500117224 */ /* 0x000fe400078e0211 */
[--C-:B------:R-:W-:Y:S01]  /*2b90*/  @!P5 IMAD.IADD R20, R20, 0x1, -R0.reuse ;  /* 0x000000011414d824 */ /* 0x100fe200078e0a00 */
[C---:B------:R-:W-:Y:S01]  /*2ba0*/  ISETP.GT.U32.AND P5, PT, R0.reuse, R18, PT ;  /* 0x000000120000720c */ /* 0x040fe20003fa4070 */
[----:B0-----:R-:W-:Y:S01]  /*2bb0*/  IMAD.MOV.U32 R3, RZ, RZ, R9 ;  /* 0x000000ffff037224 */ /* 0x001fe200078e0009 */
[----:B------:R-:W-:Y:S01]  /*2bc0*/  IABS R13, R10 ;  /* 0x0000000a000d7213 */ /* 0x000fe20000000000 */
[----:B------:R-:W-:Y:S01]  /*2bd0*/  @!P6 IMAD.IADD R19, R19, 0x1, -R0 ;  /* 0x000000011313e824 */ /* 0x000fe200078e0a00 */
[C---:B------:R-:W-:Y:S01]  /*2be0*/  ISETP.GT.U32.AND P6, PT, R0.reuse, R17, PT ;  /* 0x000000110000720c */ /* 0x040fe20003fc4070 */
[----:B------:R-:W-:Y:S01]  /*2bf0*/  @!P1 IMAD.MOV R3, RZ, RZ, -R3 ;  /* 0x000000ffff039224 */ /* 0x000fe200078e0a03 */
[----:B------:R-:W-:Y:S01]  /*2c00*/  ISETP.GT.U32.AND P1, PT, R0, R15, PT ;  /* 0x0000000f0000720c */ /* 0x000fe20003f24070 */
[----:B------:R-:W-:-:S03]  /*2c10*/  IMAD.HI.U32 R16, R8, R13, RZ ;  /* 0x0000000d08107227 */ /* 0x000fc600078e00ff */
[----:B------:R0:W-:Y:S01]  /*2c20*/  STL [R1+0x170], R3 ;  /* 0x0001700301007387 */ /* 0x0001e20000100800 */
[----:B------:R-:W-:Y:S02]  /*2c30*/  VIADD R2, R7, 0xac ;  /* 0x000000ac07027836 */ /* 0x000fe40000000000 */
[----:B------:R-:W-:Y:S02]  /*2c40*/  @!P5 IMAD.IADD R18, R18, 0x1, -R0 ;  /* 0x000000011212d824 */ /* 0x000fe400078e0a00 */
[----:B------:R-:W-:Y:S01]  /*2c50*/  IMAD.MOV R16, RZ, RZ, -R16 ;  /* 0x000000ffff107224 */ /* 0x000fe200078e0a10 */
[----:B------:R-:W-:Y:S01]  /*2c60*/  IABS R9, R2 ;  /* 0x0000000200097213 */ /* 0x000fe20000000000 */
[--C-:B------:R-:W-:Y:S01]  /*2c70*/  @!P6 IMAD.IADD R17, R17, 0x1, -R0.reuse ;  /* 0x000000011111e824 */ /* 0x100fe200078e0a00 */
[----:B------:R-:W-:Y:S01]  /*2c80*/  ISETP.GT.U32.AND P6, PT, R0, R18, PT ;  /* 0x000000120000720c */ /* 0x000fe20003fc4070 */
[----:B------:R-:W-:Y:S01]  /*2c90*/  @!P1 IMAD.IADD R15, R15, 0x1, -R0 ;  /* 0x000000010f0f9824 */ /* 0x000fe200078e0a00 */
[----:B------:R-:W-:Y:S01]  /*2ca0*/  ISETP.GE.AND P1, PT, R4, RZ, PT ;  /* 0x000000ff0400720c */ /* 0x000fe20003f26270 */
[----:B------:R-:W-:-:S02]  /*2cb0*/  IMAD R13, R0, R16, R13 ;  /* 0x00000010000d7224 */ /* 0x000fc400078e020d */
[----:B------:R-:W-:Y:S01]  /*2cc0*/  VIADD R14, R7, 0xa8 ;  /* 0x000000a8070e7836 */ /* 0x000fe20000000000 */
[----:B------:R-:W-:Y:S01]  /*2cd0*/  ISETP.GT.U32.AND P5, PT, R0, R15, PT ;  /* 0x0000000f0000720c */ /* 0x000fe20003fa4070 */
[----:B------:R-:W-:-:S03]  /*2ce0*/  IMAD.HI.U32 R4, R8, R9, RZ ;  /* 0x0000000908047227 */ /* 0x000fc600078e00ff */
[----:B------:R-:W-:Y:S01]  /*2cf0*/  IABS R5, R14 ;  /* 0x0000000e00057213 */ /* 0x000fe20000000000 */
[----:B------:R-:W-:Y:S02]  /*2d00*/  IMAD.MOV.U32 R12, RZ, RZ, R20 ;  /* 0x000000ffff0c7224 */ /* 0x000fe400078e0014 */
[----:B------:R-:W-:Y:S02]  /*2d10*/  IMAD.MOV R4, RZ, RZ, -R4 ;  /* 0x000000ffff047224 */ /* 0x000fe400078e0a04 */
[----:B0-----:R-:W-:Y:S02]  /*2d20*/  IMAD.MOV.U32 R3, RZ, RZ, R19 ;  /* 0x000000ffff037224 */ /* 0x001fe400078e0013 */
[----:B------:R-:W-:Y:S01]  /*2d30*/  @!P2 IMAD.MOV R12, RZ, RZ, -R12 ;  /* 0x000000ffff0ca224 */ /* 0x000fe200078e0a0c */
[C---:B------:R-:W-:Y:S01]  /*2d40*/  ISETP.GT.U32.AND P2, PT, R0.reuse, R17, PT ;  /* 0x000000110000720c */ /* 0x040fe20003f44070 */
[----:B------:R-:W-:Y:S01]  /*2d50*/  @!P5 IMAD.IADD R15, R15, 0x1, -R0 ;  /* 0x000000010f0fd824 */ /* 0x000fe200078e0a00 */
[----:B------:R-:W-:Y:S01]  /*2d60*/  ISETP.GT.U32.AND P5, PT, R0, R13, PT ;  /* 0x0000000d0000720c */ /* 0x000fe20003fa4070 */
[----:B------:R-:W-:Y:S01]  /*2d70*/  @!P3 IMAD.MOV R3, RZ, RZ, -R3 ;  /* 0x000000ffff03b224 */ /* 0x000fe200078e0a03 */
[----:B------:R-:W-:Y:S01]  /*2d80*/  ISETP.GE.AND P3, PT, R10, RZ, PT ;  /* 0x000000ff0a00720c */ /* 0x000fe20003f66270 */
[----:B------:R-:W-:Y:S01]  /*2d90*/  IMAD R9, R0, R4, R9 ;  /* 0x0000000400097224 */ /* 0x000fe200078e0209 */
[----:B------:R-:W-:Y:S01]  /*2da0*/  STL [R1+0x16c], R12 ;  /* 0x00016c0c01007387 */ /* 0x000fe20000100800 */
[----:B------:R-:W-:-:S03]  /*2db0*/  IMAD.HI.U32 R10, R8, R5, RZ ;  /* 0x00000005080a7227 */ /* 0x000fc600078e00ff */
[----:B------:R0:W-:Y:S01]  /*2dc0*/  STL [R1+0x168], R3 ;  /* 0x0001680301007387 */ /* 0x0001e20000100800 */
[----:B------:R-:W-:Y:S01]  /*2dd0*/  @!P6 IMAD.IADD R18, R18, 0x1, -R0 ;  /* 0x000000011212e824 */ /* 0x000fe200078e0a00 */
[C---:B------:R-:W-:Y:S01]  /*2de0*/  ISETP.GT.U32.AND P6, PT, R0.reuse, R9, PT ;  /* 0x000000090000720c */ /* 0x040fe20003fc4070 */
[----:B------:R-:W-:Y:S02]  /*2df0*/  VIADD R11, R7, 0xaa ;  /* 0x000000aa070b7836 */ /* 0x000fe40000000000 */
[----:B------:R-:W-:Y:S02]  /*2e00*/  IMAD.MOV R10, RZ, RZ, -R10 ;  /* 0x000000ffff0a7224 */ /* 0x000fe400078e0a0a */
[----:B------:R-:W-:Y:S01]  /*2e10*/  @!P5 IMAD.IADD R13, R13, 0x1, -R0 ;  /* 0x000000010d0dd824 */ /* 0x000fe200078e0a00 */
[----:B------:R-:W-:Y:S01]  /*2e20*/  IABS R6, R11 ;  /* 0x0000000b00067213 */ /* 0x000fe20000000000 */
[----:B------:R-:W-:Y:S02]  /*2e30*/  IMAD R5, R0, R10, R5 ;  /* 0x0000000a00057224 */ /* 0x000fe400078e0205 */
[----:B0-----:R-:W-:-:S02]  /*2e40*/  IMAD.MOV.U32 R3, RZ, RZ, R15 ;  /* 0x000000ffff037224 */ /* 0x001fc400078e000f */
[----:B------:R-:W-:Y:S02]  /*2e50*/  IMAD.MOV.U32 R12, RZ, RZ, R18 ;  /* 0x000000ffff0c7224 */ /* 0x000fe400078e0012 */
[----:B------:R-:W-:Y:S01]  /*2e60*/  @!P0 IMAD.MOV R3, RZ, RZ, -R3 ;  /* 0x000000ffff038224 */ /* 0x000fe200078e0a03 */
[C---:B------:R-:W-:Y:S01]  /*2e70*/  ISETP.GT.U32.AND P0, PT, R0.reuse, R13, PT ;  /* 0x0000000d0000720c */ /* 0x040fe20003f04070 */
[----:B------:R-:W-:Y:S02]  /*2e80*/  VIADD R4, R7, 0xa6 ;  /* 0x000000a607047836 */ /* 0x000fe40000000000 */
[----:B------:R-:W-:Y:S01]  /*2e90*/  @!P2 IMAD.IADD R17, R17, 0x1, -R0 ;  /* 0x000000011111a824 */ /* 0x000fe200078e0a00 */
[----:B------:R0:W-:Y:S01]  /*2ea0*/  STL [R1+0x164], R3 ;  /* 0x0001640301007387 */ /* 0x0001e20000100800 */
[----:B------:R-:W-:Y:S01]  /*2eb0*/  @!P4 IMAD.MOV R12, RZ, RZ, -R12 ;  /* 0x000000ffff0cc224 */ /* 0x000fe200078e0a0c */
[----:B------:R-:W-:Y:S01]  /*2ec0*/  ISETP.GT.U32.AND P4, PT, R0, R5, PT ;  /* 0x000000050000720c */ /* 0x000fe20003f84070 */
[----:B------:R-:W-:Y:S01]  /*2ed0*/  IMAD.HI.U32 R16, R8, R6, RZ ;  /* 0x0000000608107227 */ /* 0x000fe200078e00ff */
[----:B------:R-:W-:-:S02]  /*2ee0*/  ISETP.GE.AND P2, PT, R2, RZ, PT ;  /* 0x000000ff0200720c */ /* 0x000fc40003f46270 */
[----:B------:R-:W-:Y:S01]  /*2ef0*/  IABS R2, R4 ;  /* 0x0000000400027213 */ /* 0x000fe20000000000 */
[----:B------:R-:W-:Y:S01]  /*2f00*/  @!P6 IMAD.IADD R9, R9, 0x1, -R0 ;  /* 0x000000010909e824 */ /* 0x000fe200078e0a00 */
[----:B------:R-:W-:Y:S01]  /*2f10*/  STL [R1+0x160], R12 ;  /* 0x0001600c01007387 */ /* 0x000fe20000100800 */
[----:B------:R-:W-:Y:S02]  /*2f20*/  IMAD.MOV R16, RZ, RZ, -R16 ;  /* 0x000000ffff107224 */ /* 0x000fe400078e0a10 */
[----:B0-----:R-:W-:Y:S01]  /*2f30*/  IMAD.MOV.U32 R3, RZ, RZ, R17 ;  /* 0x000000ffff037224 */ /* 0x001fe200078e0011 */
[C---:B------:R-:W-:Y:S01]  /*2f40*/  ISETP.GT.U32.AND P6, PT, R0.reuse, R9, PT ;  /* 0x000000090000720c */ /* 0x040fe20003fc4070 */
[----:B------:R-:W-:Y:S02]  /*2f50*/  VIADD R10, R7, 0xa4 ;  /* 0x000000a4070a7836 */ /* 0x000fe40000000000 */
[----:B------:R-:W-:Y:S01]  /*2f60*/  @!P1 IMAD.MOV R3, RZ, RZ, -R3 ;  /* 0x000000ffff039224 */ /* 0x000fe200078e0a03 */
[----:B------:R-:W-:Y:S01]  /*2f70*/  ISETP.GE.AND P1, PT, R11, RZ, PT ;  /* 0x000000ff0b00720c */ /* 0x000fe20003f26270 */
[----:B------:R-:W-:Y:S01]  /*2f80*/  IMAD R6, R0, R16, R6 ;  /* 0x0000001000067224 */ /* 0x000fe200078e0206 */
[----:B------:R-:W-:Y:S01]  /*2f90*/  IABS R16, R10 ;  /* 0x0000000a00107213 */ /* 0x000fe20000000000 */
[----:B------:R-:W-:Y:S01]  /*2fa0*/  IMAD.HI.U32 R15, R8, R2, RZ ;  /* 0x00000002080f7227 */ /* 0x000fe200078e00ff */
[----:B------:R0:W-:Y:S02]  /*2fb0*/  STL [R1+0x15c], R3 ;  /* 0x00015c0301007387 */ /* 0x0001e40000100800 */
[----:B------:R-:W-:Y:S01]  /*2fc0*/  ISETP.GT.U32.AND P5, PT, R0, R6, PT ;  /* 0x000000060000720c */ /* 0x000fe20003fa4070 */
[----:B------:R-:W-:Y:S01]  /*2fd0*/  @!P0 IMAD.IADD R13, R13, 0x1, -R0 ;  /* 0x000000010d0d8824 */ /* 0x000fe200078e0a00 */
[----:B------:R-:W-:Y:S01]  /*2fe0*/  ISETP.GE.AND P0, PT, R14, RZ, PT ;  /* 0x000000ff0e00720c */ /* 0x000fe20003f06270 */
[----:B------:R-:W-:-:S02]  /*2ff0*/  IMAD.MOV R15, RZ, RZ, -R15 ;  /* 0x000000ffff0f7224 */ /* 0x000fc400078e0a0f */
[----:B------:R-:W-:Y:S01]  /*3000*/  @!P4 IMAD.IADD R5, R5, 0x1, -R0 ;  /* 0x000000010505c824 */ /* 0x000fe200078e0a00 */
[----:B------:R-:W-:Y:S01]  /*3010*/  ISETP.GE.AND P4, PT, R4, RZ, PT ;  /* 0x000000ff0400720c */ /* 0x000fe20003f86270 */
[----:B------:R-:W-:Y:S02]  /*3020*/  IMAD.MOV.U32 R11, RZ, RZ, R16 ;  /* 0x000000ffff0b7224 */ /* 0x000fe400078e0010 */
[----:B0-----:R-:W-:Y:S02]  /*3030*/  IMAD.MOV.U32 R3, RZ, RZ, R13 ;  /* 0x000000ffff037224 */ /* 0x001fe400078e000d */
[C---:B------:R-:W-:Y:S02]  /*3040*/  IMAD R2, R0.reuse, R15, R2 ;  /* 0x0000000f00027224 */ /* 0x040fe400078e0202 */
[----:B------:R-:W-:Y:S01]  /*3050*/  @!P3 IMAD.MOV R3, RZ, RZ, -R3 ;  /* 0x000000ffff03b224 */ /* 0x000fe200078e0a03 */
[----:B------:R-:W-:Y:S01]  /*3060*/  ISETP.GT.U32.AND P3, PT, R0, R5, PT ;  /* 0x000000050000720c */ /* 0x000fe20003f64070 */
[----:B------:R-:W-:-:S03]  /*3070*/  IMAD.HI.U32 R14, R8, R11, RZ ;  /* 0x0000000b080e7227 */ /* 0x000fc600078e00ff */
[----:B------:R0:W-:Y:S01]  /*3080*/  STL [R1+0x158], R3 ;  /* 0x0001580301007387 */ /* 0x0001e20000100800 */
[----:B------:R-:W-:Y:S01]  /*3090*/  @!P6 IMAD.IADD R9, R9, 0x1, -R0 ;  /* 0x000000010909e824 */ /* 0x000fe200078e0a00 */
[----:B------:R-:W-:Y:S01]  /*30a0*/  ISETP.GT.U32.AND P6, PT, R0, R2, PT ;  /* 0x000000020000720c */ /* 0x000fe20003fc4070 */
[----:B------:R-:W-:Y:S02]  /*30b0*/  IMAD.MOV R14, RZ, RZ, -R14 ;  /* 0x000000ffff0e7224 */ /* 0x000fe400078e0a0e */
[--C-:B------:R-:W-:Y:S02]  /*30c0*/  @!P5 IMAD.IADD R6, R6, 0x1, -R0.reuse ;  /* 0x000000010606d824 */ /* 0x100fe400078e0a00 */
[C---:B------:R-:W-:Y:S02]  /*30d0*/  IMAD R4, R0.reuse, R14, R11 ;  /* 0x0000000e00047224 */ /* 0x040fe400078e020b */
[----:B------:R-:W-:Y:S01]  /*30e0*/  @!P3 IMAD.IADD R5, R5, 0x1, -R0 ;  /* 0x000000010505b824 */ /* 0x000fe200078e0a00 */
[C---:B------:R-:W-:Y:S01]  /*30f0*/  ISETP.GT.U32.AND P5, PT, R0.reuse, R6, PT ;  /* 0x000000060000720c */ /* 0x040fe20003fa4070 */
[----:B0-----:R-:W-:Y:S01]  /*3100*/  IMAD.MOV.U32 R3, RZ, RZ, R9 ;  /* 0x000000ffff037224 */ /* 0x001fe200078e0009 */
[----:B------:R-:W-:Y:S01]  /*3110*/  ISETP.GT.U32.AND P3, PT, R0, R4, PT ;  /* 0x000000040000720c */ /* 0x000fe20003f64070 */
[----:B------:R-:W-:-:S02]  /*3120*/  VIADD R20, R7, 0xa2 ;  /* 0x000000a207147836 */ /* 0x000fc40000000000 */
[--C-:B------:R-:W-:Y:S02]  /*3130*/  @!P6 IMAD.IADD R2, R2, 0x1, -R0.reuse ;  /* 0x000000010202e824 */ /* 0x100fe400078e0a00 */
[----:B------:R-:W-:Y:S01]  /*3140*/  @!P2 IMAD.MOV R3, RZ, RZ, -R3 ;  /* 0x000000ffff03a224 */ /* 0x000fe200078e0a03 */
[----:B------:R-:W-:Y:S01]  /*3150*/  ISETP.GE.AND P2, PT, R20, RZ, PT ;  /* 0x000000ff1400720c */ /* 0x000fe20003f46270 */
[C---:B------:R-:W-:Y:S01]  /*3160*/  VIADD R13, R7.reuse, 0xa0 ;  /* 0x000000a0070d7836 */ /* 0x040fe20000000000 */
[----:B------:R-:W-:Y:S01]  /*3170*/  ISETP.GT.U32.AND P6, PT, R0, R2, PT ;  /* 0x000000020000720c */ /* 0x000fe20003fc4070 */
[C---:B------:R-:W-:Y:S01]  /*3180*/  VIADD R9, R7.reuse, 0x9c ;  /* 0x0000009c07097836 */ /* 0x040fe20000000000 */
[----:B------:R0:W-:Y:S01]  /*3190*/  STL [R1+0x154], R3 ;  /* 0x0001540301007387 */ /* 0x0001e20000100800 */
[--C-:B------:R-:W-:Y:S01]  /*31a0*/  @!P5 IMAD.IADD R6, R6, 0x1, -R0.reuse ;  /* 0x000000010606d824 */ /* 0x100fe200078e0a00 */
[----:B------:R-:W-:Y:S01]  /*31b0*/  IABS R20, R20 ;  /* 0x0000001400147213 */ /* 0x000fe20000000000 */
[----:B------:R-:W-:Y:S01]  /*31c0*/  @!P3 IMAD.IADD R4, R4, 0x1, -R0 ;  /* 0x000000010404b824 */ /* 0x000fe200078e0a00 */
[----:B------:R-:W-:Y:S01]  /*31d0*/  ISETP.GE.AND P5, PT, R10, RZ, PT ;  /* 0x000000ff0a00720c */ /* 0x000fe20003fa6270 */
[----:B------:R-:W-:-:S02]  /*31e0*/  VIADD R10, R7, 0x9e ;  /* 0x0000009e070a7836 */ /* 0x000fc40000000000 */
[----:B------:R-:W-:Y:S01]  /*31f0*/  @!P1 IMAD.MOV R6, RZ, RZ, -R6 ;  /* 0x000000ffff069224 */ /* 0x000fe200078e0a06 */
[----:B------:R-:W-:Y:S01]  /*3200*/  ISETP.GT.U32.AND P3, PT, R0, R4, PT ;  /* 0x000000040000720c */ /* 0x000fe20003f64070 */
[----:B------:R-:W-:Y:S01]  /*3210*/  IMAD.HI.U32 R11, R8, R20, RZ ;  /* 0x00000014080b7227 */ /* 0x000fe200078e00ff */
[----:B------:R-:W-:Y:S02]  /*3220*/  ISETP.GE.AND P1, PT, R13, RZ, PT ;  /* 0x000000ff0d00720c */ /* 0x000fe40003f26270 */
[----:B------:R-:W-:Y:S01]  /*3230*/  IABS R13, R13 ;  /* 0x0000000d000d7213 */ /* 0x000fe20000000000 */
[----:B0-----:R-:W-:Y:S01]  /*3240*/  IMAD.MOV.U32 R3, RZ, RZ, R5 ;  /* 0x000000ffff037224 */ /* 0x001fe200078e0005 */
[----:B------:R0:W-:Y:S01]  /*3250*/  STL [R1+0x150], R6 ;  /* 0x0001500601007387 */ /* 0x0001e20000100800 */
[--C-:B------:R-:W-:Y:S01]  /*3260*/  @!P6 IMAD.IADD R2, R2, 0x1, -R0.reuse ;  /* 0x000000010202e824 */ /* 0x100fe200078e0a00 */
[----:B------:R-:W-:Y:S01]  /*3270*/  ISETP.GE.AND P6, PT, R9, RZ, PT ;  /* 0x000000ff0900720c */ /* 0x000fe20003fc6270 */
[----:B------:R-:W-:Y:S01]  /*3280*/  @!P0 IMAD.MOV R3, RZ, RZ, -R3 ;  /* 0x000000ffff038224 */ /* 0x000fe200078e0a03 */
[----:B------:R-:W-:Y:S01]  /*3290*/  ISETP.GE.AND P0, PT, R10, RZ, PT ;  /* 0x000000ff0a00720c */ /* 0x000fe20003f06270 */
[----:B------:R-:W-:Y:S01]  /*32a0*/  IMAD.MOV R11, RZ, RZ, -R11 ;  /* 0x000000ffff0b7224 */ /* 0x000fe200078e0a0b */
[----:B------:R-:W-:Y:S01]  /*32b0*/  IABS R10, R10 ;  /* 0x0000000a000a7213 */ /* 0x000fe20000000000 */
[----:B------:R-:W-:Y:S01]  /*32c0*/  @!P3 IMAD.IADD R4, R4, 0x1, -R0 ;  /* 0x000000010404b824 */ /* 0x000fe200078e0a00 */
[----:B------:R1:W-:Y:S01]  /*32d0*/  STL [R1+0x14c], R3 ;  /* 0x00014c0301007387 */ /* 0x0003e20000100800 */
[----:B------:R-:W-:Y:S01]  /*32e0*/  IMAD R20, R0, R11, R20 ;  /* 0x0000000b00147224 */ /* 0x000fe200078e0214 */
[----:B------:R-:W-:Y:S01]  /*32f0*/  IABS R9, R9 ;  /* 0x0000000900097213 */ /* 0x000fe20000000000 */
[----:B0-----:R-:W-:-:S04]  /*3300*/  IMAD.HI.U32 R6, R8, R13, RZ ;  /* 0x0000000d08067227 */ /* 0x001fc800078e00ff */
[----:B------:R-:W-:-:S04]  /*3310*/  IMAD.HI.U32 R5, R8, R10, RZ ;  /* 0x0000000a08057227 */ /* 0x000fc800078e00ff */
[----:B-1----:R-:W-:Y:S02]  /*3320*/  IMAD.MOV.U32 R3, RZ, RZ, R2 ;  /* 0x000000ffff037224 */ /* 0x002fe400078e0002 */
[----:B------:R-:W-:Y:S02]  /*3330*/  IMAD.MOV R6, RZ, RZ, -R6 ;  /* 0x000000ffff067224 */ /* 0x000fe400078e0a06 */
[----:B------:R-:W-:Y:S01]  /*3340*/  @!P4 IMAD.MOV R3, RZ, RZ, -R3 ;  /* 0x000000ffff03c224 */ /* 0x000fe200078e0a03 */
[C---:B------:R-:W-:Y:S01]  /*3350*/  ISETP.GT.U32.AND P4, PT, R0.reuse, R20, PT ;  /* 0x000000140000720c */ /* 0x040fe20003f84070 */
[----:B------:R-:W-:Y:S02]  /*3360*/  IMAD.MOV R5, RZ, RZ, -R5 ;  /* 0x000000ffff057224 */ /* 0x000fe400078e0a05 */
[C---:B------:R-:W-:Y:S01]  /*3370*/  IMAD R13, R0.reuse, R6, R13 ;  /* 0x00000006000d7224 */ /* 0x040fe200078e020d */
[----:B------:R0:W-:Y:S01]  /*3380*/  STL [R1+0x148], R3 ;  /* 0x0001480301007387 */ /* 0x0001e20000100800 */
[----:B------:R-:W-:-:S02]  /*3390*/  IMAD R10, R0, R5, R10 ;  /* 0x00000005000a7224 */ /* 0x000fc400078e020a */
[C---:B------:R-:W-:Y:S01]  /*33a0*/  VIADD R19, R7.reuse, 0x9a ;  /* 0x0000009a07137836 */ /* 0x040fe20000000000 */
[----:B------:R-:W-:Y:S01]  /*33b0*/  ISETP.GT.U32.AND P3, PT, R0, R13, PT ;  /* 0x0000000d0000720c */ /* 0x000fe20003f64070 */
[----:B------:R-:W-:Y:S02]  /*33c0*/  VIADD R16, R7, 0x98 ;  /* 0x0000009807107836 */ /* 0x000fe40000000000 */
[----:B------:R-:W-:-:S03]  /*33d0*/  IMAD.HI.U32 R2, R8, R9, RZ ;  /* 0x0000000908027227 */ /* 0x000fc600078e00ff */
[----:B------:R-:W-:Y:S01]  /*33e0*/  IABS R18, R16 ;  /* 0x0000001000127213 */ /* 0x000fe20000000000 */
[----:B0-----:R-:W-:Y:S01]  /*33f0*/  IMAD.MOV.U32 R3, RZ, RZ, R4 ;  /* 0x000000ffff037224 */ /* 0x001fe200078e0004 */
[----:B------:R-:W-:Y:S01]  /*3400*/  IABS R4, R19 ;  /* 0x0000001300047213 */ /* 0x000fe20000000000 */
[--C-:B------:R-:W-:Y:S02]  /*3410*/  @!P4 IMAD.IADD R20, R20, 0x1, -R0.reuse ;  /* 0x000000011414c824 */ /* 0x100fe400078e0a00 */
[----:B------:R-:W-:Y:S01]  /*3420*/  @!P5 IMAD.MOV R3, RZ, RZ, -R3 ;  /* 0x000000ffff03d224 */ /* 0x000fe200078e0a03 */
[C---:B------:R-:W-:Y:S01]  /*3430*/  ISETP.GT.U32.AND P5, PT, R0.reuse, R10, PT ;  /* 0x0000000a0000720c */ /* 0x040fe20003fa4070 */
[----:B------:R-:W-:Y:S01]  /*3440*/  @!P3 IMAD.IADD R13, R13, 0x1, -R0 ;  /* 0x000000010d0db824 */ /* 0x000fe200078e0a00 */
[----:B------:R-:W-:Y:S01]  /*3450*/  ISETP.GT.U32.AND P4, PT, R0, R20, PT ;  /* 0x000000140000720c */ /* 0x000fe20003f84070 */
[----:B------:R-:W-:Y:S01]  /*3460*/  IMAD.MOV R2, RZ, RZ, -R2 ;  /* 0x000000ffff027224 */ /* 0x000fe200078e0a02 */
[----:B------:R0:W-:Y:S01]  /*3470*/  STL [R1+0x144], R3 ;  /* 0x0001440301007387 */ /* 0x0001e20000100800 */
[----:B------:R-:W-:Y:S01]  /*3480*/  IMAD.HI.U32 R11, R8, R4, RZ ;  /* 0x00000004080b7227 */ /* 0x000fe200078e00ff */
[----:B------:R-:W-:-:S03]  /*3490*/  ISETP.GT.U32.AND P3, PT, R0, R13, PT ;  /* 0x0000000d0000720c */ /* 0x000fc60003f64070 */
[----:B------:R-:W-:Y:S02]  /*34a0*/  IMAD R9, R0, R2, R9 ;  /* 0x0000000200097224 */ /* 0x000fe400078e0209 */
[----:B------:R-:W-:-:S04]  /*34b0*/  IMAD.HI.U32 R2, R8, R18, RZ ;  /* 0x0000001208027227 */ /* 0x000fc800078e00ff */
[----:B------:R-:W-:Y:S02]  /*34c0*/  @!P5 IMAD.IADD R10, R10, 0x1, -R0 ;  /* 0x000000010a0ad824 */ /* 0x000fe400078e0a00 */
[----:B------:R-:W-:Y:S02]  /*34d0*/  IMAD.MOV R11, RZ, RZ, -R11 ;  /* 0x000000ffff0b7224 */ /* 0x000fe400078e0a0b */
[----:B------:R-:W-:Y:S01]  /*34e0*/  IMAD.MOV R2, RZ, RZ, -R2 ;  /* 0x000000ffff027224 */ /* 0x000fe200078e0a02 */
[----:B------:R-:W-:Y:S01]  /*34f0*/  ISETP.GT.U32.AND P5, PT, R0, R10, PT ;  /* 0x0000000a0000720c */ /* 0x000fe20003fa4070 */
[----:B------:R-:W-:Y:S01]  /*3500*/  @!P4 IMAD.IADD R20, R20, 0x1, -R0 ;  /* 0x000000011414c824 */ /* 0x000fe200078e0a00 */
[C---:B------:R-:W-:Y:S01]  /*3510*/  ISETP.GT.U32.AND P4, PT, R0.reuse, R9, PT ;  /* 0x000000090000720c */ /* 0x040fe20003f84070 */
[C---:B------:R-:W-:Y:S02]  /*3520*/  IMAD R4, R0.reuse, R11, R4 ;  /* 0x0000000b00047224 */ /* 0x040fe400078e0204 */
[----:B------:R-:W-:-:S02]  /*3530*/  IMAD R18, R0, R2, R18 ;  /* 0x0000000200127224 */ /* 0x000fc400078e0212 */
[--C-:B------:R-:W-:Y:S01]  /*3540*/  @!P3 IMAD.IADD R13, R13, 0x1, -R0.reuse ;  /* 0x000000010d0db824 */ /* 0x100fe200078e0a00 */
[----:B------:R-:W-:Y:S01]  /*3550*/  ISETP.GT.U32.AND P3, PT, R0, R4, PT ;  /* 0x000000040000720c */ /* 0x000fe20003f64070 */
[C---:B------:R-:W-:Y:S02]  /*3560*/  VIADD R6, R7.reuse, 0x94 ;  /* 0x0000009407067836 */ /* 0x040fe40000000000 */
[C---:B------:R-:W-:Y:S02]  /*3570*/  VIADD R5, R7.reuse, 0x96 ;  /* 0x0000009607057836 */ /* 0x040fe40000000000 */
[----:B------:R-:W-:Y:S01]  /*3580*/  @!P5 IMAD.IADD R10, R10, 0x1, -R0 ;  /* 0x000000010a0ad824 */ /* 0x000fe200078e0a00 */
[----:B------:R-:W-:Y:S01]  /*3590*/  ISETP.GT.U32.AND P5, PT, R0, R18, PT ;  /* 0x000000120000720c */ /* 0x000fe20003fa4070 */
[----:B------:R-:W-:Y:S01]  /*35a0*/  VIADD R2, R7, 0x92 ;  /* 0x0000009207027836 */ /* 0x000fe20000000000 */
[----:B------:R-:W-:Y:S01]  /*35b0*/  IABS R17, R6 ;  /* 0x0000000600117213 */ /* 0x000fe20000000000 */
[----:B0-----:R-:W-:Y:S01]  /*35c0*/  IMAD.MOV.U32 R3, RZ, RZ, R20 ;  /* 0x000000ffff037224 */ /* 0x001fe200078e0014 */
[----:B------:R-:W-:Y:S01]  /*35d0*/  IABS R14, R5 ;  /* 0x00000005000e7213 */ /* 0x000fe20000000000 */
[----:B------:R-:W-:Y:S01]  /*35e0*/  @!P4 IMAD.IADD R9, R9, 0x1, -R0 ;  /* 0x000000010909c824 */ /* 0x000fe200078e0a00 */
[----:B------:R-:W-:Y:S01]  /*35f0*/  ISETP.GE.AND P4, PT, R19, RZ, PT ;  /* 0x000000ff1300720c */ /* 0x000fe20003f86270 */
[----:B------:R-:W-:Y:S01]  /*3600*/  @!P2 IMAD.MOV R3, RZ, RZ, -R3 ;  /* 0x000000ffff03a224 */ /* 0x000fe200078e0a03 */
[----:B------:R-:W-:Y:S01]  /*3610*/  IABS R19, R2 ;  /* 0x0000000200137213 */ /* 0x000fe20000000000 */
[----:B------:R-:W-:Y:S01]  /*3620*/  IMAD.HI.U32 R11, R8, R17, RZ ;  /* 0x00000011080b7227 */ /* 0x000fe200078e00ff */
[----:B------:R-:W-:-:S02]  /*3630*/  ISETP.GT.U32.AND P2, PT, R0, R9, PT ;  /* 0x000000090000720c */ /* 0x000fc40003f44070 */
[----:B------:R0:W-:Y:S01]  /*3640*/  STL [R1+0x13c], R3 ;  /* 0x00013c0301007387 */ /* 0x0001e20000100800 */
[--C-:B------:R-:W-:Y:S01]  /*3650*/  @!P3 IMAD.IADD R4, R4, 0x1, -R0.reuse ;  /* 0x000000010404b824 */ /* 0x100fe200078e0a00 */
[----:B------:R-:W-:Y:S01]  /*3660*/  ISETP.GE.AND P3, PT, R16, RZ, PT ;  /* 0x000000ff1000720c */ /* 0x000fe20003f66270 */
[----:B------:R-:W-:Y:S02]  /*3670*/  @!P5 IMAD.IADD R18, R18, 0x1, -R0 ;  /* 0x000000011212d824 */ /* 0x000fe400078e0a00 */
[----:B------:R-:W-:Y:S02]  /*3680*/  IMAD.MOV R11, RZ, RZ, -R11 ;  /* 0x000000ffff0b7224 */ /* 0x000fe400078e0a0b */
[----:B------:R-:W-:Y:S01]  /*3690*/  IMAD.HI.U32 R15, R8, R14, RZ ;  /* 0x0000000e080f7227 */ /* 0x000fe200078e00ff */
[----:B------:R-:W-:-:S03]  /*36a0*/  ISETP.GT.U32.AND P5, PT, R0, R18, PT ;  /* 0x000000120000720c */ /* 0x000fc60003fa4070 */
[----:B------:R-:W-:Y:S02]  /*36b0*/  IMAD.MOV.U32 R16, RZ, RZ, R19 ;  /* 0x000000ffff107224 */ /* 0x000fe400078e0013 */
[----:B0-----:R-:W-:Y:S02]  /*36c0*/  IMAD.MOV.U32 R3, RZ, RZ, R13 ;  /* 0x000000ffff037224 */ /* 0x001fe400078e000d */
[----:B------:R-:W-:Y:S02]  /*36d0*/  IMAD R17, R0, R11, R17 ;  /* 0x0000000b00117224 */ /* 0x000fe400078e0211 */
[----:B------:R-:W-:Y:S02]  /*36e0*/  IMAD.MOV R15, RZ, RZ, -R15 ;  /* 0x000000ffff0f7224 */ /* 0x000fe400078e0a0f */
[----:B------:R-:W-:-:S04]  /*36f0*/  IMAD.HI.U32 R11, R8, R16, RZ ;  /* 0x00000010080b7227 */ /* 0x000fc800078e00ff */
[----:B------:R-:W-:Y:S01]  /*3700*/  @!P1 IMAD.MOV R3, RZ, RZ, -R3 ;  /* 0x000000ffff039224 */ /* 0x000fe200078e0a03 */
[C---:B------:R-:W-:Y:S01]  /*3710*/  ISETP.GT.U32.AND P1, PT, R0.reuse, R4, PT ;  /* 0x000000040000720c */ /* 0x040fe20003f24070 */
[C---:B------:R-:W-:Y:S02]  /*3720*/  IMAD R14, R0.reuse, R15, R14 ;  /* 0x0000000f000e7224 */ /* 0x040fe400078e020e */
[--C-:B------:R-:W-:Y:S01]  /*3730*/  @!P2 IMAD.IADD R9, R9, 0x1, -R0.reuse ;  /* 0x000000010909a824 */ /* 0x100fe200078e0a00 */
[----:B------:R0:W-:Y:S01]  /*3740*/  STL [R1+0x138], R3 ;  /* 0x0001380301007387 */ /* 0x0001e20000100800 */
[----:B------:R-:W-:Y:S01]  /*3750*/  IMAD.MOV R11, RZ, RZ, -R11 ;  /* 0x000000ffff0b7224 */ /* 0x000fe200078e0a0b */
[----:B------:R-:W-:Y:S01]  /*3760*/  ISETP.GT.U32.AND P2, PT, R0, R14, PT ;  /* 0x0000000e0000720c */ /* 0x000fe20003f44070 */
[----:B------:R-:W-:Y:S02]  /*3770*/  @!P5 IMAD.IADD R18, R18, 0x1, -R0 ;  /* 0x000000011212d824 */ /* 0x000fe400078e0a00 */
[----:B------:R-:W-:-:S02]  /*3780*/  IMAD R16, R0, R11, R16 ;  /* 0x0000000b00107224 */ /* 0x000fc400078e0210 */
[----:B------:R-:W-:Y:S01]  /*3790*/  @!P0 IMAD.MOV R10, RZ, RZ, -R10 ;  /* 0x000000ffff0a8224 */ /* 0x000fe200078e0a0a */
[----:B------:R-:W-:Y:S01]  /*37a0*/  ISETP.GE.AND P0, PT, R5, RZ, PT ;  /* 0x000000ff0500720c */ /* 0x000fe20003f06270 */
[C---:B------:R-:W-:Y:S01]  /*37b0*/  VIADD R5, R7.reuse, 0x90 ;  /* 0x0000009007057836 */ /* 0x040fe20000000000 */
[----:B------:R-:W-:Y:S01]  /*37c0*/  ISETP.GT.U32.AND P5, PT, R0, R16, PT ;  /* 0x000000100000720c */ /* 0x000fe20003fa4070 */
[----:B0-----:R-:W-:Y:S01]  /*37d0*/  IMAD.MOV.U32 R3, RZ, RZ, R9 ;  /* 0x000000ffff037224 */ /* 0x001fe200078e0009 */
[----:B------:R0:W-:Y:S01]  /*37e0*/  STL [R1+0x134], R10 ;  /* 0x0001340a01007387 */ /* 0x0001e20000100800 */
[--C-:B------:R-:W-:Y:S01]  /*37f0*/  @!P1 IMAD.IADD R4, R4, 0x1, -R0.reuse ;  /* 0x0000000104049824 */ /* 0x100fe200078e0a00 */
[----:B------:R-:W-:Y:S01]  /*3800*/  ISETP.GE.AND P1, PT, R6, RZ, PT ;  /* 0x000000ff0600720c */ /* 0x000fe20003f26270 */
[----:B------:R-:W-:Y:S01]  /*3810*/  @!P6 IMAD.MOV R3, RZ, RZ, -R3 ;  /* 0x000000ffff03e224 */ /* 0x000fe200078e0a03 */
[----:B------:R-:W-:Y:S01]  /*3820*/  ISETP.GT.U32.AND P6, PT, R0, R17, PT ;  /* 0x000000110000720c */ /* 0x000fe20003fc4070 */
[C---:B------:R-:W-:Y:S01]  /*3830*/  VIADD R6, R7.reuse, 0x8e ;  /* 0x0000008e07067836 */ /* 0x040fe20000000000 */
[----:B------:R-:W-:Y:S01]  /*3840*/  IABS R9, R5 ;  /* 0x0000000500097213 */ /* 0x000fe20000000000 */
[--C-:B------:R-:W-:Y:S01]  /*3850*/  @!P2 IMAD.IADD R14, R14, 0x1, -R0.reuse ;  /* 0x000000010e0ea824 */ /* 0x100fe200078e0a00 */
[----:B------:R1:W-:Y:S01]  /*3860*/  STL [R1+0x130], R3 ;  /* 0x0001300301007387 */ /* 0x0003e20000100800 */
[----:B------:R-:W-:Y:S01]  /*3870*/  ISETP.GE.AND P2, PT, R2, RZ, PT ;  /* 0x000000ff0200720c */ /* 0x000fe20003f46270 */
[----:B------:R-:W-:Y:S01]  /*3880*/  VIADD R11, R7, 0x8c ;  /* 0x0000008c070b7836 */ /* 0x000fe20000000000 */
[----:B------:R-:W-:Y:S01]  /*3890*/  IABS R2, R6 ;  /* 0x0000000600027213 */ /* 0x000fe20000000000 */
[----:B------:R-:W-:-:S02]  /*38a0*/  @!P5 IMAD.IADD R16, R16, 0x1, -R0 ;  /* 0x000000011010d824 */ /* 0x000fc400078e0a00 */
[----:B0-----:R-:W-:-:S04]  /*38b0*/  IMAD.HI.U32 R10, R8, R9, RZ ;  /* 0x00000009080a7227 */ /* 0x001fc800078e00ff */
[----:B------:R-:W-:Y:S01]  /*38c0*/  @!P6 IMAD.IADD R17, R17, 0x1, -R0 ;  /* 0x000000011111e824 */ /* 0x000fe200078e0a00 */
[C---:B------:R-:W-:Y:S01]  /*38d0*/  ISETP.GT.U32.AND P6, PT, R0.reuse, R14, PT ;  /* 0x0000000e0000720c */ /* 0x040fe20003fc4070 */
[----:B-1----:R-:W-:Y:S02]  /*38e0*/  IMAD.MOV.U32 R3, RZ, RZ, R4 ;  /* 0x000000ffff037224 */ /* 0x002fe400078e0004 */
[----:B------:R-:W-:Y:S01]  /*38f0*/  IMAD.MOV R10, RZ, RZ, -R10 ;  /* 0x000000ffff0a7224 */ /* 0x000fe200078e0a0a */
[C---:B------:R-:W-:Y:S01]  /*3900*/  ISETP.GT.U32.AND P5, PT, R0.reuse, R17, PT ;  /* 0x000000110000720c */ /* 0x040fe20003fa4070 */
[----:B------:R-:W-:Y:S01]  /*3910*/  @!P4 IMAD.MOV R3, RZ, RZ, -R3 ;  /* 0x000000ffff03c224 */ /* 0x000fe200078e0a03 */
[----:B------:R-:W-:Y:S01]  /*3920*/  ISETP.GT.U32.AND P4, PT, R0, R16, PT ;  /* 0x000000100000720c */ /* 0x000fe20003f84070 */
[----:B------:R-:W-:-:S03]  /*3930*/  IMAD.HI.U32 R13, R8, R2, RZ ;  /* 0x00000002080d7227 */ /* 0x000fc600078e00ff */
[----:B------:R0:W-:Y:S01]  /*3940*/  STL [R1+0x12c], R3 ;  /* 0x00012c0301007387 */ /* 0x0001e20000100800 */
[----:B------:R-:W-:Y:S01]  /*3950*/  IMAD R9, R0, R10, R9 ;  /* 0x0000000a00097224 */ /* 0x000fe200078e0209 */
[----:B------:R-:W-:Y:S01]  /*3960*/  IABS R10, R11 ;  /* 0x0000000b000a7213 */ /* 0x000fe20000000000 */
[----:B------:R-:W-:Y:S02]  /*3970*/  IMAD.MOV R13, RZ, RZ, -R13 ;  /* 0x000000ffff0d7224 */ /* 0x000fe400078e0a0d */
[----:B------:R-:W-:Y:S01]  /*3980*/  @!P6 IMAD.IADD R14, R14, 0x1, -R0 ;  /* 0x000000010e0ee824 */ /* 0x000fe200078e0a00 */
[C---:B------:R-:W-:Y:S01]  /*3990*/  ISETP.GT.U32.AND P6, PT, R0.reuse, R9, PT ;  /* 0x000000090000720c */ /* 0x040fe20003fc4070 */
[----:B------:R-:W-:Y:S02]  /*39a0*/  IMAD R2, R0, R13, R2 ;  /* 0x0000000d00027224 */ /* 0x000fe400078e0202 */
[----:B------:R-:W-:Y:S02]  /*39b0*/  @!P4 IMAD.IADD R16, R16, 0x1, -R0 ;  /* 0x000000011010c824 */ /* 0x000fe400078e0a00 */
[----:B------:R-:W-:Y:S01]  /*39c0*/  VIADD R4, R7, 0x8a ;  /* 0x0000008a07047836 */ /* 0x000fe20000000000 */
[----:B------:R-:W-:Y:S01]  /*39d0*/  ISETP.GT.U32.AND P4, PT, R0, R2, PT ;  /* 0x000000020000720c */ /* 0x000fe20003f84070 */
[----:B------:R-:W-:-:S03]  /*39e0*/  IMAD.HI.U32 R13, R8, R10, RZ ;  /* 0x0000000a080d7227 */ /* 0x000fc600078e00ff */
[----:B------:R-:W-:Y:S01]  /*39f0*/  IABS R20, R4 ;  /* 0x0000000400147213 */ /* 0x000fe20000000000 */
[----:B------:R-:W-:Y:S02]  /*3a00*/  IMAD.MOV.U32 R12, RZ, RZ, R18 ;  /* 0x000000ffff0c7224 */ /* 0x000fe400078e0012 */
[--C-:B------:R-:W-:Y:S01]  /*3a10*/  @!P6 IMAD.IADD R9, R9, 0x1, -R0.reuse ;  /* 0x000000010909e824 */ /* 0x100fe200078e0a00 */
[----:B------:R-:W-:Y:S01]  /*3a20*/  ISETP.GE.AND P6, PT, R6, RZ, PT ;  /* 0x000000ff0600720c */ /* 0x000fe20003fc6270 */
[----:B------:R-:W-:Y:S01]  /*3a30*/  @!P5 IMAD.IADD R17, R17, 0x1, -R0 ;  /* 0x000000011111d824 */ /* 0x000fe200078e0a00 */
[----:B------:R-:W-:Y:S01]  /*3a40*/  ISETP.GE.AND P5, PT, R5, RZ, PT ;  /* 0x000000ff0500720c */ /* 0x000fe20003fa6270 */
[----:B------:R-:W-:-:S04]  /*3a50*/  IMAD.HI.U32 R15, R8, R20, RZ ;  /* 0x00000014080f7227 */ /* 0x000fc800078e00ff */
[C---:B------:R-:W-:Y:S02]  /*3a60*/  VIADD R5, R7.reuse, 0x88 ;  /* 0x0000008807057836 */ /* 0x040fe40000000000 */
[----:B------:R-:W-:Y:S02]  /*3a70*/  IMAD.MOV R13, RZ, RZ, -R13 ;  /* 0x000000ffff0d7224 */ /* 0x000fe400078e0a0d */
[----:B------:R-:W-:Y:S02]  /*3a80*/  @!P4 IMAD.IADD R2, R2, 0x1, -R0 ;  /* 0x000000010202c824 */ /* 0x000fe400078e0a00 */
[----:B------:R-:W-:Y:S01]  /*3a90*/  @!P3 IMAD.MOV R12, RZ, RZ, -R12 ;  /* 0x000000ffff0cb224 */ /* 0x000fe200078e0a0c */
[C---:B------:R-:W-:Y:S01]  /*3aa0*/  ISETP.GT.U32.AND P3, PT, R0.reuse, R9, PT ;  /* 0x000000090000720c */ /* 0x040fe20003f64070 */
[----:B0-----:R-:W-:Y:S01]  /*3ab0*/  IMAD.MOV.U32 R3, RZ, RZ, R14 ;  /* 0x000000ffff037224 */ /* 0x001fe200078e000e */
[----:B------:R-:W-:Y:S01]  /*3ac0*/  ISETP.GT.U32.AND P4, PT, R0, R2, PT ;  /* 0x000000020000720c */ /* 0x000fe20003f84070 */
[----:B------:R-:W-:Y:S01]  /*3ad0*/  IMAD.MOV R15, RZ, RZ, -R15 ;  /* 0x000000ffff0f7224 */ /* 0x000fe200078e0a0f */
[----:B------:R0:W-:Y:S01]  /*3ae0*/  STL [R1+0x128], R12 ;  /* 0x0001280c01007387 */ /* 0x0001e20000100800 */
[----:B------:R-:W-:-:S02]  /*3af0*/  VIADD R6, R7, 0x86 ;  /* 0x0000008607067836 */ /* 0x000fc40000000000 */
[C---:B------:R-:W-:Y:S01]  /*3b00*/  IMAD R10, R0.reuse, R13, R10 ;  /* 0x0000000d000a7224 */ /* 0x040fe200078e020a */
[----:B------:R-:W-:Y:S01]  /*3b10*/  IABS R13, R5 ;  /* 0x00000005000d7213 */ /* 0x000fe20000000000 */
[----:B------:R-:W-:Y:S02]  /*3b20*/  @!P0 IMAD.MOV R3, RZ, RZ, -R3 ;  /* 0x000000ffff038224 */ /* 0x000fe400078e0a03 */
[----:B------:R-:W-:Y:S01]  /*3b30*/  IMAD R20, R0, R15, R20 ;  /* 0x0000000f00147224 */ /* 0x000fe200078e0214 */
[----:B------:R-:W-:Y:S01]  /*3b40*/  IABS R15, R6 ;  /* 0x00000006000f7213 */ /* 0x000fe20000000000 */
[----:B------:R-:W-:Y:S01]  /*3b50*/  IMAD.HI.U32 R14, R8, R13, RZ ;  /* 0x0000000d080e7227 */ /* 0x000fe200078e00ff */
[----:B------:R-:W-:Y:S01]  /*3b60*/  ISETP.GT.U32.AND P0, PT, R0, R10, PT ;  /* 0x0000000a0000720c */ /* 0x000fe20003f04070 */
[----:B------:R1:W-:Y:S02]  /*3b70*/  STL [R1+0x124], R3 ;  /* 0x0001240301007387 */ /* 0x0003e40000100800 */
[----:B0-----:R-:W-:-:S02]  /*3b80*/  IMAD.MOV.U32 R12, RZ, RZ, R17 ;  /* 0x000000ffff0c7224 */ /* 0x001fc400078e0011 */
[----:B------:R-:W-:Y:S01]  /*3b90*/  @!P3 IMAD.IADD R9, R9, 0x1, -R0 ;  /* 0x000000010909b824 */ /* 0x000fe200078e0a00 */
[----:B------:R-:W-:Y:S01]  /*3ba0*/  ISETP.GE.AND P3, PT, R4, RZ, PT ;  /* 0x000000ff0400720c */ /* 0x000fe20003f66270 */
[----:B------:R-:W-:Y:S01]  /*3bb0*/  @!P1 IMAD.MOV R12, RZ, RZ, -R12 ;  /* 0x000000ffff0c9224 */ /* 0x000fe200078e0a0c */
[----:B------:R-:W-:Y:S01]  /*3bc0*/  ISETP.GT.U32.AND P1, PT, R0, R20, PT ;  /* 0x000000140000720c */ /* 0x000fe20003f24070 */
[----:B------:R-:W-:Y:S02]  /*3bd0*/  IMAD.MOV R14, RZ, RZ, -R14 ;  /* 0x000000ffff0e7224 */ /* 0x000fe400078e0a0e */
[----:B-1----:R-:W-:Y:S01]  /*3be0*/  IMAD.MOV.U32 R3, RZ, RZ, R16 ;  /* 0x000000ffff037224 */ /* 0x002fe200078e0010 */
[----:B------:R0:W-:Y:S01]  /*3bf0*/  STL [R1+0x120], R12 ;  /* 0x0001200c01007387 */ /* 0x0001e20000100800 */
[----:B------:R-:W-:-:S04]  /*3c00*/  IMAD.HI.U32 R16, R8, R15, RZ ;  /* 0x0000000f08107227 */ /* 0x000fc800078e00ff */
[----:B------:R-:W-:Y:S01]  /*3c10*/  @!P2 IMAD.MOV R3, RZ, RZ, -R3 ;  /* 0x000000ffff03a224 */ /* 0x000fe200078e0a03 */
[----:B------:R-:W-:Y:S01]  /*3c20*/  ISETP.GE.AND P2, PT, R11, RZ, PT ;  /* 0x000000ff0b00720c */ /* 0x000fe20003f46270 */
[----:B------:R-:W-:Y:S02]  /*3c30*/  IMAD.MOV R16, RZ, RZ, -R16 ;  /* 0x000000ffff107224 */ /* 0x000fe400078e0a10 */
[--C-:B------:R-:W-:Y:S01]  /*3c40*/  @!P4 IMAD.IADD R2, R2, 0x1, -R0.reuse ;  /* 0x000000010202c824 */ /* 0x100fe200078e0a00 */
[----:B------:R1:W-:Y:S01]  /*3c50*/  STL [R1+0x11c], R3 ;  /* 0x00011c0301007387 */ /* 0x0003e20000100800 */
[----:B------:R-:W-:Y:S01]  /*3c60*/  IMAD R11, R0, R14, R13 ;  /* 0x0000000e000b7224 */ /* 0x000fe200078e020d */
[----:B------:R-:W-:Y:S01]  /*3c70*/  ISETP.GE.AND P4, PT, R5, RZ, PT ;  /* 0x000000ff0500720c */ /* 0x000fe20003f86270 */
[----:B0-----:R-:W-:Y:S02]  /*3c80*/  IMAD.MOV.U32 R12, RZ, RZ, R9 ;  /* 0x000000ffff0c7224 */ /* 0x001fe400078e0009 */
[----:B------:R-:W-:-:S02]  /*3c90*/  @!P0 IMAD.IADD R10, R10, 0x1, -R0 ;  /* 0x000000010a0a8824 */ /* 0x000fc400078e0a00 */
[C---:B------:R-:W-:Y:S02]  /*3ca0*/  IMAD R15, R0.reuse, R16, R15 ;  /* 0x00000010000f7224 */ /* 0x040fe400078e020f */
[----:B------:R-:W-:Y:S01]  /*3cb0*/  @!P5 IMAD.MOV R12, RZ, RZ, -R12 ;  /* 0x000000ffff0cd224 */ /* 0x000fe200078e0a0c */
[C---:B------:R-:W-:Y:S01]  /*3cc0*/  ISETP.GT.U32.AND P5, PT, R0.reuse, R11, PT ;  /* 0x0000000b0000720c */ /* 0x040fe20003fa4070 */
[----:B-1----:R-:W-:Y:S01]  /*3cd0*/  IMAD.MOV.U32 R3, RZ, RZ, R2 ;  /* 0x000000ffff037224 */ /* 0x002fe200078e0002 */
[----:B------:R-:W-:Y:S01]  /*3ce0*/  ISETP.GT.U32.AND P0, PT, R0, R10, PT ;  /* 0x0000000a0000720c */ /* 0x000fe20003f04070 */
[--C-:B------:R-:W-:Y:S01]  /*3cf0*/  @!P1 IMAD.IADD R20, R20, 0x1, -R0.reuse ;  /* 0x0000000114149824 */ /* 0x100fe200078e0a00 */
[----:B------:R-:W-:Y:S01]  /*3d00*/  STL [R1+0x118], R12 ;  /* 0x0001180c01007387 */ /* 0x000fe20000100800 */
[----:B------:R-:W-:Y:S01]  /*3d10*/  @!P6 IMAD.MOV R3, RZ, RZ, -R3 ;  /* 0x000000ffff03e224 */ /* 0x000fe200078e0a03 */
[C---:B------:R-:W-:Y:S01]  /*3d20*/  ISETP.GT.U32.AND P6, PT, R0.reuse, R15, PT ;  /* 0x0000000f0000720c */ /* 0x040fe20003fc4070 */
[C---:B------:R-:W-:Y:S01]  /*3d30*/  VIADD R4, R7.reuse, 0x84 ;  /* 0x0000008407047836 */ /* 0x040fe20000000000 */
[----:B------:R-:W-:Y:S01]  /*3d40*/  ISETP.GT.U32.AND P1, PT, R0, R20, PT ;  /* 0x000000140000720c */ /* 0x000fe20003f24070 */
[C---:B------:R-:W-:Y:S01]  /*3d50*/  VIADD R5, R7.reuse, 0x82 ;  /* 0x0000008207057836 */ /* 0x040fe20000000000 */
[----:B------:R0:W-:Y:S01]  /*3d60*/  STL [R1+0x114], R3 ;  /* 0x0001140301007387 */ /* 0x0001e20000100800 */
[----:B------:R-:W-:Y:S01]  /*3d70*/  VIADD R9, R7, 0x80 ;  /* 0x0000008007097836 */ /* 0x000fe20000000000 */
[----:B------:R-:W-:Y:S01]  /*3d80*/  IABS R13, R4 ;  /* 0x00000004000d7213 */ /* 0x000fe20000000000 */
[--C-:B------:R-:W-:Y:S01]  /*3d90*/  @!P5 IMAD.IADD R11, R11, 0x1, -R0.reuse ;  /* 0x000000010b0bd824 */ /* 0x100fe200078e0a00 */
[----:B------:R-:W-:Y:S01]  /*3da0*/  IABS R2, R5 ;  /* 0x0000000500027213 */ /* 0x000fe20000000000 */
[----:B------:R-:W-:Y:S01]  /*3db0*/  @!P0 IMAD.IADD R10, R10, 0x1, -R0 ;  /* 0x000000010a0a8824 */ /* 0x000fe200078e0a00 */
[----:B------:R-:W-:Y:S01]  /*3dc0*/  ISETP.GE.AND P0, PT, R6, RZ, PT ;  /* 0x000000ff0600720c */ /* 0x000fe20003f06270 */
[----:B------:R-:W-:Y:S01]  /*3dd0*/  IMAD.HI.U32 R6, R8, R13, RZ ;  /* 0x0000000d08067227 */ /* 0x000fe200078e00ff */
[----:B------:R-:W-:-:S02]  /*3de0*/  ISETP.GT.U32.AND P5, PT, R0, R11, PT ;  /* 0x0000000b0000720c */ /* 0x000fc40003fa4070 */
[----:B------:R-:W-:Y:S01]  /*3df0*/  IABS R14, R9 ;  /* 0x00000009000e7213 */ /* 0x000fe20000000000 */
[--C-:B------:R-:W-:Y:S02]  /*3e00*/  @!P6 IMAD.IADD R15, R15, 0x1, -R0.reuse ;  /* 0x000000010f0fe824 */ /* 0x100fe400078e0a00 */
[----:B------:R-:W-:Y:S01]  /*3e10*/  @!P1 IMAD.IADD R20, R20, 0x1, -R0 ;  /* 0x0000000114149824 */ /* 0x000fe200078e0a00 */
[----:B------:R-:W-:Y:S01]  /*3e20*/  ISETP.GE.AND P1, PT, R4, RZ, PT ;  /* 0x000000ff0400720c */ /* 0x000fe20003f26270 */
[----:B------:R-:W-:Y:S01]  /*3e30*/  IMAD.HI.U32 R4, R8, R2, RZ ;  /* 0x0000000208047227 */ /* 0x000fe200078e00ff */
[----:B------:R-:W-:-:S03]  /*3e40*/  ISETP.GT.U32.AND P6, PT, R0, R15, PT ;  /* 0x0000000f0000720c */ /* 0x000fc60003fc4070 */
[----:B------:R-:W-:Y:S02]  /*3e50*/  IMAD.MOV R6, RZ, RZ, -R6 ;  /* 0x000000ffff067224 */ /* 0x000fe400078e0a06 */
[----:B------:R-:W-:Y:S02]  /*3e60*/  IMAD.MOV R4, RZ, RZ, -R4 ;  /* 0x000000ffff047224 */ /* 0x000fe400078e0a04 */
[C---:B------:R-:W-:Y:S02]  /*3e70*/  IMAD R13, R0.reuse, R6, R13 ;  /* 0x00000006000d7224 */ /* 0x040fe400078e020d */
[C---:B------:R-:W-:Y:S02]  /*3e80*/  IMAD R2, R0.reuse, R4, R2 ;  /* 0x0000000400027224 */ /* 0x040fe400078e0202 */
[--C-:B------:R-:W-:Y:S01]  /*3e90*/  @!P5 IMAD.IADD R11, R11, 0x1, -R0.reuse ;  /* 0x000000010b0bd824 */ /* 0x100fe200078e0a00 */
[C---:B------:R-:W-:Y:S01]  /*3ea0*/  ISETP.GT.U32.AND P5, PT, R0.reuse, R13, PT ;  /* 0x0000000d0000720c */ /* 0x040fe20003fa4070 */
[----:B------:R-:W-:Y:S01]  /*3eb0*/  @!P6 IMAD.IADD R15, R15, 0x1, -R0 ;  /* 0x000000010f0fe824 */ /* 0x000fe200078e0a00 */
[----:B------:R-:W-:Y:S01]  /*3ec0*/  ISETP.GT.U32.AND P6, PT, R0, R2, PT ;  /* 0x000000020000720c */ /* 0x000fe20003fc4070 */
[----:B0-----:R-:W-:-:S02]  /*3ed0*/  IMAD.MOV.U32 R3, RZ, RZ, R10 ;  /* 0x000000ffff037224 */ /* 0x001fc400078e000a */
[----:B------:R-:W-:Y:S02]  /*3ee0*/  VIADD R6, R7, 0x7e ;  /* 0x0000007e07067836 */ /* 0x000fe40000000000 */
[----:B------:R-:W-:Y:S01]  /*3ef0*/  @!P2 IMAD.MOV R3, RZ, RZ, -R3 ;  /* 0x000000ffff03a224 */ /* 0x000fe200078e0a03 */
[----:B------:R-:W-:Y:S01]  /*3f00*/  ISETP.GE.AND P2, PT, R5, RZ, PT ;  /* 0x000000ff0500720c */ /* 0x000fe20003f46270 */
[----:B------:R-:W-:Y:S01]  /*3f10*/  IMAD.HI.U32 R4, R8, R14, RZ ;  /* 0x0000000e08047227 */ /* 0x000fe200078e00ff */
[----:B------:R-:W-:Y:S02]  /*3f20*/  IABS R18, R6 ;  /* 0x0000000600127213 */ /* 0x000fe40000000000 */
[----:B------:R0:W-:Y:S01]  /*3f30*/  STL [R1+0x110], R3 ;  /* 0x0001100301007387 */ /* 0x0001e20000100800 */
[--C-:B------:R-:W-:Y:S02]  /*3f40*/  @!P5 IMAD.IADD R13, R13, 0x1, -R0.reuse ;  /* 0x000000010d0dd824 */ /* 0x100fe400078e0a00 */
[----:B------:R-:W-:-:S02]  /*3f50*/  @!P6 IMAD.IADD R2, R2, 0x1, -R0 ;  /* 0x000000010202e824 */ /* 0x000fc400078e0a00 */
[----:B------:R-:W-:Y:S01]  /*3f60*/  IMAD.MOV R4, RZ, RZ, -R4 ;  /* 0x000000ffff047224 */ /* 0x000fe200078e0a04 */
[----:B------:R-:W-:Y:S01]  /*3f70*/  ISETP.GT.U32.AND P6, PT, R0, R13, PT ;  /* 0x0000000d0000720c */ /* 0x000fe20003fc4070 */
[----:B------:R-:W-:-:S04]  /*3f80*/  IMAD.HI.U32 R21, R8, R18, RZ ;  /* 0x0000001208157227 */ /* 0x000fc800078e00ff */
[----:B0-----:R-:W-:Y:S02]  /*3f90*/  IMAD.MOV.U32 R3, RZ, RZ, R20 ;  /* 0x000000ffff037224 */ /* 0x001fe400078e0014 */
[----:B------:R-:W-:Y:S02]  /*3fa0*/  VIADD R10, R7, 0x7c ;  /* 0x0000007c070a7836 */ /* 0x000fe40000000000 */
[----:B------:R-:W-:Y:S01]  /*3fb0*/  @!P3 IMAD.MOV R3, RZ, RZ, -R3 ;  /* 0x000000ffff03b224 */ /* 0x000fe200078e0a03 */
[----:B------:R-:W-:Y:S01]  /*3fc0*/  ISETP.GE.AND P3, PT, R9, RZ, PT ;  /* 0x000000ff0900720c */ /* 0x000fe20003f66270 */
[C---:B------:R-:W-:Y:S01]  /*3fd0*/  IMAD R14, R0.reuse, R4, R14 ;  /* 0x00000004000e7224 */ /* 0x040fe200078e020e */
[----:B------:R-:W-:Y:S01]  /*3fe0*/  IABS R19, R10 ;  /* 0x0000000a00137213 */ /* 0x000fe20000000000 */
[----:B------:R-:W-:Y:S01]  /*3ff0*/  VIADD R5, R7, 0x7a ;  /* 0x0000007a07057836 */ /* 0x000fe20000000000 */
[----:B------:R0:W-:Y:S01]  /*4000*/  STL [R1+0x10c], R3 ;  /* 0x00010c0301007387 */ /* 0x0001e20000100800 */
[----:B------:R-:W-:Y:S01]  /*4010*/  IMAD.MOV R21, RZ, RZ, -R21 ;  /* 0x000000ffff157224 */ /* 0x000fe200078e0a15 */
[----:B------:R-:W-:Y:S01]  /*4020*/  ISETP.GT.U32.AND P5, PT, R0, R14, PT ;  /* 0x0000000e0000720c */ /* 0x000fe20003fa4070 */
[----:B------:R-:W-:Y:S01]  /*4030*/  IMAD.HI.U32 R17, R8, R19, RZ ;  /* 0x0000001308117227 */ /* 0x000fe200078e00ff */
[----:B------:R-:W-:-:S03]  /*4040*/  IABS R16, R5 ;  /* 0x0000000500107213 */ /* 0x000fc60000000000 */
[C---:B------:R-:W-:Y:S02]  /*4050*/  IMAD R18, R0.reuse, R21, R18 ;  /* 0x0000001500127224 */ /* 0x040fe400078e0212 */
[----:B------:R-:W-:Y:S02]  /*4060*/  @!P6 IMAD.IADD R13, R13, 0x1, -R0 ;  /* 0x000000010d0de824 */ /* 0x000fe400078e0a00 */
[----:B0-----:R-:W-:Y:S01]  /*4070*/  IMAD.MOV.U32 R3, RZ, RZ, R11 ;  /* 0x000000ffff037224 */ /* 0x001fe200078e000b */
[----:B------:R-:W-:Y:S01]  /*4080*/  ISETP.GT.U32.AND P6, PT, R0, R18, PT ;  /* 0x000000120000720c */ /* 0x000fe20003fc4070 */
[----:B------:R-:W-:-:S04]  /*4090*/  IMAD.HI.U32 R11, R8, R16, RZ ;  /* 0x00000010080b7227 */ /* 0x000fc800078e00ff */
[----:B------:R-:W-:Y:S01]  /*40a0*/  @!P4 IMAD.MOV R3, RZ, RZ, -R3 ;  /* 0x000000ffff03c224 */ /* 0x000fe200078e0a03 */
[C---:B------:R-:W-:Y:S01]  /*40b0*/  ISETP.GT.U32.AND P4, PT, R0.reuse, R2, PT ;  /* 0x000000020000720c */ /* 0x040fe20003f84070 */
[----:B------:R-:W-:Y:S02]  /*40c0*/  IMAD.MOV R17, RZ, RZ, -R17 ;  /* 0x000000ffff117224 */ /* 0x000fe400078e0a11 */
[----:B------:R-:W-:Y:S01]  /*40d0*/  IMAD.MOV R11, RZ, RZ, -R11 ;  /* 0x000000ffff0b7224 */ /* 0x000fe200078e0a0b */
[----:B------:R0:W-:Y:S01]  /*40e0*/  STL [R1+0x104], R3 ;  /* 0x0001040301007387 */ /* 0x0001e20000100800 */
[----:B------:R-:W-:Y:S02]  /*40f0*/  IMAD.MOV.U32 R12, RZ, RZ, R15 ;  /* 0x000000ffff0c7224 */ /* 0x000fe400078e000f */
[----:B------:R-:W-:Y:S02]  /*4100*/  IMAD R19, R0, R17, R19 ;  /* 0x0000001100137224 */ /* 0x000fe400078e0213 */
[----:B------:R-:W-:-:S02]  /*4110*/  @!P5 IMAD.IADD R14, R14, 0x1, -R0 ;  /* 0x000000010e0ed824 */ /* 0x000fc400078e0a00 */
[C---:B------:R-:W-:Y:S02]  /*4120*/  IMAD R16, R0.reuse, R11, R16 ;  /* 0x0000000b00107224 */ /* 0x040fe400078e0210 */
[----:B------:R-:W-:Y:S01]  /*4130*/  @!P0 IMAD.MOV R12, RZ, RZ, -R12 ;  /* 0x000000ffff0c8224 */ /* 0x000fe200078e0a0c */
[----:B------:R-:W-:Y:S01]  /*4140*/  ISETP.GT.U32.AND P5, PT, R0, R14, PT ;  /* 0x0000000e0000720c */ /* 0x000fe20003fa4070 */
[----:B0-----:R-:W-:Y:S01]  /*4150*/  IMAD.MOV.U32 R3, RZ, RZ, R13 ;  /* 0x000000ffff037224 */ /* 0x001fe200078e000d */
[----:B------:R-:W-:Y:S01]  /*4160*/  ISETP.GE.AND P0, PT, R6, RZ, PT ;  /* 0x000000ff0600720c */ /* 0x000fe20003f06270 */
[C---:B------:R-:W-:Y:S01]  /*4170*/  VIADD R4, R7.reuse, 0x78 ;  /* 0x0000007807047836 */ /* 0x040fe20000000000 */
[----:B------:R-:W-:Y:S01]  /*4180*/  STL [R1+0x100], R12 ;  /* 0x0001000c01007387 */ /* 0x000fe20000100800 */
[----:B------:R-:W-:Y:S01]  /*4190*/  @!P1 IMAD.MOV R3, RZ, RZ, -R3 ;  /* 0x000000ffff039224 */ /* 0x000fe200078e0a03 */
[----:B------:R-:W-:Y:S01]  /*41a0*/  ISETP.GT.U32.AND P1, PT, R0, R19, PT ;  /* 0x000000130000720c */ /* 0x000fe20003f24070 */
[--C-:B------:R-:W-:Y:S01]  /*41b0*/  @!P4 IMAD.IADD R2, R2, 0x1, -R0.reuse ;  /* 0x000000010202c824 */ /* 0x100fe200078e0a00 */
[----:B------:R-:W-:Y:S01]  /*41c0*/  IABS R9, R4 ;  /* 0x0000000400097213 */ /* 0x000fe20000000000 */
[----:B------:R-:W-:Y:S01]  /*41d0*/  @!P6 IMAD.IADD R18, R18, 0x1, -R0 ;  /* 0x000000011212e824 */ /* 0x000fe200078e0a00 */
[----:B------:R-:W-:Y:S01]  /*41e0*/  ISETP.GT.U32.AND P6, PT, R0, R16, PT ;  /* 0x000000100000720c */ /* 0x000fe20003fc4070 */
[----:B------:R0:W-:Y:S01]  /*41f0*/  STL [R1+0xfc], R3 ;  /* 0x0000fc0301007387 */ /* 0x0001e20000100800 */
[----:B------:R-:W-:Y:S01]  /*4200*/  VIADD R17, R7, 0x76 ;  /* 0x0000007607117836 */ /* 0x000fe20000000000 */
[----:B------:R-:W-:Y:S01]  /*4210*/  ISETP.GE.AND P4, PT, R10, RZ, PT ;  /* 0x000000ff0a00720c */ /* 0x000fe20003f86270 */
[----:B------:R-:W-:-:S04]  /*4220*/  IMAD.HI.U32 R15, R8, R9, RZ ;  /* 0x00000009080f7227 */ /* 0x000fc800078e00ff */
[--C-:B------:R-:W-:Y:S01]  /*4230*/  @!P5 IMAD.IADD R14, R14, 0x1, -R0.reuse ;  /* 0x000000010e0ed824 */ /* 0x100fe200078e0a00 */
[----:B------:R-:W-:Y:S01]  /*4240*/  ISETP.GE.AND P5, PT, R5, RZ, PT ;  /* 0x000000ff0500720c */ /* 0x000fe20003fa6270 */
[----:B------:R-:W-:Y:S01]  /*4250*/  @!P1 IMAD.IADD R19, R19, 0x1, -R0 ;  /* 0x0000000113139824 */ /* 0x000fe200078e0a00 */
[----:B------:R-:W-:Y:S01]  /*4260*/  IABS R5, R17 ;  /* 0x0000001100057213 */ /* 0x000fe20000000000 */
[----:B0-----:R-:W-:Y:S02]  /*4270*/  IMAD.MOV.U32 R3, RZ, RZ, R2 ;  /* 0x000000ffff037224 */ /* 0x001fe400078e0002 */
[----:B------:R-:W-:Y:S01]  /*4280*/  IMAD.MOV R15, RZ, RZ, -R15 ;  /* 0x000000ffff0f7224 */ /* 0x000fe200078e0a0f */
[C---:B------:R-:W-:Y:S01]  /*4290*/  ISETP.GT.U32.AND P1, PT, R0.reuse, R19, PT ;  /* 0x000000130000720c */ /* 0x040fe20003f24070 */
[----:B------:R-:W-:Y:S01]  /*42a0*/  @!P2 IMAD.MOV R3, RZ, RZ, -R3 ;  /* 0x000000ffff03a224 */ /* 0x000fe200078e0a03 */
[----:B------:R-:W-:Y:S01]  /*42b0*/  ISETP.GT.U32.AND P2, PT, R0, R18, PT ;  /* 0x000000120000720c */ /* 0x000fe20003f44070 */
[----:B------:R-:W-:-:S02]  /*42c0*/  @!P6 IMAD.IADD R16, R16, 0x1, -R0 ;  /* 0x000000011010e824 */ /* 0x000fc400078e0a00 */
[----:B------:R-:W-:Y:S01]  /*42d0*/  IMAD R9, R0, R15, R9 ;  /* 0x0000000f00097224 */ /* 0x000fe200078e0209 */
[----:B------:R0:W-:Y:S01]  /*42e0*/  STL [R1+0xf8], R3 ;  /* 0x0000f80301007387 */ /* 0x0001e20000100800 */
[----:B------:R-:W-:Y:S01]  /*42f0*/  IMAD.HI.U32 R10, R8, R5, RZ ;  /* 0x00000005080a7227 */ /* 0x000fe200078e00ff */
[----:B------:R-:W-:-:S03]  /*4300*/  ISETP.GT.U32.AND P6, PT, R0, R16, PT ;  /* 0x000000100000720c */ /* 0x000fc60003fc4070 */
[C---:B------:R-:W-:Y:S02]  /*4310*/  VIADD R2, R7.reuse, 0x72 ;  /* 0x0000007207027836 */ /* 0x040fe40000000000 */
[----:B------:R-:W-:Y:S02]  /*4320*/  IMAD.MOV R10, RZ, RZ, -R10 ;  /* 0x000000ffff0a7224 */ /* 0x000fe400078e0a0a */
[--C-:B------:R-:W-:Y:S01]  /*4330*/  @!P2 IMAD.IADD R18, R18, 0x1, -R0.reuse ;  /* 0x000000011212a824 */ /* 0x100fe200078e0a00 */
[C---:B------:R-:W-:Y:S01]  /*4340*/  ISETP.GT.U32.AND P2, PT, R0.reuse, R9, PT ;  /* 0x000000090000720c */ /* 0x040fe20003f44070 */
[----:B------:R-:W-:Y:S01]  /*4350*/  VIADD R6, R7, 0x74 ;  /* 0x0000007407067836 */ /* 0x000fe20000000000 */
[----:B------:R-:W-:Y:S01]  /*4360*/  IABS R15, R2 ;  /* 0x00000002000f7213 */ /* 0x000fe20000000000 */
[----:B------:R-:W-:Y:S02]  /*4370*/  IMAD R5, R0, R10, R5 ;  /* 0x0000000a00057224 */ /* 0x000fe400078e0205 */
[----:B------:R-:W-:Y:S01]  /*4380*/  @!P1 IMAD.IADD R19, R19, 0x1, -R0 ;  /* 0x0000000113139824 */ /* 0x000fe200078e0a00 */
[----:B------:R-:W-:Y:S01]  /*4390*/  IABS R20, R6 ;  /* 0x0000000600147213 */ /* 0x000fe20000000000 */
[----:B------:R-:W-:Y:S01]  /*43a0*/  IMAD.MOV.U32 R12, RZ, RZ, R14 ;  /* 0x000000ffff0c7224 */ /* 0x000fe200078e000e */
[----:B------:R-:W-:Y:S01]  /*43b0*/  ISETP.GE.AND P1, PT, R4, RZ, PT ;  /* 0x000000ff0400720c */ /* 0x000fe20003f26270 */
[----:B------:R-:W-:-:S02]  /*43c0*/  VIADD R13, R7, 0x70 ;  /* 0x00000070070d7836 */ /* 0x000fc40000000000 */
[----:B------:R-:W-:-:S03]  /*43d0*/  IMAD.HI.U32 R4, R8, R15, RZ ;  /* 0x0000000f08047227 */ /* 0x000fc600078e00ff */
[----:B------:R-:W-:Y:S01]  /*43e0*/  IABS R11, R13 ;  /* 0x0000000d000b7213 */ /* 0x000fe20000000000 */
[----:B------:R-:W-:Y:S01]  /*43f0*/  @!P6 IMAD.IADD R16, R16, 0x1, -R0 ;  /* 0x000000011010e824 */ /* 0x000fe200078e0a00 */
[----:B------:R-:W-:Y:S01]  /*4400*/  ISETP.GT.U32.AND P6, PT, R0, R5, PT ;  /* 0x000000050000720c */ /* 0x000fe20003fc4070 */
[----:B------:R-:W-:Y:S02]  /*4410*/  @!P3 IMAD.MOV R12, RZ, RZ, -R12 ;  /* 0x000000ffff0cb224 */ /* 0x000fe400078e0a0c */
[----:B------:R-:W-:-:S03]  /*4420*/  IMAD.HI.U32 R21, R8, R20, RZ ;  /* 0x0000001408157227 */ /* 0x000fc600078e00ff */
[----:B------:R1:W-:Y:S01]  /*4430*/  STL [R1+0xf4], R12 ;  /* 0x0000f40c01007387 */ /* 0x0003e20000100800 */
[----:B------:R-:W-:Y:S02]  /*4440*/  IMAD.MOV R4, RZ, RZ, -R4 ;  /* 0x000000ffff047224 */ /* 0x000fe400078e0a04 */
[----:B------:R-:W-:Y:S01]  /*4450*/  @!P2 IMAD.IADD R9, R9, 0x1, -R0 ;  /* 0x000000010909a824 */ /* 0x000fe200078e0a00 */
[----:B------:R-:W-:Y:S01]  /*4460*/  ISETP.GE.AND P2, PT, R17, RZ, PT ;  /* 0x000000ff1100720c */ /* 0x000fe20003f46270 */
[----:B0-----:R-:W-:Y:S02]  /*4470*/  IMAD.MOV.U32 R3, RZ, RZ, R18 ;  /* 0x000000ffff037224 */ /* 0x001fe400078e0012 */
[----:B------:R-:W-:Y:S01]  /*4480*/  IMAD.MOV R21, RZ, RZ, -R21 ;  /* 0x000000ffff157224 */ /* 0x000fe200078e0a15 */
[C---:B------:R-:W-:Y:S01]  /*4490*/  ISETP.GT.U32.AND P3, PT, R0.reuse, R9, PT ;  /* 0x000000090000720c */ /* 0x040fe20003f64070 */
[----:B------:R-:W-:Y:S02]  /*44a0*/  IMAD R15, R0, R4, R15 ;  /* 0x00000004000f7224 */ /* 0x000fe400078e020f */
[----:B-1----:R-:W-:-:S02]  /*44b0*/  IMAD.MOV.U32 R12, RZ, RZ, R19 ;  /* 0x000000ffff0c7224 */ /* 0x002fc400078e0013 */
[----:B------:R-:W-:-:S04]  /*44c0*/  IMAD.HI.U32 R10, R8, R11, RZ ;  /* 0x0000000b080a7227 */ /* 0x000fc800078e00ff */
[----:B------:R-:W-:Y:S02]  /*44d0*/  @!P0 IMAD.MOV R3, RZ, RZ, -R3 ;  /* 0x000000ffff038224 */ /* 0x000fe400078e0a03 */
[C---:B------:R-:W-:Y:S02]  /*44e0*/  IMAD R17, R0.reuse, R21, R20 ;  /* 0x0000001500117224 */ /* 0x040fe400078e0214 */
[----:B------:R-:W-:Y:S01]  /*44f0*/  @!P4 IMAD.MOV R12, RZ, RZ, -R12 ;  /* 0x000000ffff0cc224 */ /* 0x000fe200078e0a0c */
[C---:B------:R-:W-:Y:S01]  /*4500*/  ISETP.GT.U32.AND P4, PT, R0.reuse, R15, PT ;  /* 0x0000000f0000720c */ /* 0x040fe20003f84070 */
[----:B------:R-:W-:Y:S01]  /*4510*/  IMAD.MOV R10, RZ, RZ, -R10 ;  /* 0x000000ffff0a7224 */ /* 0x000fe200078e0a0a */
[----:B------:R0:W-:Y:S01]  /*4520*/  STL [R1+0xf0], R3 ;  /* 0x0000f00301007387 */ /* 0x0001e20000100800 */
[----:B------:R-:W-:Y:S01]  /*4530*/  @!P6 IMAD.IADD R5, R5, 0x1, -R0 ;  /* 0x000000010505e824 */ /* 0x000fe200078e0a00 */
[C---:B------:R-:W-:Y:S01]  /*4540*/  ISETP.GT.U32.AND P6, PT, R0.reuse, R17, PT ;  /* 0x000000110000720c */ /* 0x040fe20003fc4070 */
[C---:B------:R-:W-:Y:S01]  /*4550*/  IMAD R11, R0.reuse, R10, R11 ;  /* 0x0000000a000b7224 */ /* 0x040fe200078e020b */
[----:B------:R-:W-:Y:S01]  /*4560*/  STL [R1+0xe8], R12 ;  /* 0x0000e80c01007387 */ /* 0x000fe20000100800 */
[C---:B------:R-:W-:Y:S01]  /*4570*/  VIADD R4, R7.reuse, 0x6e ;  /* 0x0000006e07047836 */ /* 0x040fe20000000000 */
[----:B------:R-:W-:Y:S01]  /*4580*/  ISETP.GT.U32.AND P0, PT, R0, R5, PT ;  /* 0x000000050000720c */ /* 0x000fe20003f04070 */
[----:B------:R-:W-:-:S02]  /*4590*/  VIADD R10, R7, 0x6c ;  /* 0x0000006c070a7836 */ /* 0x000fc40000000000 */
[----:B------:R-:W-:Y:S01]  /*45a0*/  @!P3 IMAD.IADD R9, R9, 0x1, -R0 ;  /* 0x000000010909b824 */ /* 0x000fe200078e0a00 */
[----:B------:R-:W-:Y:S01]  /*45b0*/  IABS R14, R4 ;  /* 0x00000004000e7213 */ /* 0x000fe20000000000 */
[----:B0-----:R-:W-:Y:S01]  /*45c0*/  IMAD.MOV.U32 R3, RZ, RZ, R16 ;  /* 0x000000ffff037224 */ /* 0x001fe200078e0010 */
[----:B------:R-:W-:Y:S01]  /*45d0*/  IABS R18, R10 ;  /* 0x0000000a00127213 */ /* 0x000fe20000000000 */
[----:B------:R-:W-:Y:S01]  /*45e0*/  @!P4 IMAD.IADD R15, R15, 0x1, -R0 ;  /* 0x000000010f0fc824 */ /* 0x000fe200078e0a00 */
[----:B------:R-:W-:Y:S01]  /*45f0*/  ISETP.GT.U32.AND P3, PT, R0, R11, PT ;  /* 0x0000000b0000720c */ /* 0x000fe20003f64070 */
[----:B------:R-:W-:Y:S01]  /*4600*/  @!P5 IMAD.MOV R3, RZ, RZ, -R3 ;  /* 0x000000ffff03d224 */ /* 0x000fe200078e0a03 */
[----:B------:R-:W-:Y:S01]  /*4610*/  ISETP.GE.AND P5, PT, R6, RZ, PT ;  /* 0x000000ff0600720c */ /* 0x000fe20003fa6270 */
[----:B------:R-:W-:-:S03]  /*4620*/  IMAD.HI.U32 R16, R8, R14, RZ ;  /* 0x0000000e08107227 */ /* 0x000fc600078e00ff */
[----:B------:R0:W-:Y:S01]  /*4630*/  STL [R1+0xe4], R3 ;  /* 0x0000e40301007387 */ /* 0x0001e20000100800 */
[----:B------:R-:W-:Y:S02]  /*4640*/  IMAD.MOV.U32 R6, RZ, RZ, R18 ;  /* 0x000000ffff067224 */ /* 0x000fe400078e0012 */
[----:B------:R-:W-:Y:S01]  /*4650*/  @!P6 IMAD.IADD R17, R17, 0x1, -R0 ;  /* 0x000000011111e824 */ /* 0x000fe200078e0a00 */
[----:B------:R-:W-:Y:S01]  /*4660*/  ISETP.GE.AND P6, PT, R13, RZ, PT ;  /* 0x000000ff0d00720c */ /* 0x000fe20003fc6270 */
[----:B------:R-:W-:Y:S02]  /*4670*/  IMAD.MOV R16, RZ, RZ, -R16 ;  /* 0x000000ffff107224 */ /* 0x000fe400078e0a10 */
[----:B------:R-:W-:Y:S01]  /*4680*/  @!P0 IMAD.IADD R5, R5, 0x1, -R0 ;  /* 0x0000000105058824 */ /* 0x000fe200078e0a00 */
[----:B------:R-:W-:Y:S01]  /*4690*/  ISETP.GE.AND P0, PT, R2, RZ, PT ;  /* 0x000000ff0200720c */ /* 0x000fe20003f06270 */
[----:B------:R-:W-:Y:S01]  /*46a0*/  IMAD.HI.U32 R13, R8, R6, RZ ;  /* 0x00000006080d7227 */ /* 0x000fe200078e00ff */
[----:B------:R-:W-:-:S03]  /*46b0*/  ISETP.GT.U32.AND P4, PT, R0, R17, PT ;  /* 0x000000110000720c */ /* 0x000fc60003f84070 */
[----:B0-----:R-:W-:Y:S02]  /*46c0*/  IMAD.MOV.U32 R3, RZ, RZ, R9 ;  /* 0x000000ffff037224 */ /* 0x001fe400078e0009 */
[C---:B------:R-:W-:Y:S02]  /*46d0*/  IMAD R2, R0.reuse, R16, R14 ;  /* 0x0000001000027224 */ /* 0x040fe400078e020e */
[----:B------:R-:W-:Y:S01]  /*46e0*/  @!P1 IMAD.MOV R3, RZ, RZ, -R3 ;  /* 0x000000ffff039224 */ /* 0x000fe200078e0a03 */
[C---:B------:R-:W-:Y:S01]  /*46f0*/  ISETP.GT.U32.AND P1, PT, R0.reuse, R15, PT ;  /* 0x0000000f0000720c */ /* 0x040fe20003f24070 */
[----:B------:R-:W-:Y:S02]  /*4700*/  IMAD.MOV R9, RZ, RZ, -R13 ;  /* 0x000000ffff097224 */ /* 0x000fe400078e0a0d */
[----:B------:R-:W-:Y:S01]  /*4710*/  @!P3 IMAD.IADD R11, R11, 0x1, -R0 ;  /* 0x000000010b0bb824 */ /* 0x000fe200078e0a00 */
[----:B------:R0:W-:Y:S01]  /*4720*/  STL [R1+0xe0], R3 ;  /* 0x0000e00301007387 */ /* 0x0001e20000100800 */
[----:B------:R-:W-:-:S02]  /*4730*/  IMAD R6, R0, R9, R6 ;  /* 0x0000000900067224 */ /* 0x000fc400078e0206 */
[C---:B------:R-:W-:Y:S01]  /*4740*/  VIADD R13, R7.reuse, 0x6a ;  /* 0x0000006a070d7836 */ /* 0x040fe20000000000 */
[----:B------:R-:W-:Y:S01]  /*4750*/  ISETP.GT.U32.AND P3, PT, R0, R11, PT ;  /* 0x0000000b0000720c */ /* 0x000fe20003f64070 */
[----:B------:R-:W-:Y:S02]  /*4760*/  VIADD R9, R7, 0x68 ;  /* 0x0000006807097836 */ /* 0x000fe40000000000 */
[--C-:B------:R-:W-:Y:S01]  /*4770*/  @!P4 IMAD.IADD R17, R17, 0x1, -R0.reuse ;  /* 0x000000011111c824 */ /* 0x100fe200078e0a00 */
[----:B------:R-:W-:Y:S01]  /*4780*/  ISETP.GE.AND P4, PT, R4, RZ, PT ;  /* 0x000000ff0400720c */ /* 0x000fe20003f86270 */
[----:B------:R-:W-:Y:S01]  /*4790*/  @!P1 IMAD.IADD R15, R15, 0x1, -R0 ;  /* 0x000000010f0f9824 */ /* 0x000fe200078e0a00 */
[C---:B------:R-:W-:Y:S01]  /*47a0*/  ISETP.GT.U32.AND P1, PT, R0.reuse, R6, PT ;  /* 0x000000060000720c */ /* 0x040fe20003f24070 */
[----:B0-----:R-:W-:Y:S01]  /*47b0*/  IMAD.MOV.U32 R3, RZ, RZ, R5 ;  /* 0x000000ffff037224 */ /* 0x001fe200078e0005 */
[----:B------:R-:W-:Y:S01]  /*47c0*/  IABS R5, R13 ;  /* 0x0000000d00057213 */ /* 0x000fe20000000000 */
[----:B------:R-:W-:Y:S01]  /*47d0*/  IMAD.MOV.U32 R12, RZ, RZ, R15 ;  /* 0x000000ffff0c7224 */ /* 0x000fe200078e000f */
[----:B------:R-:W-:Y:S01]  /*47e0*/  IABS R4, R9 ;  /* 0x0000000900047213 */ /* 0x000fe20000000000 */
[----:B------:R-:W-:Y:S01]  /*47f0*/  @!P2 IMAD.MOV R3, RZ, RZ, -R3 ;  /* 0x000000ffff03a224 */ /* 0x000fe200078e0a03 */
[----:B------:R-:W-:Y:S01]  /*4800*/  ISETP.GT.U32.AND P2, PT, R0, R2, PT ;  /* 0x000000020000720c */ /* 0x000fe20003f44070 */
[----:B------:R-:W-:-:S03]  /*4810*/  IMAD.HI.U32 R16, R8, R5, RZ ;  /* 0x0000000508107227 */ /* 0x000fc600078e00ff */
[----:B------:R0:W-:Y:S01]  /*4820*/  STL [R1+0xc4], R3 ;  /* 0x0000c40301007387 */ /* 0x0001e20000100800 */
[----:B------:R-:W-:-:S04]  /*4830*/  IMAD.HI.U32 R14, R8, R4, RZ ;  /* 0x00000004080e7227 */ /* 0x000fc800078e00ff */
[--C-:B------:R-:W-:Y:S02]  /*4840*/  @!P1 IMAD.IADD R6, R6, 0x1, -R0.reuse ;  /* 0x0000000106069824 */ /* 0x100fe400078e0a00 */
[--C-:B------:R-:W-:Y:S01]  /*4850*/  @!P3 IMAD.IADD R11, R11, 0x1, -R0.reuse ;  /* 0x000000010b0bb824 */ /* 0x100fe200078e0a00 */
[----:B------:R-:W-:Y:S01]  /*4860*/  ISETP.GE.AND P3, PT, R10, RZ, PT ;  /* 0x000000ff0a00720c */ /* 0x000fe20003f66270 */
[----:B------:R-:W-:Y:S01]  /*4870*/  @!P2 IMAD.IADD R2, R2, 0x1, -R0 ;  /* 0x000000010202a824 */ /* 0x000fe200078e0a00 */
[----:B------:R-:W-:Y:S01]  /*4880*/  ISETP.GE.AND P2, PT, R13, RZ, PT ;  /* 0x000000ff0d00720c */ /* 0x000fe20003f46270 */
[----:B0-----:R-:W-:Y:S02]  /*4890*/  IMAD.MOV.U32 R3, RZ, RZ, R17 ;  /* 0x000000ffff037224 */ /* 0x001fe400078e0011 */
[----:B------:R-:W-:Y:S01]  /*48a0*/  IMAD.MOV R16, RZ, RZ, -R16 ;  /* 0x000000ffff107224 */ /* 0x000fe200078e0a10 */
[C---:B------:R-:W-:Y:S01]  /*48b0*/  ISETP.GT.U32.AND P1, PT, R0.reuse, R2, PT ;  /* 0x000000020000720c */ /* 0x040fe20003f24070 */
[----:B------:R-:W-:Y:S01]  /*48c0*/  @!P5 IMAD.MOV R3, RZ, RZ, -R3 ;  /* 0x000000ffff03d224 */ /* 0x000fe200078e0a03 */
[----:B------:R-:W-:Y:S01]  /*48d0*/  ISETP.GT.U32.AND P5, PT, R0, R6, PT ;  /* 0x000000060000720c */ /* 0x000fe20003fa4070 */
[----:B------:R-:W-:-:S02]  /*48e0*/  IMAD.MOV R14, RZ, RZ, -R14 ;  /* 0x000000ffff0e7224 */ /* 0x000fc400078e0a0e */
[C---:B------:R-:W-:Y:S01]  /*48f0*/  IMAD R5, R0.reuse, R16, R5 ;  /* 0x0000001000057224 */ /* 0x040fe200078e0205 */
[----:B------:R0:W-:Y:S01]  /*4900*/  STL [R1+0xb8], R3 ;  /* 0x0000b80301007387 */ /* 0x0001e20000100800 */
[----:B------:R-:W-:Y:S02]  /*4910*/  VIADD R10, R7, 0x66 ;  /* 0x00000066070a7836 */ /* 0x000fe40000000000 */
[C---:B------:R-:W-:Y:S02]  /*4920*/  IMAD R4, R0.reuse, R14, R4 ;  /* 0x0000000e00047224 */ /* 0x040fe400078e0204 */
[----:B------:R-:W-:Y:S01]  /*4930*/  @!P0 IMAD.MOV R12, RZ, RZ, -R12 ;  /* 0x000000ffff0c8224 */ /* 0x000fe200078e0a0c */
[----:B------:R-:W-:Y:S01]  /*4940*/  ISETP.GT.U32.AND P0, PT, R0, R5, PT ;  /* 0x000000050000720c */ /* 0x000fe20003f04070 */
[--C-:B------:R-:W-:Y:S01]  /*4950*/  @!P1 IMAD.IADD R2, R2, 0x1, -R0.reuse ;  /* 0x0000000102029824 */ /* 0x100fe200078e0a00 */
[----:B------:R-:W-:Y:S01]  /*4960*/  IABS R13, R10 ;  /* 0x0000000a000d7213 */ /* 0x000fe20000000000 */
[----:B------:R-:W-:Y:S01]  /*4970*/  @!P5 IMAD.IADD R6, R6, 0x1, -R0 ;  /* 0x000000010606d824 */ /* 0x000fe200078e0a00 */
[----:B------:R-:W-:Y:S01]  /*4980*/  ISETP.GT.U32.AND P1, PT, R0, R4, PT ;  /* 0x000000040000720c */ /* 0x000fe20003f24070 */
[----:B0-----:R-:W-:Y:S01]  /*4990*/  IMAD.MOV.U32 R3, RZ, RZ, R11 ;  /* 0x000000ffff037224 */ /* 0x001fe200078e000b */
[----:B------:R-:W-:Y:S01]  /*49a0*/  STL [R1+0xb4], R12 ;  /* 0x0000b40c01007387 */ /* 0x000fe20000100800 */
[----:B------:R-:W-:Y:S01]  /*49b0*/  IMAD.HI.U32 R11, R8, R13, RZ ;  /* 0x0000000d080b7227 */ /* 0x000fe200078e00ff */
[----:B------:R-:W-:-:S03]  /*49c0*/  ISETP.GE.AND P5, PT, R10, RZ, PT ;  /* 0x000000ff0a00720c */ /* 0x000fc60003fa6270 */
[----:B------:R-:W-:Y:S01]  /*49d0*/  @!P6 IMAD.MOV R3, RZ, RZ, -R3 ;  /* 0x000000ffff03e224 */ /* 0x000fe200078e0a03 */
[----:B------:R-:W-:Y:S01]  /*49e0*/  ISETP.GE.AND P6, PT, R9, RZ, PT ;  /* 0x000000ff0900720c */ /* 0x000fe20003fc6270 */
[----:B------:R-:W-:Y:S02]  /*49f0*/  IMAD.MOV R11, RZ, RZ, -R11 ;  /* 0x000000ffff0b7224 */ /* 0x000fe400078e0a0b */
[--C-:B------:R-:W-:Y:S01]  /*4a00*/  @!P0 IMAD.IADD R5, R5, 0x1, -R0.reuse ;  /* 0x0000000105058824 */ /* 0x100fe200078e0a00 */
[----:B------:R0:W-:Y:S01]  /*4a10*/  STL [R1+0xac], R3 ;  /* 0x0000ac0301007387 */ /* 0x0001e20000100800 */
[----:B------:R-:W-:Y:S02]  /*4a20*/  IMAD R13, R0, R11, R13 ;  /* 0x0000000b000d7224 */ /* 0x000fe400078e020d */
[----:B------:R-:W-:Y:S01]  /*4a30*/  @!P1 IMAD.IADD R4, R4, 0x1, -R0 ;  /* 0x0000000104049824 */ /* 0x000fe200078e0a00 */
[----:B------:R-:W-:Y:S01]  /*4a40*/  ISETP.GT.U32.AND P0, PT, R0, R5, PT ;  /* 0x000000050000720c */ /* 0x000fe20003f04070 */
[----:B------:R-:W-:-:S02]  /*4a50*/  VIADD R10, R7, 0x64 ;  /* 0x00000064070a7836 */ /* 0x000fc40000000000 */
[C---:B------:R-:W-:Y:S01]  /*4a60*/  VIADD R11, R7.reuse, 0x62 ;  /* 0x00000062070b7836 */ /* 0x040fe20000000000 */
[----:B------:R-:W-:Y:S01]  /*4a70*/  ISETP.GT.U32.AND P1, PT, R0, R4, PT ;  /* 0x000000040000720c */ /* 0x000fe20003f24070 */
[C---:B------:R-:W-:Y:S02]  /*4a80*/  VIADD R19, R7.reuse, 0x5e ;  /* 0x0000005e07137836 */ /* 0x040fe40000000000 */
[----:B0-----:R-:W-:Y:S01]  /*4a90*/  IMAD.MOV.U32 R3, RZ, RZ, R2 ;  /* 0x000000ffff037224 */ /* 0x001fe200078e0002 */
[----:B------:R-:W-:Y:S01]  /*4aa0*/  IABS R21, R11 ;  /* 0x0000000b00157213 */ /* 0x000fe20000000000 */
[----:B------:R-:W-:Y:S02]  /*4ab0*/  VIADD R2, R7, 0x60 ;  /* 0x0000006007027836 */ /* 0x000fe40000000000 */
[----:B------:R-:W-:Y:S01]  /*4ac0*/  @!P4 IMAD.MOV R3, RZ, RZ, -R3 ;  /* 0x000000ffff03c224 */ /* 0x000fe200078e0a03 */
[----:B------:R-:W-:Y:S01]  /*4ad0*/  ISETP.GE.AND P4, PT, R10, RZ, PT ;  /* 0x000000ff0a00720c */ /* 0x000fe20003f86270 */
[----:B------:R-:W-:Y:S01]  /*4ae0*/  @!P0 IMAD.IADD R5, R5, 0x1, -R0 ;  /* 0x0000000105058824 */ /* 0x000fe200078e0a00 */
[----:B------:R-:W-:Y:S01]  /*4af0*/  IABS R10, R10 ;  /* 0x0000000a000a7213 */ /* 0x000fe20000000000 */
[----:B------:R-:W-:Y:S01]  /*4b00*/  IMAD.HI.U32 R9, R8, R21, RZ ;  /* 0x0000001508097227 */ /* 0x000fe200078e00ff */
[----:B------:R0:W-:Y:S01]  /*4b10*/  STL [R1+0xa8], R3 ;  /* 0x0000a80301007387 */ /* 0x0001e20000100800 */
[----:B------:R-:W-:-:S02]  /*4b20*/  ISETP.GE.AND P0, PT, R11, RZ, PT ;  /* 0x000000ff0b00720c */ /* 0x000fc40003f06270 */
[----:B------:R-:W-:Y:S01]  /*4b30*/  IMAD.HI.U32 R14, R8, R10, RZ ;  /* 0x0000000a080e7227 */ /* 0x000fe200078e00ff */
[----:B------:R-:W-:-:S03]  /*4b40*/  IABS R20, R2 ;  /* 0x0000000200147213 */ /* 0x000fc60000000000 */
[----:B------:R-:W-:Y:S02]  /*4b50*/  IMAD.MOV R11, RZ, RZ, -R14 ;  /* 0x000000ffff0b7224 */ /* 0x000fe400078e0a0e */
[----:B------:R-:W-:Y:S01]  /*4b60*/  @!P1 IMAD.IADD R4, R4, 0x1, -R0 ;  /* 0x0000000104049824 */ /* 0x000fe200078e0a00 */
[----:B------:R-:W-:Y:S01]  /*4b70*/  ISETP.GE.AND P1, PT, R2, RZ, PT ;  /* 0x000000ff0200720c */ /* 0x000fe20003f26270 */
[----:B0-----:R-:W-:Y:S02]  /*4b80*/  IMAD.MOV.U32 R3, RZ, RZ, R6 ;  /* 0x000000ffff037224 */ /* 0x001fe400078e0006 */
[C---:B------:R-:W-:Y:S02]  /*4b90*/  IMAD R2, R0.reuse, R11, R10 ;  /* 0x0000000b00027224 */ /* 0x040fe400078e020a */
[----:B------:R-:W-:Y:S01]  /*4ba0*/  @!P3 IMAD.MOV R3, RZ, RZ, -R3 ;  /* 0x000000ffff03b224 */ /* 0x000fe200078e0a03 */
[----:B------:R-:W-:Y:S01]  /*4bb0*/  ISETP.GT.U32.AND P3, PT, R0, R13, PT ;  /* 0x0000000d0000720c */ /* 0x000fe20003f64070 */
[----:B------:R-:W-:-:S02]  /*4bc0*/  IMAD.MOV R9, RZ, RZ, -R9 ;  /* 0x000000ffff097224 */ /* 0x000fc400078e0a09 */
[----:B------:R-:W-:Y:S01]  /*4bd0*/  IMAD.MOV.U32 R12, RZ, RZ, R5 ;  /* 0x000000ffff0c7224 */ /* 0x000fe200078e0005 */
[----:B------:R0:W-:Y:S01]  /*4be0*/  STL [R1+0xa0], R3 ;  /* 0x0000a00301007387 */ /* 0x0001e20000100800 */
[----:B------:R-:W-:Y:S02]  /*4bf0*/  IMAD R21, R0, R9, R21 ;  /* 0x0000000900157224 */ /* 0x000fe400078e0215 */
[----:B------:R-:W-:Y:S01]  /*4c00*/  @!P2 IMAD.MOV R12, RZ, RZ, -R12 ;  /* 0x000000ffff0ca224 */ /* 0x000fe200078e0a0c */
[----:B------:R-:W-:Y:S01]  /*4c10*/  ISETP.GE.AND P2, PT, R19, RZ, PT ;  /* 0x000000ff1300720c */ /* 0x000fe20003f46270 */
[----:B------:R-:W-:Y:S01]  /*4c20*/  IMAD.HI.U32 R6, R8, R20, RZ ;  /* 0x0000001408067227 */ /* 0x000fe200078e00ff */
[----:B------:R-:W-:Y:S02]  /*4c30*/  IABS R19, R19 ;  /* 0x0000001300137213 */ /* 0x000fe40000000000 */
[----:B------:R-:W-:Y:S01]  /*4c40*/  STL [R1+0x9c], R12 ;  /* 0x00009c0c01007387 */ /* 0x000fe20000100800 */
[----:B------:R-:W-:-:S02]  /*4c50*/  @!P3 IMAD.IADD R13, R13, 0x1, -R0 ;  /* 0x000000010d0db824 */ /* 0x000fc400078e0a00 */
[----:B0-----:R-:W-:Y:S02]  /*4c60*/  IMAD.MOV.U32 R3, RZ, RZ, R4 ;  /* 0x000000ffff037224 */ /* 0x001fe400078e0004 */
[----:B------:R-:W-:Y:S01]  /*4c70*/  IMAD.MOV R6, RZ, RZ, -R6 ;  /* 0x000000ffff067224 */ /* 0x000fe200078e0a06 */
[C---:B------:R-:W-:Y:S01]  /*4c80*/  ISETP.GT.U32.AND P3, PT, R0.reuse, R13, PT ;  /* 0x0000000d0000720c */ /* 0x040fe20003f64070 */
[----:B------:R-:W-:Y:S01]  /*4c90*/  @!P6 IMAD.MOV R3, RZ, RZ, -R3 ;  /* 0x000000ffff03e224 */ /* 0x000fe200078e0a03 */
[----:B------:R-:W-:Y:S01]  /*4ca0*/  ISETP.GT.U32.AND P6, PT, R0, R2, PT ;  /* 0x000000020000720c */ /* 0x000fe20003fc4070 */
[----:B------:R-:W-:Y:S02]  /*4cb0*/  VIADD R22, R7, 0x5c ;  /* 0x0000005c07167836 */ /* 0x000fe40000000000 */
[----:B------:R-:W-:Y:S01]  /*4cc0*/  IMAD.HI.U32 R11, R8, R19, RZ ;  /* 0x00000013080b7227 */ /* 0x000fe200078e00ff */
[----:B------:R0:W-:Y:S02]  /*4cd0*/  STL [R1+0x98], R3 ;  /* 0x0000980301007387 */ /* 0x0001e40000100800 */
[----:B------:R-:W-:Y:S01]  /*4ce0*/  IABS R18, R22 ;  /* 0x0000001600127213 */ /* 0x000fe20000000000 */
[----:B------:R-:W-:-:S02]  /*4cf0*/  IMAD R20, R0, R6, R20 ;  /* 0x0000000600147224 */ /* 0x000fc400078e0214 */
[----:B------:R-:W-:Y:S02]  /*4d00*/  VIADD R15, R7, 0x5a ;  /* 0x0000005a070f7836 */ /* 0x000fe40000000000 */
[--C-:B------:R-:W-:Y:S01]  /*4d10*/  @!P3 IMAD.IADD R13, R13, 0x1, -R0.reuse ;  /* 0x000000010d0db824 */ /* 0x100fe200078e0a00 */
[----:B------:R-:W-:Y:S01]  /*4d20*/  ISETP.GT.U32.AND P3, PT, R0, R21, PT ;  /* 0x000000150000720c */ /* 0x000fe20003f64070 */
[----:B------:R-:W-:Y:S01]  /*4d30*/  @!P6 IMAD.IADD R2, R2, 0x1, -R0 ;  /* 0x000000010202e824 */ /* 0x000fe200078e0a00 */
[----:B------:R-:W-:Y:S01]  /*4d40*/  IABS R17, R15 ;  /* 0x0000000f00117213 */ /* 0x000fe20000000000 */
[----:B0-----:R-:W-:Y:S02]  /*4d50*/  IMAD.MOV.U32 R3, RZ, RZ, R13 ;  /* 0x000000ffff037224 */ /* 0x001fe400078e000d */
[----:B------:R-:W-:Y:S01]  /*4d60*/  IMAD.MOV R11, RZ, RZ, -R11 ;  /* 0x000000ffff0b7224 */ /* 0x000fe200078e0a0b */
[C---:B------:R-:W-:Y:S01]  /*4d70*/  ISETP.GT.U32.AND P6, PT, R0.reuse, R2, PT ;  /* 0x000000020000720c */ /* 0x040fe20003fc4070 */
[----:B------:R-:W-:Y:S01]  /*4d80*/  @!P5 IMAD.MOV R3, RZ, RZ, -R3 ;  /* 0x000000ffff03d224 */ /* 0x000fe200078e0a03 */
[C---:B------:R-:W-:Y:S01]  /*4d90*/  ISETP.GT.U32.AND P5, PT, R0.reuse, R20, PT ;  /* 0x000000140000720c */ /* 0x040fe20003fa4070 */
[----:B------:R-:W-:-:S02]  /*4da0*/  IMAD R19, R0, R11, R19 ;  /* 0x0000000b00137224 */ /* 0x000fc400078e0213 */
[C---:B------:R-:W-:Y:S01]  /*4db0*/  IMAD.HI.U32 R6, R8.reuse, R18, RZ ;  /* 0x0000001208067227 */ /* 0x040fe200078e00ff */
[----:B------:R0:W-:Y:S03]  /*4dc0*/  STL [R1+0x8c], R3 ;  /* 0x00008c0301007387 */ /* 0x0001e60000100800 */
[----:B------:R-:W-:Y:S02]  /*4dd0*/  @!P3 IMAD.IADD R21, R21, 0x1, -R0 ;  /* 0x000000011515b824 */ /* 0x000fe400078e0a00 */
[----:B------:R-:W-:-:S03]  /*4de0*/  IMAD.HI.U32 R5, R8, R17, RZ ;  /* 0x0000001108057227 */ /* 0x000fc600078e00ff */
[----:B------:R-:W-:Y:S01]  /*4df0*/  ISETP.GT.U32.AND P3, PT, R0, R21, PT ;  /* 0x000000150000720c */ /* 0x000fe20003f64070 */
[----:B------:R-:W-:Y:S01]  /*4e00*/  @!P6 IMAD.IADD R2, R2, 0x1, -R0 ;  /* 0x000000010202e824 */ /* 0x000fe200078e0a00 */
[C---:B------:R-:W-:Y:S01]  /*4e10*/  ISETP.GT.U32.AND P6, PT, R0.reuse, R19, PT ;  /* 0x000000130000720c */ /* 0x040fe20003fc4070 */
[----:B------:R-:W-:Y:S02]  /*4e20*/  IMAD.MOV R6, RZ, RZ, -R6 ;  /* 0x000000ffff067224 */ /* 0x000fe400078e0a06 */
[----:B------:R-:W-:Y:S02]  /*4e30*/  VIADD R16, R7, 0x58 ;  /* 0x0000005807107836 */ /* 0x000fe40000000000 */
[----:B------:R-:W-:Y:S02]  /*4e40*/  IMAD R18, R0, R6, R18 ;  /* 0x0000000600127224 */ /* 0x000fe400078e0212 */
[----:B------:R-:W-:Y:S01]  /*4e50*/  IMAD.MOV R11, RZ, RZ, -R5 ;  /* 0x000000ffff0b7224 */ /* 0x000fe200078e0a05 */
[----:B------:R-:W-:Y:S01]  /*4e60*/  IABS R9, R16 ;  /* 0x0000001000097213 */ /* 0x000fe20000000000 */
[----:B------:R-:W-:-:S02]  /*4e70*/  @!P5 IMAD.IADD R20, R20, 0x1, -R0 ;  /* 0x000000011414d824 */ /* 0x000fc400078e0a00 */
[C---:B------:R-:W-:Y:S02]  /*4e80*/  IMAD R17, R0.reuse, R11, R17 ;  /* 0x0000000b00117224 */ /* 0x040fe400078e0211 */
[--C-:B------:R-:W-:Y:S01]  /*4e90*/  @!P3 IMAD.IADD R21, R21, 0x1, -R0.reuse ;  /* 0x000000011515b824 */ /* 0x100fe200078e0a00 */
[C---:B------:R-:W-:Y:S01]  /*4ea0*/  ISETP.GT.U32.AND P3, PT, R0.reuse, R18, PT ;  /* 0x000000120000720c */ /* 0x040fe20003f64070 */
[----:B------:R-:W-:Y:S01]  /*4eb0*/  @!P6 IMAD.IADD R19, R19, 0x1, -R0 ;  /* 0x000000011313e824 */ /* 0x000fe200078e0a00 */
[----:B------:R-:W-:Y:S01]  /*4ec0*/  ISETP.GT.U32.AND P5, PT, R0, R17, PT ;  /* 0x000000110000720c */ /* 0x000fe20003fa4070 */
[----:B------:R-:W-:Y:S01]  /*4ed0*/  IMAD.HI.U32 R6, R8, R9, RZ ;  /* 0x0000000908067227 */ /* 0x000fe200078e00ff */
[----:B------:R-:W-:-:S03]  /*4ee0*/  ISETP.GT.U32.AND P6, PT, R0, R20, PT ;  /* 0x000000140000720c */ /* 0x000fc60003fc4070 */
[----:B------:R-:W-:Y:S02]  /*4ef0*/  IMAD.MOV R6, RZ, RZ, -R6 ;  /* 0x000000ffff067224 */ /* 0x000fe400078e0a06 */
[----:B0-----:R-:W-:Y:S02]  /*4f00*/  IMAD.MOV.U32 R3, RZ, RZ, R2 ;  /* 0x000000ffff037224 */ /* 0x001fe400078e0002 */
[----:B------:R-:W-:Y:S02]  /*4f10*/  VIADD R10, R7, 0x56 ;  /* 0x00000056070a7836 */ /* 0x000fe40000000000 */
[----:B------:R-:W-:Y:S02]  /*4f20*/  IMAD R9, R0, R6, R9 ;  /* 0x0000000600097224 */ /* 0x000fe400078e0209 */
[--C-:B------:R-:W-:Y:S01]  /*4f30*/  @!P3 IMAD.IADD R18, R18, 0x1, -R0.reuse ;  /* 0x000000011212b824 */ /* 0x100fe200078e0a00 */
[C---:B------:R-:W-:Y:S01]  /*4f40*/  ISETP.GT.U32.AND P3, PT, R0.reuse, R19, PT ;  /* 0x000000130000720c */ /* 0x040fe20003f64070 */
[----:B------:R-:W-:Y:S01]  /*4f50*/  @!P4 IMAD.MOV R3, RZ, RZ, -R3 ;  /* 0x000000ffff03c224 */ /* 0x000fe200078e0a03 */
[----:B------:R-:W-:Y:S01]  /*4f60*/  IABS R4, R10 ;  /* 0x0000000a00047213 */ /* 0x000fe20000000000 */
[--C-:B------:R-:W-:Y:S01]  /*4f70*/  @!P5 IMAD.IADD R17, R17, 0x1, -R0.reuse ;  /* 0x000000011111d824 */ /* 0x100fe200078e0a00 */
[----:B------:R-:W-:Y:S01]  /*4f80*/  ISETP.GT.U32.AND P5, PT, R0, R18, PT ;  /* 0x000000120000720c */ /* 0x000fe20003fa4070 */
[----:B------:R-:W-:Y:S01]  /*4f90*/  @!P6 IMAD.IADD R20, R20, 0x1, -R0 ;  /* 0x000000011414e824 */ /* 0x000fe200078e0a00 */
[----:B------:R-:W-:Y:S01]  /*4fa0*/  ISETP.GT.U32.AND P6, PT, R0, R9, PT ;  /* 0x000000090000720c */ /* 0x000fe20003fc4070 */
[----:B------:R0:W-:Y:S01]  /*4fb0*/  STL [R1+0x88], R3 ;  /* 0x0000880301007387 */ /* 0x0001e20000100800 */
[----:B------:R-:W-:Y:S01]  /*4fc0*/  IMAD.HI.U32 R5, R8, R4, RZ ;  /* 0x0000000408057227 */ /* 0x000fe200078e00ff */
[----:B------:R-:W-:-:S03]  /*4fd0*/  ISETP.GT.U32.AND P4, PT, R0, R17, PT ;  /* 0x000000110000720c */ /* 0x000fc60003f84070 */
[C---:B------:R-:W-:Y:S02]  /*4fe0*/  VIADD R14, R7.reuse, 0x50 ;  /* 0x00000050070e7836 */ /* 0x040fe40000000000 */
[----:B------:R-:W-:Y:S02]  /*4ff0*/  IMAD.MOV R5, RZ, RZ, -R5 ;  /* 0x000000ffff057224 */ /* 0x000fe400078e0a05 */
[----:B------:R-:W-:Y:S01]  /*5000*/  VIADD R11, R7, 0x54 ;  /* 0x00000054070b7836 */ /* 0x000fe20000000000 */
[----:B------:R-:W-:Y:S01]  /*5010*/  IABS R2, R14 ;  /* 0x0000000e00027213 */ /* 0x000fe20000000000 */
[----:B0-----:R-:W-:Y:S02]  /*5020*/  IMAD.MOV.U32 R3, RZ, RZ, R21 ;  /* 0x000000ffff037224 */ /* 0x001fe400078e0015 */
[----:B------:R-:W-:Y:S02]  /*5030*/  @!P3 IMAD.IADD R19, R19, 0x1, -R0 ;  /* 0x000000011313b824 */ /* 0x000fe400078e0a00 */
[----:B------:R-:W-:-:S02]  /*5040*/  @!P0 IMAD.MOV R3, RZ, RZ, -R3 ;  /* 0x000000ffff038224 */ /* 0x000fc400078e0a03 */
[----:B------:R-:W-:Y:S02]  /*5050*/  IMAD.MOV.U32 R12, RZ, RZ, R20 ;  /* 0x000000ffff0c7224 */ /* 0x000fe400078e0014 */
[----:B------:R-:W-:Y:S01]  /*5060*/  IMAD R4, R0, R5, R4 ;  /* 0x0000000500047224 */ /* 0x000fe200078e0204 */
[----:B------:R0:W-:Y:S01]  /*5070*/  STL [R1+0x84], R3 ;  /* 0x0000840301007387 */ /* 0x0001e20000100800 */
[--C-:B------:R-:W-:Y:S01]  /*5080*/  @!P5 IMAD.IADD R18, R18, 0x1, -R0.reuse ;  /* 0x000000011212d824 */ /* 0x100fe200078e0a00 */
[----:B------:R-:W-:Y:S01]  /*5090*/  IABS R5, R11 ;  /* 0x0000000b00057213 */ /* 0x000fe20000000000 */
[----:B------:R-:W-:Y:S01]  /*50a0*/  @!P6 IMAD.IADD R9, R9, 0x1, -R0 ;  /* 0x000000010909e824 */ /* 0x000fe200078e0a00 */
[----:B------:R-:W-:Y:S01]  /*50b0*/  ISETP.GE.AND P5, PT, R22, RZ, PT ;  /* 0x000000ff1600720c */ /* 0x000fe20003fa6270 */
[----:B------:R-:W-:Y:S01]  /*50c0*/  IMAD.HI.U32 R22, R8, R2, RZ ;  /* 0x0000000208167227 */ /* 0x000fe200078e00ff */
[----:B------:R-:W-:Y:S02]  /*50d0*/  ISETP.GE.AND P6, PT, R15, RZ, PT ;  /* 0x000000ff0f00720c */ /* 0x000fe40003fc6270 */
[C---:B------:R-:W-:Y:S01]  /*50e0*/  ISETP.GT.U32.AND P3, PT, R0.reuse, R4, PT ;  /* 0x000000040000720c */ /* 0x040fe20003f64070 */
[----:B------:R-:W-:Y:S01]  /*50f0*/  @!P1 IMAD.MOV R12, RZ, RZ, -R12 ;  /* 0x000000ffff0c9224 */ /* 0x000fe200078e0a0c */
[----:B------:R-:W-:Y:S01]  /*5100*/  ISETP.GT.U32.AND P0, PT, R0, R9, PT ;  /* 0x000000090000720c */ /* 0x000fe20003f04070 */
[----:B0-----:R-:W-:-:S02]  /*5110*/  IMAD.MOV.U32 R3, RZ, RZ, R19 ;  /* 0x000000ffff037224 */ /* 0x001fc400078e0013 */
[----:B------:R-:W-:Y:S01]  /*5120*/  IMAD.HI.U32 R23, R8, R5, RZ ;  /* 0x0000000508177227 */ /* 0x000fe200078e00ff */
[----:B------:R0:W-:Y:S03]  /*5130*/  STL [R1+0x80], R12 ;  /* 0x0000800c01007387 */ /* 0x0001e60000100800 */
[----:B------:R-:W-:Y:S02]  /*5140*/  @!P2 IMAD.MOV R3, RZ, RZ, -R3 ;  /* 0x000000ffff03a224 */ /* 0x000fe400078e0a03 */
[----:B------:R-:W-:Y:S02]  /*5150*/  @!P4 IMAD.IADD R17, R17, 0x1, -R0 ;  /* 0x000000011111c824 */ /* 0x000fe400078e0a00 */
[----:B------:R-:W-:Y:S01]  /*5160*/  IMAD.MOV R22, RZ, RZ, -R22 ;  /* 0x000000ffff167224 */ /* 0x000fe200078e0a16 */
[----:B------:R1:W-:Y:S01]  /*5170*/  STL [R1+0x7c], R3 ;  /* 0x00007c0301007387 */ /* 0x0003e20000100800 */
[----:B------:R-:W-:-:S02]  /*5180*/  VIADD R13, R7, 0x52 ;  /* 0x00000052070d7836 */ /* 0x000fc40000000000 */
[----:B------:R-:W-:Y:S02]  /*5190*/  IMAD.MOV R23, RZ, RZ, -R23 ;  /* 0x000000ffff177224 */ /* 0x000fe400078e0a17 */
[C---:B------:R-:W-:Y:S01]  /*51a0*/  IMAD R2, R0.reuse, R22, R2 ;  /* 0x0000001600027224 */ /* 0x040fe200078e0202 */
[----:B------:R-:W-:Y:S01]  /*51b0*/  IABS R6, R13 ;  /* 0x0000000d00067213 */ /* 0x000fe20000000000 */
[C---:B------:R-:W-:Y:S02]  /*51c0*/  IMAD R5, R0.reuse, R23, R5 ;  /* 0x0000001700057224 */ /* 0x040fe400078e0205 */
[----:B0-----:R-:W-:Y:S02]  /*51d0*/  IMAD.MOV.U32 R12, RZ, RZ, R18 ;  /* 0x000000ffff0c7224 */ /* 0x001fe400078e0012 */
[----:B-1----:R-:W-:Y:S01]  /*51e0*/  IMAD.MOV.U32 R3, RZ, RZ, R17 ;  /* 0x000000ffff037224 */ /* 0x002fe200078e0011 */
[----:B------:R-:W-:Y:S01]  /*51f0*/  ISETP.GT.U32.AND P4, PT, R0, R5, PT ;  /* 0x000000050000720c */ /* 0x000fe20003f84070 */
[----:B------:R-:W-:Y:S01]  /*5200*/  @!P3 IMAD.IADD R4, R4, 0x1, -R0 ;  /* 0x000000010404b824 */ /* 0x000fe200078e0a00 */
[----:B------:R-:W-:Y:S01]  /*5210*/  ISETP.GE.AND P3, PT, R16, RZ, PT ;  /* 0x000000ff1000720c */ /* 0x000fe20003f66270 */
[----:B------:R-:W-:Y:S01]  /*5220*/  @!P6 IMAD.MOV R3, RZ, RZ, -R3 ;  /* 0x000000ffff03e224 */ /* 0x000fe200078e0a03 */
[----:B------:R-:W-:Y:S01]  /*5230*/  ISETP.GT.U32.AND P6, PT, R0, R2, PT ;  /* 0x000000020000720c */ /* 0x000fe20003fc4070 */
[----:B------:R-:W-:Y:S01]  /*5240*/  IMAD.HI.U32 R23, R8, R6, RZ ;  /* 0x0000000608177227 */ /* 0x000fe200078e00ff */
[----:B------:R-:W-:-:S03]  /*5250*/  ISETP.GT.U32.AND P1, PT, R0, R4, PT ;  /* 0x000000040000720c */ /* 0x000fc60003f24070 */
[----:B------:R-:W-:Y:S01]  /*5260*/  @!P5 IMAD.MOV R12, RZ, RZ, -R12 ;  /* 0x000000ffff0cd224 */ /* 0x000fe200078e0a0c */
[----:B------:R-:W-:Y:S01]  /*5270*/  ISETP.GE.AND P5, PT, R10, RZ, PT ;  /* 0x000000ff0a00720c */ /* 0x000fe20003fa6270 */
[----:B------:R-:W-:Y:S02]  /*5280*/  VIADD R15, R7, 0x4e ;  /* 0x0000004e070f7836 */ /* 0x000fe40000000000 */
[----:B------:R-:W-:Y:S01]  /*5290*/  IMAD.MOV R23, RZ, RZ, -R23 ;  /* 0x000000ffff177224 */ /* 0x000fe200078e0a17 */
[----:B------:R-:W-:Y:S01]  /*52a0*/  STL [R1+0x74], R12 ;  /* 0x0000740c01007387 */ /* 0x000fe20000100800 */
[----:B------:R-:W-:Y:S01]  /*52b0*/  @!P0 IMAD.IADD R9, R9, 0x1, -R0 ;  /* 0x0000000109098824 */ /* 0x000fe200078e0a00 */
[----:B------:R-:W-:Y:S01]  /*52c0*/  IABS R16, R15 ;  /* 0x0000000f00107213 */ /* 0x000fe20000000000 */
[----:B------:R-:W-:Y:S01]  /*52d0*/  IMAD R6, R0, R23, R6 ;  /* 0x0000001700067224 */ /* 0x000fe200078e0206 */
[----:B------:R0:W-:Y:S01]  /*52e0*/  STL [R1+0x6c], R3 ;  /* 0x00006c0301007387 */ /* 0x0001e20000100800 */
[--C-:B------:R-:W-:Y:S01]  /*52f0*/  @!P6 IMAD.IADD R2, R2, 0x1, -R0.reuse ;  /* 0x000000010202e824 */ /* 0x100fe200078e0a00 */
[----:B------:R-:W-:Y:S01]  /*5300*/  ISETP.GE.AND P0, PT, R11, RZ, PT ;  /* 0x000000ff0b00720c */ /* 0x000fe20003f06270 */
[----:B------:R-:W-:Y:S01]  /*5310*/  @!P4 IMAD.IADD R5, R5, 0x1, -R0 ;  /* 0x000000010505c824 */ /* 0x000fe200078e0a00 */
[----:B------:R-:W-:Y:S01]  /*5320*/  ISETP.GT.U32.AND P4, PT, R0, R6, PT ;  /* 0x000000060000720c */ /* 0x000fe20003f84070 */
[----:B------:R-:W-:-:S03]  /*5330*/  IMAD.HI.U32 R10, R8, R16, RZ ;  /* 0x00000010080a7227 */ /* 0x000fc600078e00ff */
[C---:B------:R-:W-:Y:S01]  /*5340*/  ISETP.GT.U32.AND P2, PT, R0.reuse, R5, PT ;  /* 0x000000050000720c */ /* 0x040fe20003f44070 */
[----:B------:R-:W-:Y:S02]  /*5350*/  IMAD.MOV R10, RZ, RZ, -R10 ;  /* 0x000000ffff0a7224 */ /* 0x000fe400078e0a0a */
[----:B0-----:R-:W-:Y:S02]  /*5360*/  IMAD.MOV.U32 R3, RZ, RZ, R9 ;  /* 0x000000ffff037224 */ /* 0x001fe400078e0009 */
[C---:B------:R-:W-:Y:S02]  /*5370*/  IMAD R16, R0.reuse, R10, R16 ;  /* 0x0000000a00107224 */ /* 0x040fe400078e0210 */
[----:B------:R-:W-:Y:S01]  /*5380*/  @!P3 IMAD.MOV R3, RZ, RZ, -R3 ;  /* 0x000000ffff03b224 */ /* 0x000fe200078e0a03 */
[----:B------:R-:W-:Y:S01]  /*5390*/  ISETP.GT.U32.AND P3, PT, R0, R2, PT ;  /* 0x000000020000720c */ /* 0x000fe20003f64070 */
[--C-:B------:R-:W-:Y:S01]  /*53a0*/  @!P4 IMAD.IADD R6, R6, 0x1, -R0.reuse ;  /* 0x000000010606c824 */ /* 0x100fe200078e0a00 */
[----:B------:R-:W-:Y:S01]  /*53b0*/  ISETP.GE.AND P4, PT, R15, RZ, PT ;  /* 0x000000ff0f00720c */ /* 0x000fe20003f86270 */
[----:B------:R-:W-:Y:S01]  /*53c0*/  VIADD R11, R7, 0x4a ;  /* 0x0000004a070b7836 */ /* 0x000fe20000000000 */
[----:B------:R0:W-:Y:S01]  /*53d0*/  STL [R1+0x68], R3 ;  /* 0x0000680301007387 */ /* 0x0001e20000100800 */
[--C-:B------:R-:W-:Y:S01]  /*53e0*/  @!P1 IMAD.IADD R4, R4, 0x1, -R0.reuse ;  /* 0x0000000104049824 */ /* 0x100fe200078e0a00 */
[----:B------:R-:W-:Y:S01]  /*53f0*/  ISETP.GT.U32.AND P6, PT, R0, R6, PT ;  /* 0x000000060000720c */ /* 0x000fe20003fc4070 */
[----:B------:R-:W-:Y:S01]  /*5400*/  @!P2 IMAD.IADD R5, R5, 0x1, -R0 ;  /* 0x000000010505a824 */ /* 0x000fe200078e0a00 */
[----:B------:R-:W-:Y:S01]  /*5410*/  IABS R19, R11 ;  /* 0x0000000b00137213 */ /* 0x000fe20000000000 */
[----:B------:R-:W-:Y:S01]  /*5420*/  VIADD R10, R7, 0x4c ;  /* 0x0000004c070a7836 */ /* 0x000fe20000000000 */
[----:B------:R-:W-:Y:S01]  /*5430*/  ISETP.GE.AND P2, PT, R14, RZ, PT ;  /* 0x000000ff0e00720c */ /* 0x000fe20003f46270 */
[----:B------:R-:W-:Y:S01]  /*5440*/  IMAD.MOV.U32 R12, RZ, RZ, R4 ;  /* 0x000000ffff0c7224 */ /* 0x000fe200078e0004 */
[----:B------:R-:W-:Y:S01]  /*5450*/  ISETP.GE.AND P1, PT, R13, RZ, PT ;  /* 0x000000ff0d00720c */ /* 0x000fe20003f26270 */
[----:B------:R-:W-:Y:S01]  /*5460*/  @!P3 IMAD.IADD R2, R2, 0x1, -R0 ;  /* 0x000000010202b824 */ /* 0x000fe200078e0a00 */
[----:B------:R-:W-:Y:S01]  /*5470*/  ISETP.GT.U32.AND P3, PT, R0, R16, PT ;  /* 0x000000100000720c */ /* 0x000fe20003f64070 */
[----:B0-----:R-:W-:Y:S01]  /*5480*/  IMAD.MOV.U32 R3, RZ, RZ, R5 ;  /* 0x000000ffff037224 */ /* 0x001fe200078e0005 */
[----:B------:R-:W-:Y:S01]  /*5490*/  IABS R17, R10 ;  /* 0x0000000a00117213 */ /* 0x000fe20000000000 */
[----:B------:R-:W-:-:S04]  /*54a0*/  IMAD.HI.U32 R5, R8, R19, RZ ;  /* 0x0000001308057227 */ /* 0x000fc800078e00ff */
[----:B------:R-:W-:Y:S01]  /*54b0*/  @!P5 IMAD.MOV R12, RZ, RZ, -R12 ;  /* 0x000000ffff0cd224 */ /* 0x000fe200078e0a0c */
[----:B------:R-:W-:Y:S01]  /*54c0*/  ISETP.GE.AND P5, PT, R10, RZ, PT ;  /* 0x000000ff0a00720c */ /* 0x000fe20003fa6270 */
[----:B------:R-:W-:Y:S02]  /*54d0*/  VIADD R9, R7, 0x48 ;  /* 0x0000004807097836 */ /* 0x000fe40000000000 */
[----:B------:R-:W-:Y:S01]  /*54e0*/  @!P0 IMAD.MOV R3, RZ, RZ, -R3 ;  /* 0x000000ffff038224 */ /* 0x000fe200078e0a03 */
[----:B------:R-:W-:Y:S01]  /*54f0*/  STL [R1+0x64], R12 ;  /* 0x0000640c01007387 */ /* 0x000fe20000100800 */
[----:B------:R-:W-:Y:S01]  /*5500*/  IMAD.HI.U32 R10, R8, R17, RZ ;  /* 0x00000011080a7227 */ /* 0x000fe200078e00ff */
[----:B------:R-:W-:Y:S02]  /*5510*/  IABS R18, R9 ;  /* 0x0000000900127213 */ /* 0x000fe40000000000 */
[----:B------:R0:W-:Y:S01]  /*5520*/  STL [R1+0x60], R3 ;  /* 0x0000600301007387 */ /* 0x0001e20000100800 */
[----:B------:R-:W-:Y:S01]  /*5530*/  IMAD.MOV R5, RZ, RZ, -R5 ;  /* 0x000000ffff057224 */ /* 0x000fe200078e0a05 */
[----:B------:R-:W-:Y:S01]  /*5540*/  ISETP.GE.AND P0, PT, R11, RZ, PT ;  /* 0x000000ff0b00720c */ /* 0x000fe20003f06270 */
[----:B------:R-:W-:-:S02]  /*5550*/  @!P3 IMAD.IADD R16, R16, 0x1, -R0 ;  /* 0x000000011010b824 */ /* 0x000fc400078e0a00 */
[----:B------:R-:W-:Y:S02]  /*5560*/  VIADD R4, R7, 0x46 ;  /* 0x0000004607047836 */ /* 0x000fe40000000000 */
[----:B------:R-:W-:Y:S01]  /*5570*/  @!P6 IMAD.IADD R6, R6, 0x1, -R0 ;  /* 0x000000010606e824 */ /* 0x000fe200078e0a00 */
[C---:B------:R-:W-:Y:S01]  /*5580*/  ISETP.GT.U32.AND P3, PT, R0.reuse, R16, PT ;  /* 0x000000100000720c */ /* 0x040fe20003f64070 */
[----:B------:R-:W-:Y:S01]  /*5590*/  IMAD.MOV R10, RZ, RZ, -R10 ;  /* 0x000000ffff0a7224 */ /* 0x000fe200078e0a0a */
[----:B------:R-:W-:Y:S01]  /*55a0*/  ISETP.GE.AND P6, PT, R9, RZ, PT ;  /* 0x000000ff0900720c */ /* 0x000fe20003fc6270 */
[----:B------:R-:W-:Y:S01]  /*55b0*/  IMAD R19, R0, R5, R19 ;  /* 0x0000000500137224 */ /* 0x000fe200078e0213 */
[----:B------:R-:W-:Y:S01]  /*55c0*/  IABS R15, R4 ;  /* 0x00000004000f7213 */ /* 0x000fe20000000000 */
[----:B0-----:R-:W-:Y:S02]  /*55d0*/  IMAD.MOV.U32 R3, RZ, RZ, R2 ;  /* 0x000000ffff037224 */ /* 0x001fe400078e0002 */
[----:B------:R-:W-:-:S04]  /*55e0*/  IMAD.HI.U32 R9, R8, R18, RZ ;  /* 0x0000001208097227 */ /* 0x000fc800078e00ff */
[C---:B------:R-:W-:Y:S02]  /*55f0*/  IMAD R17, R0.reuse, R10, R17 ;  /* 0x0000000a00117224 */ /* 0x040fe400078e0211 */
[----:B------:R-:W-:Y:S02]  /*5600*/  IMAD.MOV.U32 R12, RZ, RZ, R6 ;  /* 0x000000ffff0c7224 */ /* 0x000fe400078e0006 */
[----:B------:R-:W-:Y:S01]  /*5610*/  @!P2 IMAD.MOV R3, RZ, RZ, -R3 ;  /* 0x000000ffff03a224 */ /* 0x000fe200078e0a03 */
[C---:B------:R-:W-:Y:S01]  /*5620*/  ISETP.GT.U32.AND P2, PT, R0.reuse, R19, PT ;  /* 0x000000130000720c */ /* 0x040fe20003f44070 */
[----:B------:R-:W-:Y:S02]  /*5630*/  VIADD R14, R7, 0x44 ;  /* 0x00000044070e7836 */ /* 0x000fe40000000000 */
[----:B------:R-:W-:Y:S02]  /*5640*/  IMAD.MOV R9, RZ, RZ, -R9 ;  /* 0x000000ffff097224 */ /* 0x000fe400078e0a09 */
[----:B------:R-:W-:Y:S01]  /*5650*/  @!P1 IMAD.MOV R12, RZ, RZ, -R12 ;  /* 0x000000ffff0c9224 */ /* 0x000fe200078e0a0c */
[----:B------:R-:W-:Y:S01]  /*5660*/  ISETP.GT.U32.AND P1, PT, R0, R17, PT ;  /* 0x000000110000720c */ /* 0x000fe20003f24070 */
[----:B------:R-:W-:Y:S01]  /*5670*/  IMAD.HI.U32 R5, R8, R15, RZ ;  /* 0x0000000f08057227 */ /* 0x000fe200078e00ff */
[----:B------:R-:W-:-:S02]  /*5680*/  IABS R11, R14 ;  /* 0x0000000e000b7213 */ /* 0x000fc40000000000 */
[----:B------:R-:W-:Y:S01]  /*5690*/  STL [R1+0x4c], R12 ;  /* 0x00004c0c01007387 */ /* 0x000fe20000100800 */
[----:B------:R-:W-:Y:S02]  /*56a0*/  IMAD R18, R0, R9, R18 ;  /* 0x0000000900127224 */ /* 0x000fe400078e0212 */
[----:B------:R-:W-:Y:S01]  /*56b0*/  IMAD.MOV R5, RZ, RZ, -R5 ;  /* 0x000000ffff057224 */ /* 0x000fe200078e0a05 */
[----:B------:R0:W-:Y:S01]  /*56c0*/  STL [R1+0x48], R3 ;  /* 0x0000480301007387 */ /* 0x0001e20000100800 */
[----:B------:R-:W-:Y:S02]  /*56d0*/  VIADD R2, R7, 0x42 ;  /* 0x0000004207027836 */ /* 0x000fe40000000000 */
[----:B------:R-:W-:Y:S01]  /*56e0*/  @!P3 IMAD.IADD R16, R16, 0x1, -R0 ;  /* 0x000000011010b824 */ /* 0x000fe200078e0a00 */
[----:B------:R-:W-:Y:S01]  /*56f0*/  ISETP.GT.U32.AND P3, PT, R0, R18, PT ;  /* 0x000000120000720c */ /* 0x000fe20003f64070 */
[----:B------:R-:W-:-:S04]  /*5700*/  IMAD.HI.U32 R6, R8, R11, RZ ;  /* 0x0000000b08067227 */ /* 0x000fc800078e00ff */
[C---:B------:R-:W-:Y:S01]  /*5710*/  IMAD R15, R0.reuse, R5, R15 ;  /* 0x00000005000f7224 */ /* 0x040fe200078e020f */
[----:B------:R-:W-:Y:S01]  /*5720*/  IABS R5, R2 ;  /* 0x0000000200057213 */ /* 0x000fe20000000000 */
[----:B------:R-:W-:Y:S02]  /*5730*/  @!P2 IMAD.IADD R19, R19, 0x1, -R0 ;  /* 0x000000011313a824 */ /* 0x000fe400078e0a00 */
[----:B0-----:R-:W-:Y:S02]  /*5740*/  IMAD.MOV.U32 R3, RZ, RZ, R16 ;  /* 0x000000ffff037224 */ /* 0x001fe400078e0010 */
[----:B------:R-:W-:Y:S02]  /*5750*/  IMAD.MOV R6, RZ, RZ, -R6 ;  /* 0x000000ffff067224 */ /* 0x000fe400078e0a06 */
[----:B------:R-:W-:Y:S01]  /*5760*/  @!P1 IMAD.IADD R17, R17, 0x1, -R0 ;  /* 0x0000000111119824 */ /* 0x000fe200078e0a00 */
[C---:B------:R-:W-:Y:S01]  /*5770*/  ISETP.GT.U32.AND P1, PT, R0.reuse, R15, PT ;  /* 0x0000000f0000720c */ /* 0x040fe20003f24070 */
[----:B------:R-:W-:Y:S01]  /*5780*/  @!P4 IMAD.MOV R3, RZ, RZ, -R3 ;  /* 0x000000ffff03c224 */ /* 0x000fe200078e0a03 */
[C---:B------:R-:W-:Y:S01]  /*5790*/  ISETP.GT.U32.AND P4, PT, R0.reuse, R19, PT ;  /* 0x000000130000720c */ /* 0x040fe20003f84070 */
[C---:B------:R-:W-:Y:S01]  /*57a0*/  IMAD R11, R0.reuse, R6, R11 ;  /* 0x00000006000b7224 */ /* 0x040fe200078e020b */
[----:B------:R-:W-:Y:S01]  /*57b0*/  ISETP.GT.U32.AND P2, PT, R0, R17, PT ;  /* 0x000000110000720c */ /* 0x000fe20003f44070 */
[----:B------:R-:W-:Y:S01]  /*57c0*/  IMAD.HI.U32 R6, R8, R5, RZ ;  /* 0x0000000508067227 */ /* 0x000fe200078e00ff */
[----:B------:R0:W-:Y:S03]  /*57d0*/  STL [R1+0x44], R3 ;  /* 0x0000440301007387 */ /* 0x0001e60000100800 */
[----:B------:R-:W-:-:S02]  /*57e0*/  IMAD.MOV R6, RZ, RZ, -R6 ;  /* 0x000000ffff067224 */ /* 0x000fc400078e0a06 */
[--C-:B------:R-:W-:Y:S02]  /*57f0*/  @!P3 IMAD.IADD R18, R18, 0x1, -R0.reuse ;  /* 0x000000011212b824 */ /* 0x100fe400078e0a00 */
[----:B------:R-:W-:Y:S02]  /*5800*/  VIADD R13, R7, 0x40 ;  /* 0x00000040070d7836 */ /* 0x000fe40000000000 */
[C---:B------:R-:W-:Y:S01]  /*5810*/  IMAD R5, R0.reuse, R6, R5 ;  /* 0x0000000600057224 */ /* 0x040fe200078e0205 */
[C---:B------:R-:W-:Y:S01]  /*5820*/  ISETP.GT.U32.AND P3, PT, R0.reuse, R18, PT ;  /* 0x000000120000720c */ /* 0x040fe20003f64070 */
[--C-:B------:R-:W-:Y:S01]  /*5830*/  @!P1 IMAD.IADD R15, R15, 0x1, -R0.reuse ;  /* 0x000000010f0f9824 */ /* 0x100fe200078e0a00 */
[----:B------:R-:W-:Y:S01]  /*5840*/  IABS R9, R13 ;  /* 0x0000000d00097213 */ /* 0x000fe20000000000 */
[--C-:B------:R-:W-:Y:S01]  /*5850*/  @!P4 IMAD.IADD R19, R19, 0x1, -R0.reuse ;  /* 0x000000011313c824 */ /* 0x100fe200078e0a00 */
[C---:B------:R-:W-:Y:S01]  /*5860*/  ISETP.GT.U32.AND P4, PT, R0.reuse, R5, PT ;  /* 0x000000050000720c */ /* 0x040fe20003f84070 */
[----:B------:R-:W-:Y:S01]  /*5870*/  @!P2 IMAD.IADD R17, R17, 0x1, -R0 ;  /* 0x000000011111a824 */ /* 0x000fe200078e0a00 */
[----:B------:R-:W-:Y:S01]  /*5880*/  ISETP.GT.U32.AND P1, PT, R0, R15, PT ;  /* 0x0000000f0000720c */ /* 0x000fe20003f24070 */
[----:B------:R-:W-:Y:S01]  /*5890*/  IMAD.HI.U32 R16, R8, R9, RZ ;  /* 0x0000000908107227 */ /* 0x000fe200078e00ff */
[----:B------:R-:W-:-:S03]  /*58a0*/  ISETP.GT.U32.AND P2, PT, R0, R11, PT ;  /* 0x0000000b0000720c */ /* 0x000fc60003f44070 */
[----:B------:R-:W-:Y:S02]  /*58b0*/  VIADD R6, R7, 0x3c ;  /* 0x0000003c07067836 */ /* 0x000fe40000000000 */
[----:B------:R-:W-:Y:S02]  /*58c0*/  IMAD.MOV R16, RZ, RZ, -R16 ;  /* 0x000000ffff107224 */ /* 0x000fe400078e0a10 */
[----:B------:R-:W-:Y:S02]  /*58d0*/  IMAD.MOV.U32 R12, RZ, RZ, R17 ;  /* 0x000000ffff0c7224 */ /* 0x000fe400078e0011 */
[--C-:B------:R-:W-:Y:S01]  /*58e0*/  @!P3 IMAD.IADD R18, R18, 0x1, -R0.reuse ;  /* 0x000000011212b824 */ /* 0x100fe200078e0a00 */
[----:B------:R-:W-:Y:S01]  /*58f0*/  ISETP.GE.AND P3, PT, R4, RZ, PT ;  /* 0x000000ff0400720c */ /* 0x000fe20003f66270 */
[----:B0-----:R-:W-:Y:S02]  /*5900*/  IMAD.MOV.U32 R3, RZ, RZ, R19 ;  /* 0x000000ffff037224 */ /* 0x001fe400078e0013 */
[----:B------:R-:W-:Y:S01]  /*5910*/  IMAD R4, R0, R16, R9 ;  /* 0x0000001000047224 */ /* 0x000fe200078e0209 */
[----:B------:R-:W-:Y:S01]  /*5920*/  IABS R16, R6 ;  /* 0x0000000600107213 */ /* 0x000fe20000000000 */
[----:B------:R-:W-:Y:S01]  /*5930*/  @!P4 IMAD.IADD R5, R5, 0x1, -R0 ;  /* 0x000000010505c824 */ /* 0x000fe200078e0a00 */
[----:B------:R-:W-:Y:S01]  /*5940*/  ISETP.GE.AND P4, PT, R2, RZ, PT ;  /* 0x000000ff0200720c */ /* 0x000fe20003f86270 */
[----:B------:R-:W-:-:S02]  /*5950*/  @!P5 IMAD.MOV R12, RZ, RZ, -R12 ;  /* 0x000000ffff0cd224 */ /* 0x000fc400078e0a0c */
[----:B------:R-:W-:Y:S01]  /*5960*/  @!P0 IMAD.MOV R3, RZ, RZ, -R3 ;  /* 0x000000ffff038224 */ /* 0x000fe200078e0a03 */
[C---:B------:R-:W-:Y:S01]  /*5970*/  ISETP.GT.U32.AND P0, PT, R0.reuse, R5, PT ;  /* 0x000000050000720c */ /* 0x040fe20003f04070 */
[----:B------:R-:W-:Y:S01]  /*5980*/  @!P1 IMAD.IADD R15, R15, 0x1, -R0 ;  /* 0x000000010f0f9824 */ /* 0x000fe200078e0a00 */
[----:B------:R-:W-:Y:S01]  /*5990*/  STL [R1+0x40], R12 ;  /* 0x0000400c01007387 */ /* 0x000fe20000100800 */
[----:B------:R-:W-:Y:S01]  /*59a0*/  VIADD R10, R7, 0x3e ;  /* 0x0000003e070a7836 */ /* 0x000fe20000000000 */
[----:B------:R-:W-:Y:S01]  /*59b0*/  ISETP.GT.U32.AND P1, PT, R0, R4, PT ;  /* 0x000000040000720c */ /* 0x000fe20003f24070 */
[----:B------:R-:W-:Y:S01]  /*59c0*/  IMAD.HI.U32 R17, R8, R16, RZ ;  /* 0x0000001008117227 */ /* 0x000fe200078e00ff */
[----:B------:R0:W-:Y:S02]  /*59d0*/  STL [R1+0x3c], R3 ;  /* 0x00003c0301007387 */ /* 0x0001e40000100800 */
[----:B------:R-:W-:Y:S01]  /*59e0*/  IABS R20, R10 ;  /* 0x0000000a00147213 */ /* 0x000fe20000000000 */
[----:B------:R-:W-:-:S02]  /*59f0*/  IMAD.MOV R17, RZ, RZ, -R17 ;  /* 0x000000ffff117224 */ /* 0x000fc400078e0a11 */
[----:B------:R-:W-:Y:S01]  /*5a00*/  @!P2 IMAD.IADD R11, R11, 0x1, -R0 ;  /* 0x000000010b0ba824 */ /* 0x000fe200078e0a00 */
[----:B------:R-:W-:Y:S01]  /*5a10*/  ISETP.GE.AND P2, PT, R14, RZ, PT ;  /* 0x000000ff0e00720c */ /* 0x000fe20003f46270 */
[----:B------:R-:W-:-:S04]  /*5a20*/  IMAD.HI.U32 R21, R8, R20, RZ ;  /* 0x0000001408157227 */ /* 0x000fc800078e00ff */
[----:B0-----:R-:W-:Y:S02]  /*5a30*/  IMAD.MOV.U32 R3, RZ, RZ, R15 ;  /* 0x000000ffff037224 */ /* 0x001fe400078e000f */
[----:B------:R-:W-:Y:S02]  /*5a40*/  @!P0 IMAD.IADD R5, R5, 0x1, -R0 ;  /* 0x0000000105058824 */ /* 0x000fe400078e0a00 */
[----:B------:R-:W-:Y:S01]  /*5a50*/  @!P3 IMAD.MOV R3, RZ, RZ, -R3 ;  /* 0x000000ffff03b224 */ /* 0x000fe200078e0a03 */
[----:B------:R-:W-:Y:S01]  /*5a60*/  ISETP.GE.AND P3, PT, R13, RZ, PT ;  /* 0x000000ff0d00720c */ /* 0x000fe20003f66270 */
[----:B------:R-:W-:Y:S02]  /*5a70*/  IMAD R13, R0, R17, R16 ;  /* 0x00000011000d7224 */ /* 0x000fe400078e0210 */
[----:B------:R-:W-:Y:S02]  /*5a80*/  IMAD.MOV R21, RZ, RZ, -R21 ;  /* 0x000000ffff157224 */ /* 0x000fe400078e0a15 */
[----:B------:R-:W-:Y:S01]  /*5a90*/  @!P1 IMAD.IADD R4, R4, 0x1, -R0 ;  /* 0x0000000104049824 */ /* 0x000fe200078e0a00 */
[C---:B------:R-:W-:Y:S01]  /*5aa0*/  ISETP.GT.U32.AND P0, PT, R0.reuse, R13, PT ;  /* 0x0000000d0000720c */ /* 0x040fe20003f04070 */
[C---:B------:R-:W-:Y:S01]  /*5ab0*/  IMAD R2, R0.reuse, R21, R20 ;  /* 0x0000001500027224 */ /* 0x040fe200078e0214 */
[C---:B------:R-:W-:Y:S01]  /*5ac0*/  ISETP.GT.U32.AND P1, PT, R0.reuse, R11, PT ;  /* 0x0000000b0000720c */ /* 0x040fe20003f24070 */
[----:B------:R-:W-:Y:S01]  /*5ad0*/  IMAD.MOV.U32 R12, RZ, RZ, R18 ;  /* 0x000000ffff0c7224 */ /* 0x000fe200078e0012 */
[----:B------:R-:W-:Y:S01]  /*5ae0*/  ISETP.GT.U32.AND P5, PT, R0, R4, PT ;  /* 0x000000040000720c */ /* 0x000fe20003fa4070 */
[----:B------:R-:W-:-:S02]  /*5af0*/  VIADD R9, R7, 0x3a ;  /* 0x0000003a07097836 */ /* 0x000fc40000000000 */
[----:B------:R-:W-:Y:S01]  /*5b00*/  @!P6 IMAD.MOV R12, RZ, RZ, -R12 ;  /* 0x000000ffff0ce224 */ /* 0x000fe200078e0a0c */
[----:B------:R-:W-:Y:S01]  /*5b10*/  ISETP.GT.U32.AND P6, PT, R0, R2, PT ;  /* 0x000000020000720c */ /* 0x000fe20003fc4070 */
[----:B------:R-:W-:Y:S01]  /*5b20*/  @!P4 IMAD.MOV R5, RZ, RZ, -R5 ;  /* 0x000000ffff05c224 */ /* 0x000fe200078e0a05 */
[----:B------:R-:W-:Y:S01]  /*5b30*/  IABS R14, R9 ;  /* 0x00000009000e7213 */ /* 0x000fe20000000000 */
[----:B------:R-:W-:Y:S01]  /*5b40*/  VIADD R17, R7, 0x34 ;  /* 0x0000003407117836 */ /* 0x000fe20000000000 */
[----:B------:R-:W-:Y:S01]  /*5b50*/  STL [R1+0x24], R12 ;  /* 0x0000240c01007387 */ /* 0x000fe20000100800 */
[--C-:B------:R-:W-:Y:S02]  /*5b60*/  @!P0 IMAD.IADD R13, R13, 0x1, -R0.reuse ;  /* 0x000000010d0d8824 */ /* 0x100fe400078e0a00 */
[----:B------:R-:W-:Y:S01]  /*5b70*/  @!P1 IMAD.IADD R11, R11, 0x1, -R0 ;  /* 0x000000010b0b9824 */ /* 0x000fe200078e0a00 */
[----:B------:R0:W-:Y:S01]  /*5b80*/  STL [R1+0x10], R3 ;  /* 0x0000100301007387 */ /* 0x0001e20000100800 */
[----:B------:R-:W-:Y:S01]  /*5b90*/  IMAD.HI.U32 R15, R8, R14, RZ ;  /* 0x0000000e080f7227 */ /* 0x000fe200078e00ff */
[----:B------:R-:W-:-:S02]  /*5ba0*/  ISETP.GT.U32.AND P4, PT, R0, R13, PT ;  /* 0x0000000d0000720c */ /* 0x000fc40003f84070 */
[----:B------:R-:W-:Y:S01]  /*5bb0*/  ISETP.GE.AND P1, PT, R10, RZ, PT ;  /* 0x000000ff0a00720c */ /* 0x000fe20003f26270 */
[----:B------:R-:W-:Y:S02]  /*5bc0*/  IMAD.MOV R15, RZ, RZ, -R15 ;  /* 0x000000ffff0f7224 */ /* 0x000fe400078e0a0f */
[----:B------:R-:W-:Y:S02]  /*5bd0*/  @!P6 IMAD.IADD R2, R2, 0x1, -R0 ;  /* 0x000000010202e824 */ /* 0x000fe400078e0a00 */
[C---:B------:R-:W-:Y:S02]  /*5be0*/  IMAD R14, R0.reuse, R15, R14 ;  /* 0x0000000f000e7224 */ /* 0x040fe400078e020e */
[----:B0-----:R-:W-:Y:S01]  /*5bf0*/  IMAD.MOV.U32 R3, RZ, RZ, R11 ;  /* 0x000000ffff037224 */ /* 0x001fe200078e000b */
[----:B------:R-:W-:Y:S01]  /*5c00*/  ISETP.GT.U32.AND P6, PT, R0, R2, PT ;  /* 0x000000020000720c */ /* 0x000fe20003fc4070 */
[----:B------:R-:W-:Y:S01]  /*5c10*/  @!P5 IMAD.IADD R4, R4, 0x1, -R0 ;  /* 0x000000010404d824 */ /* 0x000fe200078e0a00 */
[----:B------:R-:W-:Y:S01]  /*5c20*/  ISETP.GE.AND P5, PT, R6, RZ, PT ;  /* 0x000000ff0600720c */ /* 0x000fe20003fa6270 */
[----:B------:R-:W-:Y:S01]  /*5c30*/  @!P2 IMAD.MOV R3, RZ, RZ, -R3 ;  /* 0x000000ffff03a224 */ /* 0x000fe200078e0a03 */
[----:B------:R-:W-:Y:S01]  /*5c40*/  ISETP.GE.AND P2, PT, R9, RZ, PT ;  /* 0x000000ff0900720c */ /* 0x000fe20003f46270 */
[----:B------:R-:W-:-:S02]  /*5c50*/  VIADD R9, R7, 0x38 ;  /* 0x0000003807097836 */ /* 0x000fc40000000000 */
[--C-:B------:R-:W-:Y:S01]  /*5c60*/  @!P4 IMAD.IADD R13, R13, 0x1, -R0.reuse ;  /* 0x000000010d0dc824 */ /* 0x100fe200078e0a00 */
[----:B------:R-:W-:Y:S01]  /*5c70*/  ISETP.GT.U32.AND P4, PT, R0, R14, PT ;  /* 0x0000000e0000720c */ /* 0x000fe20003f84070 */
[----:B------:R0:W-:Y:S01]  /*5c80*/  STL [R1+0xc], R3 ;  /* 0x00000c0301007387 */ /* 0x0001e20000100800 */
[----:B------:R-:W-:Y:S01]  /*5c90*/  IABS R15, R9 ;  /* 0x00000009000f7213 */ /* 0x000fe20000000000 */
[----:B------:R-:W-:Y:S01]  /*5ca0*/  VIADD R6, R7, 0x36 ;  /* 0x0000003607067836 */ /* 0x000fe20000000000 */
[----:B------:R-:W-:Y:S01]  /*5cb0*/  ISETP.GE.AND P0, PT, R9, RZ, PT ;  /* 0x000000ff0900720c */ /* 0x000fe20003f06270 */
[----:B------:R-:W-:Y:S01]  /*5cc0*/  @!P6 IMAD.IADD R2, R2, 0x1, -R0 ;  /* 0x000000010202e824 */ /* 0x000fe200078e0a00 */
[----:B------:R1:W-:Y:S01]  /*5cd0*/  STL [R1+0x8], R5 ;  /* 0x0000080501007387 */ /* 0x0003e20000100800 */
[----:B------:R-:W-:Y:S01]  /*5ce0*/  IMAD.HI.U32 R9, R8, R15, RZ ;  /* 0x0000000f08097227 */ /* 0x000fe200078e00ff */
[----:B------:R-:W-:Y:S02]  /*5cf0*/  IABS R16, R6 ;  /* 0x0000000600107213 */ /* 0x000fe40000000000 */
[----:B------:R-:W-:Y:S01]  /*5d00*/  ISETP.GE.AND P6, PT, R17, RZ, PT ;  /* 0x000000ff1100720c */ /* 0x000fe20003fc6270 */
[----:B0-----:R-:W-:Y:S01]  /*5d10*/  IMAD.MOV.U32 R3, RZ, RZ, R4 ;  /* 0x000000ffff037224 */ /* 0x001fe200078e0004 */
[----:B------:R-:W-:Y:S01]  /*5d20*/  IABS R17, R17 ;  /* 0x0000001100117213 */ /* 0x000fe20000000000 */
[----:B------:R-:W-:-:S02]  /*5d30*/  IMAD.MOV R9, RZ, RZ, -R9 ;  /* 0x000000ffff097224 */ /* 0x000fc400078e0a09 */
[----:B------:R-:W-:Y:S01]  /*5d40*/  @!P3 IMAD.MOV R3, RZ, RZ, -R3 ;  /* 0x000000ffff03b224 */ /* 0x000fe200078e0a03 */
[----:B------:R-:W-:Y:S01]  /*5d50*/  ISETP.GE.AND P3, PT, R6, RZ, PT ;  /* 0x000000ff0600720c */ /* 0x000fe20003f66270 */
[----:B------:R-:W-:Y:S02]  /*5d60*/  VIADD R6, R7, 0x32 ;  /* 0x0000003207067836 */ /* 0x000fe40000000000 */
[----:B------:R-:W-:Y:S01]  /*5d70*/  IMAD R15, R0, R9, R15 ;  /* 0x00000009000f7224 */ /* 0x000fe200078e020f */
[----:B------:R0:W-:Y:S01]  /*5d80*/  STL [R1+0x4], R3 ;  /* 0x0000040301007387 */ /* 0x0001e20000100800 */
[----:B------:R-:W-:Y:S01]  /*5d90*/  @!P4 IMAD.IADD R14, R14, 0x1, -R0 ;  /* 0x000000010e0ec824 */ /* 0x000fe200078e0a00 */
[----:B------:R-:W-:Y:S01]  /*5da0*/  IABS R18, R6 ;  /* 0x0000000600127213 */ /* 0x000fe20000000000 */
[----:B-1----:R-:W-:-:S03]  /*5db0*/  IMAD.HI.U32 R5, R8, R16, RZ ;  /* 0x0000001008057227 */ /* 0x002fc600078e00ff */
[C---:B------:R-:W-:Y:S01]  /*5dc0*/  ISETP.GT.U32.AND P4, PT, R0.reuse, R14, PT ;  /* 0x0000000e0000720c */ /* 0x040fe20003f84070 */
[----:B------:R-:W-:Y:S02]  /*5dd0*/  IMAD.MOV R5, RZ, RZ, -R5 ;  /* 0x000000ffff057224 */ /* 0x000fe400078e0a05 */
[----:B------:R-:W-:Y:S02]  /*5de0*/  @!P5 IMAD.MOV R13, RZ, RZ, -R13 ;  /* 0x000000ffff0dd224 */ /* 0x000fe400078e0a0d */
[----:B0-----:R-:W-:Y:S02]  /*5df0*/  IMAD.MOV.U32 R3, RZ, RZ, R2 ;  /* 0x000000ffff037224 */ /* 0x001fe400078e0002 */
[C---:B------:R-:W-:Y:S02]  /*5e00*/  IMAD R16, R0.reuse, R5, R16 ;  /* 0x0000000500107224 */ /* 0x040fe400078e0210 */
[----:B------:R-:W-:Y:S01]  /*5e10*/  @!P1 IMAD.MOV R3, RZ, RZ, -R3 ;  /* 0x000000ffff039224 */ /* 0x000fe200078e0a03 */
[----:B------:R-:W-:Y:S01]  /*5e20*/  ISETP.GT.U32.AND P1, PT, R0, R15, PT ;  /* 0x0000000f0000720c */ /* 0x000fe20003f24070 */
[----:B------:R-:W-:Y:S01]  /*5e30*/  IMAD.HI.U32 R5, R8, R18, RZ ;  /* 0x0000001208057227 */ /* 0x000fe200078e00ff */
[----:B------:R-:W-:-:S02]  /*5e40*/  ISETP.GT.U32.AND P5, PT, R0, R16, PT ;  /* 0x000000100000720c */ /* 0x000fc40003fa4070 */
[----:B------:R0:W-:Y:S01]  /*5e50*/  STL [R1], R3 ;  /* 0x0000000301007387 */ /* 0x0001e20000100800 */
[----:B------:R-:W-:Y:S02]  /*5e60*/  IMAD.MOV R5, RZ, RZ, -R5 ;  /* 0x000000ffff057224 */ /* 0x000fe400078e0a05 */
[----:B------:R-:W-:Y:S01]  /*5e70*/  @!P4 IMAD.IADD R14, R14, 0x1, -R0 ;  /* 0x000000010e0ec824 */ /* 0x000fe200078e0a00 */
[----:B------:R-:W-:Y:S01]  /*5e80*/  STL [R1+0x6ac], R13 ;  /* 0x0006ac0d01007387 */ /* 0x000fe20000100800 */
[----:B------:R-:W-:Y:S02]  /*5e90*/  IMAD R18, R0, R5, R18 ;  /* 0x0000000500127224 */ /* 0x000fe400078e0212 */
[----:B------:R-:W-:Y:S02]  /*5ea0*/  VIADD R10, R7, 0x30 ;  /* 0x00000030070a7836 */ /* 0x000fe40000000000 */
[----:B------:R-:W-:Y:S02]  /*5eb0*/  @!P1 IMAD.IADD R15, R15, 0x1, -R0 ;  /* 0x000000010f0f9824 */ /* 0x000fe400078e0a00 */
[----:B------:R-:W-:Y:S01]  /*5ec0*/  IMAD.HI.U32 R4, R8, R17, RZ ;  /* 0x0000001108047227 */ /* 0x000fe200078e00ff */
[----:B------:R-:W-:-:S02]  /*5ed0*/  IABS R19, R10 ;  /* 0x0000000a00137213 */ /* 0x000fc40000000000 */
[C---:B------:R-:W-:Y:S01]  /*5ee0*/  ISETP.GT.U32.AND P1, PT, R0.reuse, R15, PT ;  /* 0x0000000f0000720c */ /* 0x040fe20003f24070 */
[----:B------:R-:W-:Y:S01]  /*5ef0*/  @!P2 IMAD.MOV R14, RZ, RZ, -R14 ;  /* 0x000000ffff0ea224 */ /* 0x000fe200078e0a0e */
[C---:B------:R-:W-:Y:S01]  /*5f00*/  ISETP.GT.U32.AND P2, PT, R0.reuse, R18, PT ;  /* 0x000000120000720c */ /* 0x040fe20003f44070 */
[----:B------:R-:W-:Y:S02]  /*5f10*/  IMAD.MOV R4, RZ, RZ, -R4 ;  /* 0x000000ffff047224 */ /* 0x000fe400078e0a04 */
[----:B------:R-:W-:Y:S01]  /*5f20*/  VIADD R11, R7, 0x2e ;  /* 0x0000002e070b7836 */ /* 0x000fe20000000000 */
[----:B------:R-:W-:Y:S01]  /*5f30*/  STL [R1+0x6b0], R14 ;  /* 0x0006b00e01007387 */ /* 0x000fe20000100800 */
[----:B------:R-:W-:Y:S02]  /*5f40*/  IMAD R17, R0, R4, R17 ;  /* 0x0000000400117224 */ /* 0x000fe400078e0211 */
[----:B------:R-:W-:Y:S01]  /*5f50*/  @!P5 IMAD.IADD R16, R16, 0x1, -R0 ;  /* 0x000000011010d824 */ /* 0x000fe200078e0a00 */
[----:B------:R-:W-:Y:S01]  /*5f60*/  IABS R4, R11 ;  /* 0x0000000b00047213 */ /* 0x000fe20000000000 */
[----:B------:R-:W-:Y:S01]  /*5f70*/  IMAD.HI.U32 R2, R8, R19, RZ ;  /* 0x0000001308027227 */ /* 0x000fe200078e00ff */
[----:B------:R-:W-:-:S02]  /*5f80*/  ISETP.GT.U32.AND P4, PT, R0, R17, PT ;  /* 0x000000110000720c */ /* 0x000fc40003f84070 */
[----:B------:R-:W-:Y:S01]  /*5f90*/  ISETP.GT.U32.AND P5, PT, R0, R16, PT ;  /* 0x000000100000720c */ /* 0x000fe20003fa4070 */
[----:B------:R-:W-:Y:S02]  /*5fa0*/  IMAD.MOV R2, RZ, RZ, -R2 ;  /* 0x000000ffff027224 */ /* 0x000fe400078e0a02 */
[----:B------:R-:W-:Y:S02]  /*5fb0*/  VIADD R9, R7, 0x2a ;  /* 0x0000002a07097836 */ /* 0x000fe40000000000 */
[----:B------:R-:W-:-:S04]  /*5fc0*/  IMAD.HI.U32 R21, R8, R4, RZ ;  /* 0x0000000408157227 */ /* 0x000fc800078e00ff */
[--C-:B------:R-:W-:Y:S02]  /*5fd0*/  @!P1 IMAD.IADD R15, R15, 0x1, -R0.reuse ;  /* 0x000000010f0f9824 */ /* 0x100fe400078e0a00 */
[----:B------:R-:W-:Y:S01]  /*5fe0*/  @!P2 IMAD.IADD R18, R18, 0x1, -R0 ;  /* 0x000000011212a824 */ /* 0x000fe200078e0a00 */
[----:B------:R-:W-:Y:S01]  /*5ff0*/  ISETP.GE.AND P2, PT, R6, RZ, PT ;  /* 0x000000ff0600720c */ /* 0x000fe20003f46270 */
[C---:B------:R-:W-:Y:S01]  /*6000*/  IMAD R19, R0.reuse, R2, R19 ;  /* 0x0000000200137224 */ /* 0x040fe200078e0213 */
[----:B------:R-:W-:Y:S01]  /*6010*/  IABS R2, R9 ;  /* 0x0000000900027213 */ /* 0x000fe20000000000 */
[----:B------:R-:W-:Y:S02]  /*6020*/  VIADD R5, R7, 0x2c ;  /* 0x0000002c07057836 */ /* 0x000fe40000000000 */
[----:B------:R-:W-:Y:S01]  /*6030*/  IMAD.MOV R21, RZ, RZ, -R21 ;  /* 0x000000ffff157224 */ /* 0x000fe200078e0a15 */
[C---:B------:R-:W-:Y:S01]  /*6040*/  ISETP.GT.U32.AND P1, PT, R0.reuse, R19, PT ;  /* 0x000000130000720c */ /* 0x040fe20003f24070 */
[----:B------:R-:W-:Y:S01]  /*6050*/  @!P0 IMAD.MOV R15, RZ, RZ, -R15 ;  /* 0x000000ffff0f8224 */ /* 0x000fe200078e0a0f */
[C---:B------:R-:W-:Y:S01]  /*6060*/  ISETP.GT.U32.AND P0, PT, R0.reuse, R18, PT ;  /* 0x000000120000720c */ /* 0x040fe20003f04070 */
[----:B------:R-:W-:Y:S01]  /*6070*/  IMAD R4, R0, R21, R4 ;  /* 0x0000001500047224 */ /* 0x000fe200078e0204 */
[----:B------:R-:W-:Y:S01]  /*6080*/  IABS R20, R5 ;  /* 0x0000000500147213 */ /* 0x000fe20000000000 */
[----:B------:R-:W-:Y:S01]  /*6090*/  IMAD.HI.U32 R22, R8, R2, RZ ;  /* 0x0000000208167227 */ /* 0x000fe200078e00ff */
[----:B------:R-:W-:Y:S03]  /*60a0*/  STL [R1+0x6b4], R15 ;  /* 0x0006b40f01007387 */ /* 0x000fe60000100800 */
[----:B------:R-:W-:-:S02]  /*60b0*/  @!P4 IMAD.IADD R17, R17, 0x1, -R0 ;  /* 0x000000011111c824 */ /* 0x000fc400078e0a00 */
[----:B------:R-:W-:Y:S01]  /*60c0*/  @!P5 IMAD.IADD R16, R16, 0x1, -R0 ;  /* 0x000000011010d824 */ /* 0x000fe200078e0a00 */
[----:B------:R-:W-:Y:S01]  /*60d0*/  ISETP.GT.U32.AND P5, PT, R0, R4, PT ;  /* 0x000000040000720c */ /* 0x000fe20003fa4070 */
[----:B------:R-:W-:Y:S01]  /*60e0*/  IMAD.HI.U32 R21, R8, R20, RZ ;  /* 0x0000001408157227 */ /* 0x000fe200078e00ff */
[----:B------:R-:W-:-:S03]  /*60f0*/  ISETP.GT.U32.AND P4, PT, R0, R17, PT ;  /* 0x000000110000720c */ /* 0x000fc60003f84070 */
[----:B------:R-:W-:Y:S02]  /*6100*/  IMAD.MOV R22, RZ, RZ, -R22 ;  /* 0x000000ffff167224 */ /* 0x000fe400078e0a16 */
[----:B------:R-:W-:Y:S02]  /*6110*/  IMAD.MOV R21, RZ, RZ, -R21 ;  /* 0x000000ffff157224 */ /* 0x000fe400078e0a15 */
[----:B------:R-:W-:Y:S02]  /*6120*/  IMAD R2, R0, R22, R2 ;  /* 0x0000001600027224 */ /* 0x000fe400078e0202 */
[--C-:B------:R-:W-:Y:S02]  /*6130*/  @!P0 IMAD.IADD R18, R18, 0x1, -R0.reuse ;  /* 0x0000000112128824 */ /* 0x100fe400078e0a00 */
[----:B------:R-:W-:Y:S01]  /*6140*/  @!P1 IMAD.IADD R19, R19, 0x1, -R0 ;  /* 0x0000000113139824 */ /* 0x000fe200078e0a00 */
[----:B------:R-:W-:Y:S01]  /*6150*/  ISETP.GE.AND P1, PT, R11, RZ, PT ;  /* 0x000000ff0b00720c */ /* 0x000fe20003f26270 */
[----:B------:R-:W-:-:S02]  /*6160*/  IMAD R6, R0, R21, R20 ;  /* 0x0000001500067224 */ /* 0x000fc400078e0214 */
[----:B------:R-:W-:Y:S01]  /*6170*/  @!P2 IMAD.MOV R18, RZ, RZ, -R18 ;  /* 0x000000ffff12a224 */ /* 0x000fe200078e0a12 */
[----:B------:R-:W-:Y:S01]  /*6180*/  ISETP.GT.U32.AND P2, PT, R0, R2, PT ;  /* 0x000000020000720c */ /* 0x000fe20003f44070 */
[--C-:B------:R-:W-:Y:S01]  /*6190*/  @!P5 IMAD.IADD R4, R4, 0x1, -R0.reuse ;  /* 0x000000010404d824 */ /* 0x100fe200078e0a00 */
[C---:B------:R-:W-:Y:S01]  /*61a0*/  ISETP.GT.U32.AND P5, PT, R0.reuse, R19, PT ;  /* 0x000000130000720c */ /* 0x040fe20003fa4070 */
[----:B------:R-:W-:Y:S01]  /*61b0*/  @!P4 IMAD.IADD R17, R17, 0x1, -R0 ;  /* 0x000000011111c824 */ /* 0x000fe200078e0a00 */
[----:B------:R-:W-:Y:S01]  /*61c0*/  ISETP.GT.U32.AND P0, PT, R0, R6, PT ;  /* 0x000000060000720c */ /* 0x000fe20003f04070 */
[----:B------:R-:W-:Y:S01]  /*61d0*/  @!P3 IMAD.MOV R16, RZ, RZ, -R16 ;  /* 0x000000ffff10b224 */ /* 0x000fe200078e0a10 */
[----:B------:R-:W-:Y:S01]  /*61e0*/  ISETP.GE.AND P4, PT, R10, RZ, PT ;  /* 0x000000ff0a00720c */ /* 0x000fe20003f86270 */
[C---:B------:R-:W-:Y:S01]  /*61f0*/  VIADD R11, R7.reuse, 0x28 ;  /* 0x00000028070b7836 */ /* 0x040fe20000000000 */
[----:B------:R-:W-:Y:S01]  /*6200*/  ISETP.GT.U32.AND P3, PT, R0, R4, PT ;  /* 0x000000040000720c */ /* 0x000fe20003f64070 */
[----:B------:R-:W-:Y:S01]  /*6210*/  VIADD R10, R7, 0x26 ;  /* 0x00000026070a7836 */ /* 0x000fe20000000000 */
[----:B------:R-:W-:Y:S01]  /*6220*/  STL [R1+0x6b8], R16 ;  /* 0x0006b81001007387 */ /* 0x000fe20000100800 */
[----:B------:R-:W-:Y:S01]  /*6230*/  @!P6 IMAD.MOV R17, RZ, RZ, -R17 ;  /* 0x000000ffff11e224 */ /* 0x000fe200078e0a11 */
[----:B------:R-:W-:Y:S01]  /*6240*/  IABS R20, R11 ;  /* 0x0000000b00147213 */ /* 0x000fe20000000000 */
[--C-:B------:R-:W-:Y:S01]  /*6250*/  @!P2 IMAD.IADD R2, R2, 0x1, -R0.reuse ;  /* 0x000000010202a824 */ /* 0x100fe200078e0a00 */
[----:B------:R-:W-:Y:S01]  /*6260*/  ISETP.GE.AND P6, PT, R5, RZ, PT ;  /* 0x000000ff0500720c */ /* 0x000fe20003fc6270 */
[--C-:B------:R-:W-:Y:S01]  /*6270*/  @!P5 IMAD.IADD R19, R19, 0x1, -R0.reuse ;  /* 0x000000011313d824 */ /* 0x100fe200078e0a00 */
[----:B------:R-:W-:Y:S01]  /*6280*/  IABS R21, R10 ;  /* 0x0000000a00157213 */ /* 0x000fe20000000000 */
[----:B------:R-:W-:Y:S01]  /*6290*/  @!P0 IMAD.IADD R6, R6, 0x1, -R0 ;  /* 0x0000000106068824 */ /* 0x000fe200078e0a00 */
[----:B------:R-:W-:Y:S01]  /*62a0*/  ISETP.GT.U32.AND P2, PT, R0, R2, PT ;  /* 0x000000020000720c */ /* 0x000fe20003f44070 */
[----:B------:R-:W-:Y:S01]  /*62b0*/  IMAD.MOV.U32 R5, RZ, RZ, R20 ;  /* 0x000000ffff057224 */ /* 0x000fe200078e0014 */
[----:B------:R-:W-:Y:S01]  /*62c0*/  ISETP.GE.AND P5, PT, R9, RZ, PT ;  /* 0x000000ff0900720c */ /* 0x000fe20003fa6270 */
[----:B------:R-:W-:Y:S01]  /*62d0*/  @!P3 IMAD.IADD R4, R4, 0x1, -R0 ;  /* 0x000000010404b824 */ /* 0x000fe200078e0a00 */
[----:B------:R-:W-:Y:S01]  /*62e0*/  ISETP.GE.AND P3, PT, R11, RZ, PT ;  /* 0x000000ff0b00720c */ /* 0x000fe20003f66270 */
[----:B------:R-:W-:Y:S01]  /*62f0*/  @!P4 IMAD.MOV R19, RZ, RZ, -R19 ;  /* 0x000000ffff13c224 */ /* 0x000fe200078e0a13 */
[----:B------:R-:W-:Y:S01]  /*6300*/  ISETP.GT.U32.AND P4, PT, R0, R6, PT ;  /* 0x000000060000720c */ /* 0x000fe20003f84070 */
[----:B------:R-:W-:Y:S01]  /*6310*/  IMAD.MOV.U32 R20, RZ, RZ, R21 ;  /* 0x000000ffff147224 */ /* 0x000fe200078e0015 */
[----:B------:R-:W-:Y:S01]  /*6320*/  STL [R1+0x6bc], R17 ;  /* 0x0006bc1101007387 */ /* 0x000fe20000100800 */
[----:B------:R-:W-:Y:S01]  /*6330*/  IMAD.HI.U32 R9, R8, R5, RZ ;  /* 0x0000000508097227 */ /* 0x000fe200078e00ff */
[----:B------:R-:W-:-:S02]  /*6340*/  ISETP.GE.AND P0, PT, R10, RZ, PT ;  /* 0x000000ff0a00720c */ /* 0x000fc40003f06270 */
[----:B------:R-:W-:Y:S01]  /*6350*/  STL [R1+0x6c0], R18 ;  /* 0x0006c01201007387 */ /* 0x000fe20000100800 */
[----:B0-----:R-:W-:Y:S02]  /*6360*/  IMAD.MOV.U32 R3, RZ, RZ, R4 ;  /* 0x000000ffff037224 */ /* 0x001fe400078e0004 */
[----:B------:R-:W-:Y:S01]  /*6370*/  IMAD.HI.U32 R11, R8, R20, RZ ;  /* 0x00000014080b7227 */ /* 0x000fe200078e00ff */
[----:B------:R-:W-:Y:S03]  /*6380*/  STL [R1+0x6c4], R19 ;  /* 0x0006c41301007387 */ /* 0x000fe60000100800 */
[----:B------:R-:W-:Y:S02]  /*6390*/  IMAD.MOV R9, RZ, RZ, -R9 ;  /* 0x000000ffff097224 */ /* 0x000fe400078e0a09 */
[----:B------:R-:W-:Y:S02]  /*63a0*/  @!P1 IMAD.MOV R3, RZ, RZ, -R3 ;  /* 0x000000ffff039224 */ /* 0x000fe400078e0a03 */
[----:B------:R-:W-:-:S02]  /*63b0*/  IMAD.MOV R11, RZ, RZ, -R11 ;  /* 0x000000ffff0b7224 */ /* 0x000fc400078e0a0b */
[----:B------:R-:W-:Y:S01]  /*63c0*/  IMAD R5, R0, R9, R5 ;  /* 0x0000000900057224 */ /* 0x000fe200078e0205 */
[----:B------:R0:W-:Y:S01]  /*63d0*/  STL [R1+0x2c], R3 ;  /* 0x00002c0301007387 */ /* 0x0001e20000100800 */
[----:B------:R-:W-:Y:S02]  /*63e0*/  @!P2 IMAD.IADD R2, R2, 0x1, -R0 ;  /* 0x000000010202a824 */ /* 0x000fe400078e0a00 */
[----:B------:R-:W-:Y:S02]  /*63f0*/  IMAD R20, R0, R11, R20 ;  /* 0x0000000b00147224 */ /* 0x000fe400078e0214 */
[----:B------:R-:W-:Y:S01]  /*6400*/  @!P4 IMAD.IADD R6, R6, 0x1, -R0 ;  /* 0x000000010606c824 */ /* 0x000fe200078e0a00 */
[----:B------:R-:W-:Y:S01]  /*6410*/  ISETP.GT.U32.AND P4, PT, R0, R5, PT ;  /* 0x000000050000720c */ /* 0x000fe20003f84070 */
[C---:B------:R-:W-:Y:S02]  /*6420*/  VIADD R21, R7.reuse, 0x24 ;  /* 0x0000002407157836 */ /* 0x040fe40000000000 */
[----:B------:R-:W-:-:S02]  /*6430*/  VIADD R4, R7, 0x20 ;  /* 0x0000002007047836 */ /* 0x000fc40000000000 */
[----:B0-----:R-:W-:Y:S01]  /*6440*/  IMAD.MOV.U32 R3, RZ, RZ, R2 ;  /* 0x000000ffff037224 */ /* 0x001fe200078e0002 */
[----:B------:R-:W-:Y:S01]  /*6450*/  ISETP.GE.AND P1, PT, R21, RZ, PT ;  /* 0x000000ff1500720c */ /* 0x000fe20003f26270 */
[----:B------:R-:W-:Y:S01]  /*6460*/  IMAD.MOV.U32 R11, RZ, RZ, R6 ;  /* 0x000000ffff0b7224 */ /* 0x000fe200078e0006 */
[----:B------:R-:W-:Y:S01]  /*6470*/  IABS R21, R21 ;  /* 0x0000001500157213 */ /* 0x000fe20000000000 */
[----:B------:R-:W-:Y:S01]  /*6480*/  @!P5 IMAD.MOV R3, RZ, RZ, -R3 ;  /* 0x000000ffff03d224 */ /* 0x000fe200078e0a03 */
[----:B------:R-:W-:Y:S01]  /*6490*/  ISETP.GT.U32.AND P5, PT, R0, R20, PT ;  /* 0x000000140000720c */ /* 0x000fe20003fa4070 */
[----:B------:R-:W-:Y:S01]  /*64a0*/  @!P6 IMAD.MOV R11, RZ, RZ, -R11 ;  /* 0x000000ffff0be224 */ /* 0x000fe200078e0a0b */
[----:B------:R-:W-:Y:S01]  /*64b0*/  ISETP.GE.AND P6, PT, R4, RZ, PT ;  /* 0x000000ff0400720c */ /* 0x000fe20003fc6270 */
[----:B------:R-:W-:Y:S01]  /*64c0*/  @!P4 IMAD.IADD R5, R5, 0x1, -R0 ;  /* 0x000000010505c824 */ /* 0x000fe200078e0a00 */
[----:B------:R-:W-:Y:S01]  /*64d0*/  IABS R4, R4 ;  /* 0x0000000400047213 */ /* 0x000fe20000000000 */
[----:B------:R-:W-:Y:S01]  /*64e0*/  VIADD R9, R7, 0x22 ;  /* 0x0000002207097836 */ /* 0x000fe20000000000 */
[----:B------:R-:W-:Y:S01]  /*64f0*/  STL [R1+0x34], R11 ;  /* 0x0000340b01007387 */ /* 0x000fe20000100800 */
[----:B------:R-:W-:Y:S01]  /*6500*/  IMAD.HI.U32 R6, R8, R21, RZ ;  /* 0x0000001508067227 */ /* 0x000fe200078e00ff */
[----:B------:R-:W-:-:S02]  /*6510*/  ISETP.GT.U32.AND P4, PT, R0, R5, PT ;  /* 0x000000050000720c */ /* 0x000fc40003f84070 */
[----:B------:R-:W-:Y:S01]  /*6520*/  IABS R22, R9 ;  /* 0x0000000900167213 */ /* 0x000fe20000000000 */
[----:B------:R-:W-:Y:S01]  /*6530*/  IMAD.HI.U32 R23, R8, R4, RZ ;  /* 0x0000000408177227 */ /* 0x000fe200078e00ff */
[----:B------:R0:W-:Y:S01]  /*6540*/  STL [R1+0x38], R3 ;  /* 0x0000380301007387 */ /* 0x0001e20000100800 */
[----:B------:R-:W-:Y:S02]  /*6550*/  ISETP.GE.AND P2, PT, R9, RZ, PT ;  /* 0x000000ff0900720c */ /* 0x000fe40003f46270 */
[----:B------:R-:W-:Y:S02]  /*6560*/  @!P5 IMAD.IADD R20, R20, 0x1, -R0 ;  /* 0x000000011414d824 */ /* 0x000fe400078e0a00 */
[----:B------:R-:W-:-:S03]  /*6570*/  IMAD.HI.U32 R2, R8, R22, RZ ;  /* 0x0000001608027227 */ /* 0x000fc600078e00ff */
[C---:B------:R-:W-:Y:S01]  /*6580*/  ISETP.GT.U32.AND P5, PT, R0.reuse, R20, PT ;  /* 0x000000140000720c */ /* 0x040fe20003fa4070 */
[----:B------:R-:W-:Y:S02]  /*6590*/  IMAD.MOV R6, RZ, RZ, -R6 ;  /* 0x000000ffff067224 */ /* 0x000fe400078e0a06 */
[----:B------:R-:W-:Y:S02]  /*65a0*/  IMAD.MOV R23, RZ, RZ, -R23 ;  /* 0x000000ffff177224 */ /* 0x000fe400078e0a17 */
[----:B------:R-:W-:Y:S02]  /*65b0*/  IMAD.MOV R2, RZ, RZ, -R2 ;  /* 0x000000ffff027224 */ /* 0x000fe400078e0a02 */
[C---:B------:R-:W-:Y:S02]  /*65c0*/  IMAD R21, R0.reuse, R6, R21 ;  /* 0x0000000600157224 */ /* 0x040fe400078e0215 */
[----:B------:R-:W-:Y:S02]  /*65d0*/  @!P4 IMAD.IADD R5, R5, 0x1, -R0 ;  /* 0x000000010505c824 */ /* 0x000fe400078e0a00 */
[C---:B------:R-:W-:Y:S01]  /*65e0*/  IMAD R23, R0.reuse, R23, R4 ;  /* 0x0000001700177224 */ /* 0x040fe200078e0204 */
[----:B------:R-:W-:Y:S01]  /*65f0*/  ISETP.GT.U32.AND P4, PT, R0, R21, PT ;  /* 0x000000150000720c */ /* 0x000fe20003f84070 */
[----:B------:R-:W-:-:S02]  /*6600*/  VIADD R14, R7, 0x1c ;  /* 0x0000001c070e7836 */ /* 0x000fc40000000000 */
[----:B------:R-:W-:Y:S02]  /*6610*/  IMAD R22, R0, R2, R22 ;  /* 0x0000000200167224 */ /* 0x000fe400078e0216 */
[----:B0-----:R-:W-:Y:S01]  /*6620*/  IMAD.MOV.U32 R3, RZ, RZ, R5 ;  /* 0x000000ffff037224 */ /* 0x001fe200078e0005 */
[----:B------:R-:W-:Y:S01]  /*6630*/  IABS R25, R14 ;  /* 0x0000000e00197213 */ /* 0x000fe20000000000 */
[----:B------:R-:W-:Y:S01]  /*6640*/  @!P5 IMAD.IADD R20, R20, 0x1, -R0 ;  /* 0x000000011414d824 */ /* 0x000fe200078e0a00 */
[C---:B------:R-:W-:Y:S01]  /*6650*/  ISETP.GT.U32.AND P5, PT, R0.reuse, R23, PT ;  /* 0x000000170000720c */ /* 0x040fe20003fa4070 */
[----:B------:R-:W-:Y:S01]  /*6660*/  @!P3 IMAD.MOV R3, RZ, RZ, -R3 ;  /* 0x000000ffff03b224 */ /* 0x000fe200078e0a03 */
[----:B------:R-:W-:Y:S01]  /*6670*/  ISETP.GT.U32.AND P3, PT, R0, R22, PT ;  /* 0x000000160000720c */ /* 0x000fe20003f64070 */
[C---:B------:R-:W-:Y:S02]  /*6680*/  VIADD R10, R7.reuse, 0x1e ;  /* 0x0000001e070a7836 */ /* 0x040fe40000000000 */
[----:B------:R-:W-:Y:S01]  /*6690*/  IMAD.HI.U32 R2, R8, R25, RZ ;  /* 0x0000001908027227 */ /* 0x000fe200078e00ff */
[----:B------:R-:W-:Y:S02]  /*66a0*/  STL [R1+0x30], R3 ;  /* 0x0000300301007387 */ /* 0x000fe40000100800 */
[----:B------:R-:W-:Y:S01]  /*66b0*/  IABS R24, R10 ;  /* 0x0000000a00187213 */ /* 0x000fe20000000000 */
[----:B------:R-:W-:-:S02]  /*66c0*/  VIADD R13, R7, 0x1a ;  /* 0x0000001a070d7836 */ /* 0x000fc40000000000 */
[----:B------:R-:W-:Y:S02]  /*66d0*/  IMAD.MOV R2, RZ, RZ, -R2 ;  /* 0x000000ffff027224 */ /* 0x000fe400078e0a02 */
[--C-:B------:R-:W-:Y:S01]  /*66e0*/  @!P4 IMAD.IADD R21, R21, 0x1, -R0.reuse ;  /* 0x000000011515c824 */ /* 0x100fe200078e0a00 */
[----:B------:R-:W-:Y:S01]  /*66f0*/  IABS R26, R13 ;  /* 0x0000000d001a7213 */ /* 0x000fe20000000000 */
[----:B------:R-:W-:Y:S02]  /*6700*/  VIADD R4, R7, 0x18 ;  /* 0x0000001807047836 */ /* 0x000fe40000000000 */
[--C-:B------:R-:W-:Y:S01]  /*6710*/  @!P5 IMAD.IADD R23, R23, 0x1, -R0.reuse ;  /* 0x000000011717d824 */ /* 0x100fe200078e0a00 */
[C---:B------:R-:W-:Y:S01]  /*6720*/  ISETP.GT.U32.AND P4, PT, R0.reuse, R21, PT ;  /* 0x000000150000720c */ /* 0x040fe20003f84070 */
[----:B------:R-:W-:Y:S01]  /*6730*/  IMAD R25, R0, R2, R25 ;  /* 0x0000000200197224 */ /* 0x000fe200078e0219 */
[----:B------:R0:W-:Y:S01]  /*6740*/  STL [R1+0xc0], R4 ;  /* 0x0000c00401007387 */ /* 0x0001e20000100800 */
[----:B------:R-:W-:Y:S01]  /*6750*/  @!P3 IMAD.IADD R22, R22, 0x1, -R0 ;  /* 0x000000011616b824 */ /* 0x000fe200078e0a00 */
[----:B------:R-:W-:Y:S01]  /*6760*/  IABS R2, R4 ;  /* 0x0000000400027213 */ /* 0x000fe20000000000 */
[----:B------:R-:W-:Y:S01]  /*6770*/  IMAD.HI.U32 R6, R8, R24, RZ ;  /* 0x0000001808067227 */ /* 0x000fe200078e00ff */
[----:B------:R-:W-:-:S02]  /*6780*/  ISETP.GT.U32.AND P5, PT, R0, R23, PT ;  /* 0x000000170000720c */ /* 0x000fc40003fa4070 */
[----:B------:R-:W-:Y:S01]  /*6790*/  ISETP.GT.U32.AND P3, PT, R0, R22, PT ;  /* 0x000000160000720c */ /* 0x000fe20003f64070 */
[----:B------:R-:W-:Y:S02]  /*67a0*/  IMAD.MOV R6, RZ, RZ, -R6 ;  /* 0x000000ffff067224 */ /* 0x000fe400078e0a06 */
[----:B------:R-:W-:Y:S02]  /*67b0*/  VIADD R12, R7, 0x14 ;  /* 0x00000014070c7836 */ /* 0x000fe40000000000 */
[----:B0-----:R-:W-:-:S03]  /*67c0*/  IMAD.HI.U32 R4, R8, R26, RZ ;  /* 0x0000001a08047227 */ /* 0x001fc600078e00ff */
[----:B------:R-:W-:Y:S01]  /*67d0*/  IABS R29, R12 ;  /* 0x0000000c001d7213 */ /* 0x000fe20000000000 */
[----:B------:R-:W-:Y:S02]  /*67e0*/  IMAD.MOV R4, RZ, RZ, -R4 ;  /* 0x000000ffff047224 */ /* 0x000fe400078e0a04 */
[C---:B------:R-:W-:Y:S02]  /*67f0*/  IMAD R24, R0.reuse, R6, R24 ;  /* 0x0000000600187224 */ /* 0x040fe400078e0218 */
[C---:B------:R-:W-:Y:S02]  /*6800*/  IMAD R26, R0.reuse, R4, R26 ;  /* 0x00000004001a7224 */ /* 0x040fe400078e021a */
[--C-:B------:R-:W-:Y:S01]  /*6810*/  @!P4 IMAD.IADD R21, R21, 0x1, -R0.reuse ;  /* 0x000000011515c824 */ /* 0x100fe200078e0a00 */
[C---:B------:R-:W-:Y:S01]  /*6820*/  ISETP.GT.U32.AND P4, PT, R0.reuse, R24, PT ;  /* 0x000000180000720c */ /* 0x040fe20003f84070 */
[--C-:B------:R-:W-:Y:S01]  /*6830*/  @!P5 IMAD.IADD R23, R23, 0x1, -R0.reuse ;  /* 0x000000011717d824 */ /* 0x100fe200078e0a00 */
[----:B------:R-:W-:Y:S01]  /*6840*/  ISETP.GT.U32.AND P5, PT, R0, R26, PT ;  /* 0x0000001a0000720c */ /* 0x000fe20003fa4070 */
[----:B------:R-:W-:Y:S01]  /*6850*/  @!P3 IMAD.IADD R22, R22, 0x1, -R0 ;  /* 0x000000011616b824 */ /* 0x000fe200078e0a00 */
[----:B------:R-:W-:Y:S01]  /*6860*/  ISETP.GT.U32.AND P3, PT, R0, R25, PT ;  /* 0x000000190000720c */ /* 0x000fe20003f64070 */
[----:B------:R-:W-:-:S02]  /*6870*/  VIADD R3, R7, 0x16 ;  /* 0x0000001607037836 */ /* 0x000fc40000000000 */
[----:B------:R-:W-:Y:S02]  /*6880*/  @!P0 IMAD.MOV R20, RZ, RZ, -R20 ;  /* 0x000000ffff148224 */ /* 0x000fe400078e0a14 */
[----:B------:R-:W-:Y:S01]  /*6890*/  IMAD.HI.U32 R27, R8, R2, RZ ;  /* 0x00000002081b7227 */ /* 0x000fe200078e00ff */
[----:B------:R-:W-:Y:S01]  /*68a0*/  IABS R28, R3 ;  /* 0x00000003001c7213 */ /* 0x000fe20000000000 */
[----:B------:R0:W-:Y:S02]  /*68b0*/  STL [R1+0xbc], R3 ;  /* 0x0000bc0301007387 */ /* 0x0001e40000100800 */
[--C-:B------:R-:W-:Y:S01]  /*68c0*/  @!P4 IMAD.IADD R24, R24, 0x1, -R0.reuse ;  /* 0x000000011818c824 */ /* 0x100fe200078e0a00 */
[----:B------:R-:W-:Y:S01]  /*68d0*/  ISETP.GE.AND P4, PT, R10, RZ, PT ;  /* 0x000000ff0a00720c */ /* 0x000fe20003f86270 */
[--C-:B------:R-:W-:Y:S01]  /*68e0*/  @!P5 IMAD.IADD R26, R26, 0x1, -R0.reuse ;  /* 0x000000011a1ad824 */ /* 0x100fe200078e0a00 */
[----:B------:R-:W-:Y:S01]  /*68f0*/  STL [R1+0x728], R12 ;  /* 0x0007280c01007387 */ /* 0x000fe20000100800 */
[----:B------:R-:W-:Y:S01]  /*6900*/  @!P3 IMAD.IADD R25, R25, 0x1, -R0 ;  /* 0x000000011919b824 */ /* 0x000fe200078e0a00 */
[----:B------:R-:W-:Y:S01]  /*6910*/  ISETP.GT.U32.AND P3, PT, R0, R24, PT ;  /* 0x000000180000720c */ /* 0x000fe20003f64070 */
[----:B------:R-:W-:Y:S01]  /*6920*/  IMAD.HI.U32 R5, R8, R29, RZ ;  /* 0x0000001d08057227 */ /* 0x000fe200078e00ff */
[C---:B------:R-:W-:Y:S01]  /*6930*/  ISETP.GT.U32.AND P0, PT, R0.reuse, R26, PT ;  /* 0x0000001a0000720c */ /* 0x040fe20003f04070 */
[----:B------:R-:W-:Y:S01]  /*6940*/  STL [R1+0x734], R23 ;  /* 0x0007341701007387 */ /* 0x000fe20000100800 */
[----:B------:R-:W-:Y:S01]  /*6950*/  ISETP.GT.U32.AND P5, PT, R0, R25, PT ;  /* 0x000000190000720c */ /* 0x000fe20003fa4070 */
[----:B------:R-:W-:-:S02]  /*6960*/  IMAD.MOV R27, RZ, RZ, -R27 ;  /* 0x000000ffff1b7224 */ /* 0x000fc400078e0a1b */
[----:B------:R-:W-:Y:S01]  /*6970*/  IMAD.MOV R5, RZ, RZ, -R5 ;  /* 0x000000ffff057224 */ /* 0x000fe200078e0a05 */
[----:B------:R1:W-:Y:S01]  /*6980*/  STL [R1+0x6c8], R20 ;  /* 0x0006c81401007387 */ /* 0x0003e20000100800 */
[----:B0-----:R-:W-:Y:S02]  /*6990*/  VIADD R3, R7, 0x12 ;  /* 0x0000001207037836 */ /* 0x001fe40000000000 */
[----:B------:R-:W-:-:S03]  /*69a0*/  IMAD.HI.U32 R4, R8, R28, RZ ;  /* 0x0000001c08047227 */ /* 0x000fc600078e00ff */
[----:B------:R0:W-:Y:S01]  /*69b0*/  STL [R1+0x72c], R3 ;  /* 0x00072c0301007387 */ /* 0x0001e20000100800 */
[C---:B------:R-:W-:Y:S01]  /*69c0*/  IMAD R27, R0.reuse, R27, R2 ;  /* 0x0000001b001b7224 */ /* 0x040fe200078e0202 */
[----:B------:R-:W-:Y:S01]  /*69d0*/  IABS R2, R3 ;  /* 0x0000000300027213 */ /* 0x000fe20000000000 */
[----:B------:R-:W-:Y:S02]  /*69e0*/  IMAD R29, R0, R5, R29 ;  /* 0x00000005001d7224 */ /* 0x000fe400078e021d */
[----:B------:R-:W-:Y:S02]  /*69f0*/  IMAD.MOV R4, RZ, RZ, -R4 ;  /* 0x000000ffff047224 */ /* 0x000fe400078e0a04 */
[C---:B-1----:R-:W-:Y:S02]  /*6a00*/  VIADD R20, R7.reuse, 0x10 ;  /* 0x0000001007147836 */ /* 0x042fe40000000000 */
[C---:B------:R-:W-:Y:S02]  /*6a10*/  VIADD R18, R7.reuse, 0xc ;  /* 0x0000000c07127836 */ /* 0x040fe40000000000 */
[----:B------:R-:W-:Y:S01]  /*6a20*/  VIADD R19, R7, 0xe ;  /* 0x0000000e07137836 */ /* 0x000fe20000000000 */
[----:B------:R-:W-:Y:S01]  /*6a30*/  STL [R1+0x730], R20 ;  /* 0x0007301401007387 */ /* 0x000fe20000100800 */
[--C-:B------:R-:W-:Y:S01]  /*6a40*/  @!P3 IMAD.IADD R24, R24, 0x1, -R0.reuse ;  /* 0x000000011818b824 */ /* 0x100fe200078e0a00 */
[----:B------:R-:W-:Y:S01]  /*6a50*/  ISETP.GT.U32.AND P3, PT, R0, R27, PT ;  /* 0x0000001b0000720c */ /* 0x000fe20003f64070 */
[----:B------:R-:W-:Y:S01]  /*6a60*/  @!P0 IMAD.IADD R26, R26, 0x1, -R0 ;  /* 0x000000011a1a8824 */ /* 0x000fe200078e0a00 */
[C---:B------:R-:W-:Y:S01]  /*6a70*/  ISETP.GT.U32.AND P0, PT, R0.reuse, R29, PT ;  /* 0x0000001d0000720c */ /* 0x040fe20003f04070 */
[----:B------:R-:W-:Y:S01]  /*6a80*/  IMAD R28, R0, R4, R28 ;  /* 0x00000004001c7224 */ /* 0x000fe200078e021c */
[----:B------:R-:W-:Y:S01]  /*6a90*/  IABS R4, R20 ;  /* 0x0000001400047213 */ /* 0x000fe20000000000 */
[----:B------:R-:W-:Y:S01]  /*6aa0*/  IMAD.HI.U32 R6, R8, R2, RZ ;  /* 0x0000000208067227 */ /* 0x000fe200078e00ff */
[----:B------:R-:W-:Y:S01]  /*6ab0*/  IABS R11, R18 ;  /* 0x00000012000b7213 */ /* 0x000fe20000000000 */
[----:B------:R1:W-:Y:S01]  /*6ac0*/  STL [R1+0x738], R24 ;  /* 0x0007381801007387 */ /* 0x0003e20000100800 */
[----:B------:R-:W-:Y:S01]  /*6ad0*/  IABS R5, R19 ;  /* 0x0000001300057213 */ /* 0x000fe20000000000 */
[----:B------:R-:W-:-:S02]  /*6ae0*/  IMAD.MOV R6, RZ, RZ, -R6 ;  /* 0x000000ffff067224 */ /* 0x000fc400078e0a06 */
[----:B------:R-:W-:-:S04]  /*6af0*/  IMAD.HI.U32 R10, R8, R4, RZ ;  /* 0x00000004080a7227 */ /* 0x000fc800078e00ff */
[----:B------:R-:W-:-:S04]  /*6b00*/  IMAD.HI.U32 R9, R8, R11, RZ ;  /* 0x0000000b08097227 */ /* 0x000fc800078e00ff */
[----:B------:R-:W-:-:S04]  /*6b10*/  IMAD.HI.U32 R12, R8, R5, RZ ;  /* 0x00000005080c7227 */ /* 0x000fc800078e00ff */
[----:B------:R-:W-:Y:S02]  /*6b20*/  IMAD R2, R0, R6, R2 ;  /* 0x0000000600027224 */ /* 0x000fe400078e0202 */
[----:B------:R-:W-:Y:S02]  /*6b30*/  IMAD.MOV R6, RZ, RZ, -R10 ;  /* 0x000000ffff067224 */ /* 0x000fe400078e0a0a */
[C---:B------:R-:W-:Y:S02]  /*6b40*/  VIADD R17, R7.reuse, 0xa ;  /* 0x0000000a07117836 */ /* 0x040fe40000000000 */
[----:B------:R-:W-:Y:S02]  /*6b50*/  IMAD.MOV R9, RZ, RZ, -R9 ;  /* 0x000000ffff097224 */ /* 0x000fe400078e0a09 */
[----:B------:R-:W-:Y:S02]  /*6b60*/  VIADD R16, R7, 0x8 ;  /* 0x0000000807107836 */ /* 0x000fe40000000000 */
[----:B------:R-:W-:Y:S01]  /*6b70*/  @!P3 IMAD.IADD R27, R27, 0x1, -R0 ;  /* 0x000000011b1bb824 */ /* 0x000fe200078e0a00 */
[----:B------:R-:W-:Y:S01]  /*6b80*/  ISETP.GE.AND P3, PT, R14, RZ, PT ;  /* 0x000000ff0e00720c */ /* 0x000fe20003f66270 */
[----:B------:R-:W-:-:S02]  /*6b90*/  IMAD.MOV R10, RZ, RZ, -R12 ;  /* 0x000000ffff0a7224 */ /* 0x000fc400078e0a0c */
[----:B------:R-:W-:Y:S01]  /*6ba0*/  @!P0 IMAD.IADD R29, R29, 0x1, -R0 ;  /* 0x000000011d1d8824 */ /* 0x000fe200078e0a00 */
[----:B------:R-:W-:Y:S01]  /*6bb0*/  ISETP.GE.AND P0, PT, R13, RZ, PT ;  /* 0x000000ff0d00720c */ /* 0x000fe20003f06270 */
[C---:B------:R-:W-:Y:S02]  /*6bc0*/  VIADD R15, R7.reuse, 0x6 ;  /* 0x00000006070f7836 */ /* 0x040fe40000000000 */
[C---:B------:R-:W-:Y:S02]  /*6bd0*/  IMAD R4, R0.reuse, R6, R4 ;  /* 0x0000000600047224 */ /* 0x040fe400078e0204 */
[C---:B------:R-:W-:Y:S02]  /*6be0*/  VIADD R14, R7.reuse, 0x4 ;  /* 0x00000004070e7836 */ /* 0x040fe40000000000 */
[----:B------:R-:W-:Y:S01]  /*6bf0*/  VIADD R13, R7, 0x2 ;  /* 0x00000002070d7836 */ /* 0x000fe20000000000 */
[----:B------:R-:W-:Y:S01]  /*6c00*/  IABS R7, R17 ;  /* 0x0000001100077213 */ /* 0x000fe20000000000 */
[C---:B------:R-:W-:Y:S01]  /*6c10*/  IMAD R6, R0.reuse, R9, R11 ;  /* 0x0000000900067224 */ /* 0x040fe200078e020b */
[----:B------:R-:W-:Y:S01]  /*6c20*/  IABS R9, R16 ;  /* 0x0000001000097213 */ /* 0x000fe20000000000 */
[----:B------:R-:W-:Y:S01]  /*6c30*/  IMAD R5, R0, R10, R5 ;  /* 0x0000000a00057224 */ /* 0x000fe200078e0205 */
[----:B------:R-:W-:Y:S01]  /*6c40*/  IABS R10, R15 ;  /* 0x0000000f000a7213 */ /* 0x000fe20000000000 */
[----:B0-----:R-:W-:Y:S01]  /*6c50*/  IMAD.HI.U32 R3, R8, R7, RZ ;  /* 0x0000000708037227 */ /* 0x001fe200078e00ff */
[----:B------:R-:W-:-:S02]  /*6c60*/  IABS R11, R14 ;  /* 0x0000000e000b7213 */ /* 0x000fc40000000000 */
[----:B------:R-:W-:Y:S01]  /*6c70*/  IABS R12, R13 ;  /* 0x0000000d000c7213 */ /* 0x000fe20000000000 */
[----:B-1----:R-:W-:-:S04]  /*6c80*/  IMAD.HI.U32 R24, R8, R9, RZ ;  /* 0x0000000908187227 */ /* 0x002fc800078e00ff */
[----:B------:R-:W-:-:S04]  /*6c90*/  IMAD.HI.U32 R23, R8, R10, RZ ;  /* 0x0000000a08177227 */ /* 0x000fc800078e00ff */
[----:B------:R-:W-:Y:S02]  /*6ca0*/  IMAD.MOV R3, RZ, RZ, -R3 ;  /* 0x000000ffff037224 */ /* 0x000fe400078e0a03 */
[----:B------:R-:W-:Y:S02]  /*6cb0*/  IMAD.MOV R24, RZ, RZ, -R24 ;  /* 0x000000ffff187224 */ /* 0x000fe400078e0a18 */
[----:B------:R-:W-:Y:S02]  /*6cc0*/  IMAD.MOV R23, RZ, RZ, -R23 ;  /* 0x000000ffff177224 */ /* 0x000fe400078e0a17 */
[----:B------:R-:W-:Y:S02]  /*6cd0*/  IMAD R7, R0, R3, R7 ;  /* 0x0000000300077224 */ /* 0x000fe400078e0207 */
[----:B------:R-:W-:-:S04]  /*6ce0*/  IMAD.HI.U32 R20, R8, R11, RZ ;  /* 0x0000000b08147227 */ /* 0x000fc800078e00ff */
[----:B------:R-:W-:-:S04]  /*6cf0*/  IMAD.HI.U32 R3, R8, R12, RZ ;  /* 0x0000000c08037227 */ /* 0x000fc800078e00ff */
[C---:B------:R-:W-:Y:S02]  /*6d00*/  IMAD R8, R0.reuse, R24, R9 ;  /* 0x0000001800087224 */ /* 0x040fe400078e0209 */
[----:B------:R-:W2:Y:S01]  /*6d10*/  LDL.LU R24, [R1+0x738] ;  /* 0x0007380001187983 */ /* 0x000ea20000300800 */
[C---:B------:R-:W-:Y:S02]  /*6d20*/  IMAD R9, R0.reuse, R23, R10 ;  /* 0x0000001700097224 */ /* 0x040fe400078e020a */
[----:B------:R-:W-:Y:S01]  /*6d30*/  IMAD.MOV R20, RZ, RZ, -R20 ;  /* 0x000000ffff147224 */ /* 0x000fe200078e0a14 */
[----:B------:R-:W3:Y:S01]  /*6d40*/  LDL.LU R23, [R1+0x734] ;  /* 0x0007340001177983 */ /* 0x000ee20000300800 */
[----:B------:R-:W-:Y:S02]  /*6d50*/  @!P1 IMAD.MOV R21, RZ, RZ, -R21 ;  /* 0x000000ffff159224 */ /* 0x000fe400078e0a15 */
[----:B------:R-:W-:Y:S02]  /*6d60*/  IMAD R10, R0, R20, R11 ;  /* 0x00000014000a7224 */ /* 0x000fe400078e020b */
[----:B------:R-:W-:Y:S01]  /*6d70*/  @!P2 IMAD.MOV R22, RZ, RZ, -R22 ;  /* 0x000000ffff16a224 */ /* 0x000fe200078e0a16 */
[----:B------:R-:W4:Y:S01]  /*6d80*/  LDL.LU R20, [R1+0x730] ;  /* 0x0007300001147983 */ /* 0x000f220000300800 */
[----:B------:R-:W-:-:S02]  /*6d90*/  IMAD.MOV R11, RZ, RZ, -R3 ;  /* 0x000000ffff0b7224 */ /* 0x000fc400078e0a03 */
[----:B------:R-:W-:Y:S01]  /*6da0*/  @!P5 IMAD.IADD R25, R25, 0x1, -R0 ;  /* 0x000000011919d824 */ /* 0x000fe200078e0a00 */
[----:B------:R-:W5:Y:S01]  /*6db0*/  LDL.LU R3, [R1+0x72c] ;  /* 0x00072c0001037983 */ /* 0x000f620000300800 */
[C---:B------:R-:W-:Y:S01]  /*6dc0*/  IMAD R11, R0.reuse, R11, R12 ;  /* 0x0000000b000b7224 */ /* 0x040fe200078e020c */
[----:B------:R-:W-:Y:S02]  /*6dd0*/  ISETP.GT.U32.AND P5, PT, R0, R28, PT ;  /* 0x0000001c0000720c */ /* 0x000fe40003fa4070 */
[----:B------:R0:W-:Y:S01]  /*6de0*/  STL [R1+0x6cc], R21 ;  /* 0x0006cc1501007387 */ /* 0x0001e20000100800 */
[----:B------:R-:W-:-:S03]  /*6df0*/  @!P3 IMAD.MOV R25, RZ, RZ, -R25 ;  /* 0x000000ffff19b224 */ /* 0x000fc600078e0a19 */
[----:B0-----:R-:W4:Y:S07]  /*6e00*/  LDL.LU R21, [R1+0xbc] ;  /* 0x0000bc0001157983 */ /* 0x001f2e0000300800 */
[--C-:B------:R-:W-:Y:S01]  /*6e10*/  @!P5 IMAD.IADD R28, R28, 0x1, -R0.reuse ;  /* 0x000000011c1cd824 */ /* 0x100fe200078e0a00 */
[----:B------:R-:W-:Y:S01]  /*6e20*/  ISETP.GT.U32.AND P5, PT, R0, R2, PT ;  /* 0x000000020000720c */ /* 0x000fe20003fa4070 */
[----:B------:R0:W-:Y:S04]  /*6e30*/  STL [R1+0x6d0], R22 ;  /* 0x0006d01601007387 */ /* 0x0001e80000100800 */
[----:B0-----:R-:W5:Y:S08]  /*6e40*/  LDL.LU R22, [R1+0xc0] ;  /* 0x0000c00001167983 */ /* 0x001f700000300800 */
[----:B------:R-:W-:Y:S01]  /*6e50*/  @!P5 IMAD.IADD R2, R2, 0x1, -R0 ;  /* 0x000000010202d824 */ /* 0x000fe200078e0a00 */
[----:B------:R-:W-:-:S13]  /*6e60*/  ISETP.GT.U32.AND P5, PT, R0, R4, PT ;  /* 0x000000040000720c */ /* 0x000fda0003fa4070 */
[----:B------:R-:W-:Y:S01]  /*6e70*/  @!P5 IMAD.IADD R4, R4, 0x1, -R0 ;  /* 0x000000010404d824 */ /* 0x000fe200078e0a00 */
[----:B------:R-:W-:Y:S01]  /*6e80*/  ISETP.GT.U32.AND P5, PT, R0, R5, PT ;  /* 0x000000050000720c */ /* 0x000fe20003fa4070 */
[----:B--2---:R-:W-:Y:S02]  /*6e90*/  @!P4 IMAD.MOV R24, RZ, RZ, -R24 ;  /* 0x000000ffff18c224 */ /* 0x004fe400078e0a18 */
[----:B---3--:R-:W-:-:S05]  /*6ea0*/  @!P6 IMAD.MOV R23, RZ, RZ, -R23 ;  /* 0x000000ffff17e224 */ /* 0x008fca00078e0a17 */
[----:B------:R-:W-:Y:S04]  /*6eb0*/  STL [R1+0x6d4], R23 ;  /* 0x0006d41701007387 */ /* 0x000fe80000100800 */
[----:B------:R-:W-:Y:S04]  /*6ec0*/  STL [R1+0x6d8], R24 ;  /* 0x0006d81801007387 */ /* 0x000fe80000100800 */
[----:B------:R-:W-:Y:S04]  /*6ed0*/  STL [R1+0x6dc], R25 ;  /* 0x0006dc1901007387 */ /* 0x000fe80000100800 */
[----:B------:R-:W2:Y:S01]  /*6ee0*/  LDL.LU R12, [R1+0x728] ;  /* 0x00072800010c7983 */ /* 0x000ea20000300800 */
[C---:B------:R-:W-:Y:S01]  /*6ef0*/  ISETP.GT.U32.AND P1, PT, R0.reuse, R27, PT ;  /* 0x0000001b0000720c */ /* 0x040fe20003f24070 */
[----:B------:R-:W-:Y:S01]  /*6f00*/  @!P5 IMAD.IADD R5, R5, 0x1, -R0 ;  /* 0x000000010505d824 */ /* 0x000fe200078e0a00 */
[----:B------:R-:W-:-:S02]  /*6f10*/  ISETP.GT.U32.AND P2, PT, R0, R28, PT ;  /* 0x0000001c0000720c */ /* 0x000fc40003f44070 */
[C---:B------:R-:W-:Y:S02]  /*6f20*/  ISETP.GT.U32.AND P5, PT, R0.reuse, R29, PT ;  /* 0x0000001d0000720c */ /* 0x040fe40003fa4070 */
[C---:B------:R-:W-:Y:S02]  /*6f30*/  ISETP.GT.U32.AND P4, PT, R0.reuse, R2, PT ;  /* 0x000000020000720c */ /* 0x040fe40003f84070 */
[C---:B------:R-:W-:Y:S01]  /*6f40*/  ISETP.GT.U32.AND P3, PT, R0.reuse, R5, PT ;  /* 0x000000050000720c */ /* 0x040fe20003f64070 */
[----:B------:R-:W-:Y:S01]  /*6f50*/  @!P0 IMAD.MOV R26, RZ, RZ, -R26 ;  /* 0x000000ffff1a8224 */ /* 0x000fe200078e0a1a */
[----:B------:R-:W-:-:S03]  /*6f60*/  ISETP.GT.U32.AND P0, PT, R0, R6, PT ;  /* 0x000000060000720c */ /* 0x000fc60003f04070 */
[--C-:B------:R-:W-:Y:S01]  /*6f70*/  @!P1 IMAD.IADD R27, R27, 0x1, -R0.reuse ;  /* 0x000000011b1b9824 */ /* 0x100fe200078e0a00 */
[----:B------:R-:W-:Y:S01]  /*6f80*/  ISETP.GT.U32.AND P1, PT, R0, R7, PT ;  /* 0x000000070000720c */ /* 0x000fe20003f24070 */
[--C-:B------:R-:W-:Y:S01]  /*6f90*/  @!P2 IMAD.IADD R28, R28, 0x1, -R0.reuse ;  /* 0x000000011c1ca824 */ /* 0x100fe200078e0a00 */
[C---:B------:R-:W-:Y:S01]  /*6fa0*/  ISETP.GT.U32.AND P2, PT, R0.reuse, R8, PT ;  /* 0x000000080000720c */ /* 0x040fe20003f44070 */
[--C-:B------:R-:W-:Y:S01]  /*6fb0*/  @!P5 IMAD.IADD R29, R29, 0x1, -R0.reuse ;  /* 0x000000011d1dd824 */ /* 0x100fe200078e0a00 */
[----:B------:R-:W-:Y:S01]  /*6fc0*/  ISETP.GT.U32.AND P5, PT, R0, R9, PT ;  /* 0x000000090000720c */ /* 0x000fe20003fa4070 */
[--C-:B------:R-:W-:Y:S01]  /*6fd0*/  @!P4 IMAD.IADD R2, R2, 0x1, -R0.reuse ;  /* 0x000000010202c824 */ /* 0x100fe200078e0a00 */
[----:B------:R-:W-:Y:S01]  /*6fe0*/  ISETP.GT.U32.AND P4, PT, R0, R10, PT ;  /* 0x0000000a0000720c */ /* 0x000fe20003f84070 */
[--C-:B------:R-:W-:Y:S01]  /*6ff0*/  @!P3 IMAD.IADD R5, R5, 0x1, -R0.reuse ;  /* 0x000000010505b824 */ /* 0x100fe200078e0a00 */
[----:B-----5:R-:W-:Y:S01]  /*7000*/  ISETP.GE.AND P3, PT, R22, RZ, PT ;  /* 0x000000ff1600720c */ /* 0x020fe20003f66270 */
[----:B------:R-:W-:Y:S01]  /*7010*/  @!P0 IMAD.IADD R6, R6, 0x1, -R0 ;  /* 0x0000000106068824 */ /* 0x000fe200078e0a00 */
[----:B------:R-:W-:-:S02]  /*7020*/  ISETP.GT.U32.AND P6, PT, R0, R4, PT ;  /* 0x000000040000720c */ /* 0x000fc40003fc4070 */
[----:B----4-:R-:W-:Y:S01]  /*7030*/  ISETP.GE.AND P0, PT, R21, RZ, PT ;  /* 0x000000ff1500720c */ /* 0x010fe20003f06270 */
[--C-:B------:R-:W-:Y:S02]  /*7040*/  @!P1 IMAD.IADD R7, R7, 0x1, -R0.reuse ;  /* 0x0000000107079824 */ /* 0x100fe400078e0a00 */
[--C-:B------:R-:W-:Y:S01]  /*7050*/  @!P2 IMAD.IADD R8, R8, 0x1, -R0.reuse ;  /* 0x000000010808a824 */ /* 0x100fe200078e0a00 */
[----:B------:R-:W-:Y:S01]  /*7060*/  ISETP.GE.AND P2, PT, R3, RZ, PT ;  /* 0x000000ff0300720c */ /* 0x000fe20003f46270 */
[--C-:B------:R-:W-:Y:S01]  /*7070*/  @!P5 IMAD.IADD R9, R9, 0x1, -R0.reuse ;  /* 0x000000010909d824 */ /* 0x100fe200078e0a00 */
[----:B------:R-:W-:Y:S01]  /*7080*/  ISETP.GE.AND P5, PT, R20, RZ, PT ;  /* 0x000000ff1400720c */ /* 0x000fe20003fa6270 */
[--C-:B------:R-:W-:Y:S01]  /*7090*/  @!P4 IMAD.IADD R10, R10, 0x1, -R0.reuse ;  /* 0x000000010a0ac824 */ /* 0x100fe200078e0a00 */
[----:B------:R-:W-:Y:S01]  /*70a0*/  ISETP.GE.AND P4, PT, R19, RZ, PT ;  /* 0x000000ff1300720c */ /* 0x000fe20003f86270 */
[----:B------:R-:W-:Y:S01]  /*70b0*/  @!P3 IMAD.MOV R27, RZ, RZ, -R27 ;  /* 0x000000ffff1bb224 */ /* 0x000fe200078e0a1b */
[----:B------:R-:W-:Y:S01]  /*70c0*/  ISETP.GT.U32.AND P3, PT, R0, R6, PT ;  /* 0x000000060000720c */ /* 0x000fe20003f64070 */
[----:B------:R-:W-:Y:S01]  /*70d0*/  @!P6 IMAD.IADD R4, R4, 0x1, -R0 ;  /* 0x000000010404e824 */ /* 0x000fe200078e0a00 */
[----:B------:R-:W-:Y:S01]  /*70e0*/  STL [R1+0x6e0], R26 ;  /* 0x0006e01a01007387 */ /* 0x000fe20000100800 */
[----:B------:R-:W-:-:S04]  /*70f0*/  @!P0 IMAD.MOV R28, RZ, RZ, -R28 ;  /* 0x000000ffff1c8224 */ /* 0x000fc800078e0a1c */
[----:B------:R-:W-:Y:S02]  /*7100*/  @!P2 IMAD.MOV R2, RZ, RZ, -R2 ;  /* 0x000000ffff02a224 */ /* 0x000fe400078e0a02 */
[----:B------:R-:W-:Y:S02]  /*7110*/  @!P5 IMAD.MOV R4, RZ, RZ, -R4 ;  /* 0x000000ffff04d224 */ /* 0x000fe400078e0a04 */
[----:B------:R-:W-:Y:S01]  /*7120*/  @!P4 IMAD.MOV R5, RZ, RZ, -R5 ;  /* 0x000000ffff05c224 */ /* 0x000fe200078e0a05 */
[----:B------:R-:W-:Y:S01]  /*7130*/  ISETP.GE.AND P4, PT, R18, RZ, PT ;  /* 0x000000ff1200720c */ /* 0x000fe20003f86270 */
[----:B------:R-:W-:Y:S01]  /*7140*/  @!P3 IMAD.IADD R6, R6, 0x1, -R0 ;  /* 0x000000010606b824 */ /* 0x000fe200078e0a00 */
[----:B------:R-:W-:Y:S02]  /*7150*/  ISETP.GE.AND P3, PT, R17, RZ, PT ;  /* 0x000000ff1100720c */ /* 0x000fe40003f66270 */
[----:B--2---:R-:W-:Y:S02]  /*7160*/  ISETP.GE.AND P1, PT, R12, RZ, PT ;  /* 0x000000ff0c00720c */ /* 0x004fe40003f26270 */
[----:B------:R-:W2:Y:S04]  /*7170*/  LDL.LU R12, [R1+0x724] ;  /* 0x00072400010c7983 */ /* 0x000ea80000300800 */
[----:B------:R-:W3:Y:S04]  /*7180*/  LDL.LU R3, [R1+0x720] ;  /* 0x0007200001037983 */ /* 0x000ee80000300800 */
[----:B------:R-:W-:Y:S03]  /*7190*/  STL [R1+0x6e4], R27 ;  /* 0x0006e41b01007387 */ /* 0x000fe60000100800 */
[----:B------:R-:W-:Y:S01]  /*71a0*/  @!P1 IMAD.MOV R29, RZ, RZ, -R29 ;  /* 0x000000ffff1d9224 */ /* 0x000fe200078e0a1d */
[----:B------:R-:W-:Y:S04]  /*71b0*/  STL [R1+0x6e8], R28 ;  /* 0x0006e81c01007387 */ /* 0x000fe80000100800 */
[----:B------:R-:W-:Y:S04]  /*71c0*/  STL [R1+0x6ec], R29 ;  /* 0x0006ec1d01007387 */ /* 0x000fe80000100800 */
[----:B------:R2:W-:Y:S04]  /*71d0*/  STL [R1+0x6f0], R2 ;  /* 0x0006f00201007387 */ /* 0x0005e80000100800 */
[----:B------:R0:W-:Y:S04]  /*71e0*/  STL [R1+0x6f4], R4 ;  /* 0x0006f40401007387 */ /* 0x0001e80000100800 */
[----:B------:R-:W-:Y:S04]  /*71f0*/  STL [R1+0x6f8], R5 ;  /* 0x0006f80501007387 */ /* 0x000fe80000100800 */
[----:B------:R-:W4:Y:S04]  /*7200*/  LDL.LU R18, [R1+0xdc] ;  /* 0x0000dc0001127983 */ /* 0x000f280000300800 */
[----:B------:R-:W0:Y:S01]  /*7210*/  LDL.LU R17, [R1+0xd8] ;  /* 0x0000d80001117983 */ /* 0x000e220000300800 */
[----:B------:R-:W-:-:S02]  /*7220*/  ISETP.GT.U32.AND P6, PT, R0, R11, PT ;  /* 0x0000000b0000720c */ /* 0x000fc40003fc4070 */
[C---:B------:R-:W-:Y:S02]  /*7230*/  ISETP.GT.U32.AND P0, PT, R0.reuse, R7, PT ;  /* 0x000000070000720c */ /* 0x040fe40003f04070 */
[C---:B------:R-:W-:Y:S02]  /*7240*/  ISETP.GT.U32.AND P1, PT, R0.reuse, R8, PT ;  /* 0x000000080000720c */ /* 0x040fe40003f24070 */
[----:B------:R-:W-:-:S07]  /*7250*/  ISETP.GT.U32.AND P2, PT, R0, R9, PT ;  /* 0x000000090000720c */ /* 0x000fce0003f44070 */
[--C-:B------:R-:W-:Y:S01]  /*7260*/  @!P6 IMAD.IADD R11, R11, 0x1, -R0.reuse ;  /* 0x000000010b0be824 */ /* 0x100fe200078e0a00 */
[----:B------:R-:W-:Y:S01]  /*7270*/  ISETP.GT.U32.AND P6, PT, R0, R10, PT ;  /* 0x0000000a0000720c */ /* 0x000fe20003fc4070 */
[--C-:B------:R-:W-:Y:S01]  /*7280*/  @!P0 IMAD.IADD R7, R7, 0x1, -R0.reuse ;  /* 0x0000000107078824 */ /* 0x100fe200078e0a00 */
[----:B------:R-:W-:Y:S02]  /*7290*/  ISETP.GE.AND P0, PT, R16, RZ, PT ;  /* 0x000000ff1000720c */ /* 0x000fe40003f06270 */
[----:B------:R-:W-:Y:S01]  /*72a0*/  ISETP.GT.U32.AND P5, PT, R0, R11, PT ;  /* 0x0000000b0000720c */ /* 0x000fe20003fa4070 */
[--C-:B------:R-:W-:Y:S01]  /*72b0*/  @!P1 IMAD.IADD R8, R8, 0x1, -R0.reuse ;  /* 0x0000000108089824 */ /* 0x100fe200078e0a00 */
[----:B------:R-:W-:Y:S01]  /*72c0*/  ISETP.GE.AND P1, PT, R15, RZ, PT ;  /* 0x000000ff0f00720c */ /* 0x000fe20003f26270 */
[----:B------:R-:W-:Y:S01]  /*72d0*/  @!P2 IMAD.IADD R9, R9, 0x1, -R0 ;  /* 0x000000010909a824 */ /* 0x000fe200078e0a00 */
[----:B------:R-:W-:Y:S01]  /*72e0*/  ISETP.GE.AND P2, PT, R14, RZ, PT ;  /* 0x000000ff0e00720c */ /* 0x000fe20003f46270 */
[----:B------:R-:W-:Y:S01]  /*72f0*/  @!P4 IMAD.MOV R6, RZ, RZ, -R6 ;  /* 0x000000ffff06c224 */ /* 0x000fe200078e0a06 */
[----:B------:R-:W5:Y:S03]  /*7300*/  LDL.LU R16, [R1+0xd4] ;  /* 0x0000d40001107983 */ /* 0x000f660000300800 */
[--C-:B------:R-:W-:Y:S01]  /*7310*/  @!P6 IMAD.IADD R10, R10, 0x1, -R0.reuse ;  /* 0x000000010a0ae824 */ /* 0x100fe200078e0a00 */
[----:B------:R-:W-:Y:S01]  /*7320*/  ISETP.GE.AND P6, PT, R13, RZ, PT ;  /* 0x000000ff0d00720c */ /* 0x000fe20003fc6270 */
[----:B------:R-:W-:Y:S01]  /*7330*/  @!P3 IMAD.MOV R7, RZ, RZ, -R7 ;  /* 0x000000ffff07b224 */ /* 0x000fe200078e0a07 */
[----:B------:R-:W5:Y:S01]  /*7340*/  LDL.LU R15, [R1+0xd0] ;  /* 0x0000d000010f7983 */ /* 0x000f620000300800 */
[----:B------:R-:W-:-:S02]  /*7350*/  @!P5 IMAD.IADD R11, R11, 0x1, -R0 ;  /* 0x000000010b0bd824 */ /* 0x000fc400078e0a00 */
[----:B------:R-:W-:Y:S01]  /*7360*/  @!P0 IMAD.MOV R8, RZ, RZ, -R8 ;  /* 0x000000ffff088224 */ /* 0x000fe200078e0a08 */
[----:B------:R-:W5:Y:S01]  /*7370*/  LDL.LU R14, [R1+0x1d4] ;  /* 0x0001d400010e7983 */ /* 0x000f620000300800 */
[----:B------:R-:W-:Y:S02]  /*7380*/  @!P1 IMAD.MOV R9, RZ, RZ, -R9 ;  /* 0x000000ffff099224 */ /* 0x000fe400078e0a09 */
[----:B------:R-:W-:Y:S01]  /*7390*/  @!P2 IMAD.MOV R10, RZ, RZ, -R10 ;  /* 0x000000ffff0aa224 */ /* 0x000fe200078e0a0a */
[----:B------:R-:W5:Y:S03]  /*73a0*/  LDL.LU R13, [R1+0xcc] ;  /* 0x0000cc00010d7983 */ /* 0x000f660000300800 */
[----:B------:R-:W-:Y:S01]  /*73b0*/  @!P6 IMAD.MOV R11, RZ, RZ, -R11 ;  /* 0x000000ffff0be224 */ /* 0x000fe200078e0a0b */
[----:B------:R-:W-:Y:S04]  /*73c0*/  STL [R1+0x6fc], R6 ;  /* 0x0006fc0601007387 */ /* 0x000fe80000100800 */
[----:B------:R-:W-:Y:S04]  /*73d0*/  STL [R1+0x700], R7 ;  /* 0x0007000701007387 */ /* 0x000fe80000100800 */
[----:B------:R-:W-:Y:S04]  /*73e0*/  STL [R1+0x704], R8 ;  /* 0x0007040801007387 */ /* 0x000fe80000100800 */
[----:B------:R-:W-:Y:S04]  /*73f0*/  STL [R1+0x708], R9 ;  /* 0x0007080901007387 */ /* 0x000fe80000100800 */
[----:B------:R-:W-:Y:S04]  /*7400*/  STL [R1+0x70c], R10 ;  /* 0x00070c0a01007387 */ /* 0x000fe80000100800 */
[----:B------:R-:W-:Y:S01]  /*7410*/  STL [R1+0x710], R11 ;  /* 0x0007100b01007387 */ /* 0x000fe20000100800 */
[----:B---3--:R-:W-:-:S02]  /*7420*/  ISETP.NE.AND P5, PT, R3, RZ, PT ;  /* 0x000000ff0300720c */ /* 0x008fc40003fa5270 */
[----:B------:R-:W-:-:S04]  /*7430*/  LOP3.LUT R3, RZ, R3, RZ, 0x33, !PT ;  /* 0x00000003ff037212 */ /* 0x000fc800078e33ff */
[----:B--2---:R-:W-:-:S05]  /*7440*/  SEL R2, R3, R12, !P5 ;  /* 0x0000000c03027207 */ /* 0x004fca0006800000 */
[----:B------:R5:W-:Y:S01]  /*7450*/  STL [R1+0x1ec], R2 ;  /* 0x0001ec0201007387 */ /* 0x000be20000100800 */
[C---:B----4-:R-:W-:Y:S02]  /*7460*/  SEL R0, R3.reuse, R18, !P5 ;  /* 0x0000001203007207 */ /* 0x050fe40006800000 */
[----:B0-----:R-:W-:-:S03]  /*7470*/  SEL R4, R3, R17, !P5 ;  /* 0x0000001103047207 */ /* 0x001fc60006800000 */
[----:B------:R0:W-:Y:S04]  /*7480*/  STL [R1+0x20], R0 ;  /* 0x0000200001007387 */ /* 0x0001e80000100800 */
[----:B------:R-:W-:Y:S04]  /*7490*/  STL [R1+0x1c], R4 ;  /* 0x00001c0401007387 */ /* 0x000fe80000100800 */
[----:B------:R-:W2:Y:S01]  /*74a0*/  LDL.LU R12, [R1+0x1d0] ;  /* 0x0001d000010c7983 */ /* 0x000ea20000300800 */
[C---:B-----5:R-:W-:Y:S02]  /*74b0*/  SEL R2, R3.reuse, R16, !P5 ;  /* 0x0000001003027207 */ /* 0x060fe40006800000 */
[----:B0-----:R-:W-:-:S03]  /*74c0*/  SEL R0, R3, R15, !P5 ;  /* 0x0000000f03007207 */ /* 0x001fc60006800000 */
[----:B------:R-:W-:Y:S04]  /*74d0*/  STL [R1+0x18], R2 ;  /* 0x0000180201007387 */ /* 0x000fe80000100800 */
[----:B--2---:R0:W-:Y:S04]  /*74e0*/  STL [R1+0x71c], R12 ;  /* 0x00071c0c01007387 */ /* 0x0041e80000100800 */
[----:B------:R1:W-:Y:S04]  /*74f0*/  STL [R1+0x14], R0 ;  /* 0x0000140001007387 */ /* 0x0003e80000100800 */
[----:B0-----:R-:W2:Y:S04]  /*7500*/  LDL.LU R12, [R1+0xc8] ;  /* 0x0000c800010c7983 */ /* 0x001ea80000300800 */
[----:B------:R-:W3:Y:S04]  /*7510*/  LDL.LU R11, [R1+0xec] ;  /* 0x0000ec00010b7983 */ /* 0x000ee80000300800 */
[----:B------:R-:W4:Y:S01]  /*7520*/  LDL.LU R10, [R1+0x108] ;  /* 0x00010800010a7983 */ /* 0x000f220000300800 */
[----:B------:R-:W-:-:S03]  /*7530*/  SEL R4, R3, R14, !P5 ;  /* 0x0000000e03047207 */ /* 0x000fc60006800000 */
[----:B------:R-:W5:Y:S04]  /*7540*/  LDL.LU R9, [R1+0x140] ;  /* 0x0001400001097983 */ /* 0x000f680000300800 */
[----:B------:R-:W5:Y:S01]  /*7550*/  LDL.LU R8, [R1+0x180] ;  /* 0x0001800001087983 */ /* 0x000f620000300800 */
[----:B------:R-:W-:-:S03]  /*7560*/  SEL R2, R3, R13, !P5 ;  /* 0x0000000d03027207 */ /* 0x000fc60006800000 */
[----:B------:R-:W5:Y:S04]  /*7570*/  LDL.LU R7, [R1+0x1b4] ;  /* 0x0001b40001077983 */ /* 0x000f680000300800 */
[----:B------:R-:W5:Y:S04]  /*7580*/  LDL.LU R6, [R1+0x1b8] ;  /* 0x0001b80001067983 */ /* 0x000f680000300800 */
[----:B-1----:R-:W5:Y:S04]  /*7590*/  LDL.LU R0, [R1+0x1c0] ;  /* 0x0001c00001007983 */ /* 0x002f680000300800 */
[----:B------:R-:W5:Y:S04]  /*75a0*/  LDL.LU R16, [R1+0x1cc] ;  /* 0x0001cc0001107983 */ /* 0x000f680000300800 */
[----:B------:R-:W5:Y:S04]  /*75b0*/  LDL.LU R15, [R1+0x1c8] ;  /* 0x0001c800010f7983 */ /* 0x000f680000300800 */
[----:B------:R-:W5:Y:S04]  /*75c0*/  LDL.LU R5, [R1+0x1c4] ;  /* 0x0001c40001057983 */ /* 0x000f680000300800 */
[----:B------:R0:W-:Y:S04]  /*75d0*/  STL [R1+0x54], R4 ;  /* 0x0000540401007387 */ /* 0x0001e80000100800 */
[----:B0-----:R-:W5:Y:S04]  /*75e0*/  LDL.LU R4, [R1+0x1bc] ;  /* 0x0001bc0001047983 */ /* 0x001f680000300800 */
[----:B------:R0:W-:Y:S04]  /*75f0*/  STL [R1+0x50], R2 ;  /* 0x0000500201007387 */ /* 0x0001e80000100800 */
[----:B0-----:R-:W5:Y:S04]  /*7600*/  LDL.LU R2, [R1+0x1a0] ;  /* 0x0001a00001027983 */ /* 0x001f680000300800 */
[----:B------:R-:W5:Y:S04]  /*7610*/  LDL.LU R29, [R1+0x1a8] ;  /* 0x0001a800011d7983 */ /* 0x000f680000300800 */
        /* <DEDUP_REMOVED lines=13> */
[----:B------:R-:W5:Y:S01]  /*76f0*/  LDL.LU R13, [R1+0x170] ;  /* 0x00017000010d7983 */ /* 0x000f620000300800 */
[----:B--2---:R-:W-:-:S05]  /*7700*/  SEL R12, R3, R12, !P5 ;  /* 0x0000000c030c7207 */ /* 0x004fca0006800000 */
[----:B------:R0:W-:Y:S04]  /*7710*/  STL [R1+0x28], R12 ;  /* 0x0000280c01007387 */ /* 0x0001e80000100800 */
[----:B0-----:R-:W2:Y:S01]  /*7720*/  LDL.LU R12, [R1+0x71c] ;  /* 0x00071c00010c7983 */ /* 0x001ea20000300800 */
[C---:B---3--:R-:W-:Y:S02]  /*7730*/  SEL R11, R3.reuse, R11, !P5 ;  /* 0x0000000b030b7207 */ /* 0x048fe40006800000 */
[----:B--2---:R-:W-:-:S05]  /*7740*/  SEL R12, R3, R12, !P5 ;  /* 0x0000000c030c7207 */ /* 0x004fca0006800000 */
[----:B------:R4:W-:Y:S04]  /*7750*/  STL [R1+0x5c], R12 ;  /* 0x00005c0c01007387 */ /* 0x0009e80000100800 */
[----:B------:R0:W-:Y:S01]  /*7760*/  STL [R1+0x58], R11 ;  /* 0x0000580b01007387 */ /* 0x0001e20000100800 */
[C---:B----4-:R-:W-:Y:S02]  /*7770*/  SEL R12, R3.reuse, R10, !P5 ;  /* 0x0000000a030c7207 */ /* 0x050fe40006800000 */
[C---:B-----5:R-:W-:Y:S02]  /*7780*/  SEL R10, R3.reuse, R8, !P5 ;  /* 0x00000008030a7207 */ /* 0x060fe40006800000 */
[C---:B0-----:R-:W-:Y:S02]  /*7790*/  SEL R11, R3.reuse, R9, !P5 ;  /* 0x00000009030b7207 */ /* 0x041fe40006800000 */
[C---:B------:R-:W-:Y:S01]  /*77a0*/  SEL R9, R3.reuse, R7, !P5 ;  /* 0x0000000703097207 */ /* 0x040fe20006800000 */
[----:B------:R-:W-:Y:S01]  /*77b0*/  STL [R1+0x70], R12 ;  /* 0x0000700c01007387 */ /* 0x000fe20000100800 */
[----:B------:R-:W-:-:S02]  /*77c0*/  SEL R8, R3, R6, !P5 ;  /* 0x0000000603087207 */ /* 0x000fc40006800000 */
[C---:B------:R-:W-:Y:S01]  /*77d0*/  SEL R7, R3.reuse, R0, !P5 ;  /* 0x0000000003077207 */ /* 0x040fe20006800000 */
[----:B------:R-:W-:Y:S01]  /*77e0*/  STL [R1+0x78], R11 ;  /* 0x0000780b01007387 */ /* 0x000fe20000100800 */
[----:B------:R-:W-:-:S03]  /*77f0*/  SEL R6, R3, R16, !P5 ;  /* 0x0000001003067207 */ /* 0x000fc60006800000 */
[----:B------:R-:W-:Y:S01]  /*7800*/  STL [R1+0x90], R10 ;  /* 0x0000900a01007387 */ /* 0x000fe20000100800 */
[----:B------:R-:W-:-:S03]  /*7810*/  SEL R0, R3, R15, !P5 ;  /* 0x0000000f03007207 */ /* 0x000fc60006800000 */
[----:B------:R-:W-:Y:S04]  /*7820*/  STL [R1+0x94], R9 ;  /* 0x0000940901007387 */ /* 0x000fe80000100800 */
[----:B------:R-:W-:Y:S04]  /*7830*/  STL [R1+0xa4], R8 ;  /* 0x0000a40801007387 */ /* 0x000fe80000100800 */
[----:B------:R-:W-:Y:S04]  /*7840*/  STL [R1+0xb0], R7 ;  /* 0x0000b00701007387 */ /* 0x000fe80000100800 */
[----:B------:R-:W2:Y:S04]  /*7850*/  LDL.LU R16, [R1+0x16c] ;  /* 0x00016c0001107983 */ /* 0x000ea80000300800 */
[----:B------:R0:W-:Y:S04]  /*7860*/  STL [R1+0xbc], R6 ;  /* 0x0000bc0601007387 */ /* 0x0001e80000100800 */
[----:B------:R-:W3:Y:S04]  /*7870*/  LDL.LU R15, [R1+0x168] ;  /* 0x00016800010f7983 */ /* 0x000ee80000300800 */
[----:B------:R1:W-:Y:S01]  /*7880*/  STL [R1+0xc0], R0 ;  /* 0x0000c00001007387 */ /* 0x0003e20000100800 */
[----:B0-----:R-:W-:-:S02]  /*7890*/  SEL R6, R3, R5, !P5 ;  /* 0x0000000503067207 */ /* 0x001fc40006800000 */
[C---:B------:R-:W-:Y:S02]  /*78a0*/  SEL R5, R3.reuse, R4, !P5 ;  /* 0x0000000403057207 */ /* 0x040fe40006800000 */
[C---:B------:R-:W-:Y:S01]  /*78b0*/  SEL R4, R3.reuse, R29, !P5 ;  /* 0x0000001d03047207 */ /* 0x040fe20006800000 */
[----:B------:R-:W-:Y:S01]  /*78c0*/  STL [R1+0xc8], R6 ;  /* 0x0000c80601007387 */ /* 0x000fe20000100800 */
[----:B-1----:R-:W-:-:S03]  /*78d0*/  SEL R0, R3, R2, !P5 ;  /* 0x0000000203007207 */ /* 0x002fc60006800000 */
[----:B------:R-:W-:Y:S01]  /*78e0*/  STL [R1+0xcc], R5 ;  /* 0x0000cc0501007387 */ /* 0x000fe20000100800 */
[----:B------:R-:W-:-:S03]  /*78f0*/  SEL R2, R3, R28, !P5 ;  /* 0x0000001c03027207 */ /* 0x000fc60006800000 */
[----:B------:R0:W-:Y:S04]  /*7900*/  STL [R1+0xd0], R0 ;  /* 0x0000d00001007387 */ /* 0x0001e80000100800 */
[----:B------:R1:W-:Y:S01]  /*7910*/  STL [R1+0xd4], R4 ;  /* 0x0000d40401007387 */ /* 0x0003e20000100800 */
[----:B0-----:R-:W-:-:S03]  /*7920*/  SEL R0, R3, R27, !P5 ;  /* 0x0000001b03007207 */ /* 0x001fc60006800000 */
[----:B------:R0:W-:Y:S01]  /*7930*/  STL [R1+0xd8], R2 ;  /* 0x0000d80201007387 */ /* 0x0001e20000100800 */
[----:B-1----:R-:W-:-:S03]  /*7940*/  SEL R4, R3, R26, !P5 ;  /* 0x0000001a03047207 */ /* 0x002fc60006800000 */
[----:B------:R1:W-:Y:S04]  /*7950*/  STL [R1+0xdc], R0 ;  /* 0x0000dc0001007387 */ /* 0x0003e80000100800 */
[----:B------:R4:W-:Y:S01]  /*7960*/  STL [R1+0xec], R4 ;  /* 0x0000ec0401007387 */ /* 0x0009e20000100800 */
[C---:B0-----:R-:W-:Y:S02]  /*7970*/  SEL R2, R3.reuse, R25, !P5 ;  /* 0x0000001903027207 */ /* 0x041fe40006800000 */
[----:B-1----:R-:W-:-:S03]  /*7980*/  SEL R0, R3, R24, !P5 ;  /* 0x0000001803007207 */ /* 0x002fc60006800000 */
[----:B------:R0:W-:Y:S01]  /*7990*/  STL [R1+0x108], R2 ;  /* 0x0001080201007387 */ /* 0x0001e20000100800 */
[----:B----4-:R-:W-:-:S03]  /*79a0*/  SEL R4, R3, R23, !P5 ;  /* 0x0000001703047207 */ /* 0x010fc60006800000 */
        /* <DEDUP_REMOVED lines=13> */
[----:B------:R-:W-:Y:S04]  /*7a80*/  STL [R1+0x1cc], R4 ;  /* 0x0001cc0401007387 */ /* 0x000fe80000100800 */
[----:B------:R-:W4:Y:S01]  /*7a90*/  LDL.LU R12, [R1+0x160] ;  /* 0x00016000010c7983 */ /* 0x000f220000300800 */
[C---:B0-----:R-:W-:Y:S02]  /*7aa0*/  SEL R2, R3.reuse, R14, !P5 ;  /* 0x0000000e03027207 */ /* 0x041fe40006800000 */
[----:B-1----:R-:W-:-:S03]  /*7ab0*/  SEL R0, R3, R13, !P5 ;  /* 0x0000000d03007207 */ /* 0x002fc60006800000 */
[----:B------:R-:W-:Y:S04]  /*7ac0*/  STL [R1+0x1c8], R2 ;  /* 0x0001c80201007387 */ /* 0x000fe80000100800 */
[----:B----4-:R0:W-:Y:S04]  /*7ad0*/  STL [R1+0x718], R12 ;  /* 0x0007180c01007387 */ /* 0x0101e80000100800 */
[----:B------:R1:W-:Y:S04]  /*7ae0*/  STL [R1+0x1c4], R0 ;  /* 0x0001c40001007387 */ /* 0x0003e80000100800 */
[----:B0-----:R-:W4:Y:S04]  /*7af0*/  LDL.LU R12, [R1+0x164] ;  /* 0x00016400010c7983 */ /* 0x001f280000300800 */
[----:B------:R-:W5:Y:S01]  /*7b00*/  LDL.LU R11, [R1+0x15c] ;  /* 0x00015c00010b7983 */ /* 0x000f620000300800 */
[----:B--2---:R-:W-:-:S03]  /*7b10*/  SEL R4, R3, R16, !P5 ;  /* 0x0000001003047207 */ /* 0x004fc60006800000 */
[----:B------:R-:W2:Y:S04]  /*7b20*/  LDL.LU R10, [R1+0x158] ;  /* 0x00015800010a7983 */ /* 0x000ea80000300800 */
[----:B------:R-:W2:Y:S01]  /*7b30*/  LDL.LU R9, [R1+0x154] ;  /* 0x0001540001097983 */ /* 0x000ea20000300800 */
[----:B---3--:R-:W-:-:S03]  /*7b40*/  SEL R2, R3, R15, !P5 ;  /* 0x0000000f03027207 */ /* 0x008fc60006800000 */
[----:B------:R-:W3:Y:S04]  /*7b50*/  LDL.LU R8, [R1+0x150] ;  /* 0x0001500001087983 */ /* 0x000ee80000300800 */
[----:B------:R-:W3:Y:S04]  /*7b60*/  LDL.LU R7, [R1+0x14c] ;  /* 0x00014c0001077983 */ /* 0x000ee80000300800 */
[----:B------:R-:W3:Y:S04]  /*7b70*/  LDL.LU R6, [R1+0x148] ;  /* 0x0001480001067983 */ /* 0x000ee80000300800 */
[----:B------:R-:W3:Y:S04]  /*7b80*/  LDL.LU R14, [R1+0x144] ;  /* 0x00014400010e7983 */ /* 0x000ee80000300800 */
[----:B------:R-:W3:Y:S04]  /*7b90*/  LDL.LU R13, [R1+0x13c] ;  /* 0x00013c00010d7983 */ /* 0x000ee80000300800 */
[----:B-1----:R-:W2:Y:S04]  /*7ba0*/  LDL.LU R0, [R1+0x138] ;  /* 0x0001380001007983 */ /* 0x002ea80000300800 */
[----:B------:R0:W-:Y:S04]  /*7bb0*/  STL [R1+0x1c0], R4 ;  /* 0x0001c00401007387 */ /* 0x0001e80000100800 */
[----:B------:R-:W3:Y:S04]  /*7bc0*/  LDL.LU R5, [R1+0x134] ;  /* 0x0001340001057983 */ /* 0x000ee80000300800 */
[----:B------:R1:W-:Y:S04]  /*7bd0*/  STL [R1+0x1bc], R2 ;  /* 0x0001bc0201007387 */ /* 0x0003e80000100800 */
[----:B0-----:R-:W3:Y:S04]  /*7be0*/  LDL.LU R4, [R1+0x130] ;  /* 0x0001300001047983 */ /* 0x001ee80000300800 */
[----:B-1----:R-:W3:Y:S04]  /*7bf0*/  LDL.LU R2, [R1+0x12c] ;  /* 0x00012c0001027983 */ /* 0x002ee80000300800 */
[----:B------:R-:W3:Y:S04]  /*7c00*/  LDL.LU R29, [R1+0x128] ;  /* 0x00012800011d7983 */ /* 0x000ee80000300800 */
        /* <DEDUP_REMOVED lines=13> */
[----:B------:R-:W3:Y:S01]  /*7ce0*/  LDL.LU R15, [R1+0xe8] ;  /* 0x0000e800010f7983 */ /* 0x000ee20000300800 */
[----:B----4-:R-:W-:-:S05]  /*7cf0*/  SEL R12, R3, R12, !P5 ;  /* 0x0000000c030c7207 */ /* 0x010fca0006800000 */
[----:B------:R0:W-:Y:S04]  /*7d00*/  STL [R1+0x1b8], R12 ;  /* 0x0001b80c01007387 */ /* 0x0001e80000100800 */
[----:B0-----:R-:W4:Y:S01]  /*7d10*/  LDL.LU R12, [R1+0x718] ;  /* 0x00071800010c7983 */ /* 0x001f220000300800 */
[C---:B-----5:R-:W-:Y:S02]  /*7d20*/  SEL R11, R3.reuse, R11, !P5 ;  /* 0x0000000b030b7207 */ /* 0x060fe40006800000 */
[C---:B--2---:R-:W-:Y:S02]  /*7d30*/  SEL R0, R3.reuse, R0, !P5 ;  /* 0x0000000003007207 */ /* 0x044fe40006800000 */
[----:B----4-:R-:W-:-:S05]  /*7d40*/  SEL R12, R3, R12, !P5 ;  /* 0x0000000c030c7207 */ /* 0x010fca0006800000 */
[----:B------:R0:W-:Y:S04]  /*7d50*/  STL [R1+0x1b4], R12 ;  /* 0x0001b40c01007387 */ /* 0x0001e80000100800 */
[----:B------:R1:W-:Y:S01]  /*7d60*/  STL [R1+0x1b0], R11 ;  /* 0x0001b00b01007387 */ /* 0x0003e20000100800 */
[C---:B0-----:R-:W-:Y:S02]  /*7d70*/  SEL R12, R3.reuse, R10, !P5 ;  /* 0x0000000a030c7207 */ /* 0x041fe40006800000 */
[C---:B---3--:R-:W-:Y:S02]  /*7d80*/  SEL R10, R3.reuse, R8, !P5 ;  /* 0x00000008030a7207 */ /* 0x048fe40006800000 */
[C---:B-1----:R-:W-:Y:S02]  /*7d90*/  SEL R11, R3.reuse, R9, !P5 ;  /* 0x00000009030b7207 */ /* 0x042fe40006800000 */
[C---:B------:R-:W-:Y:S01]  /*7da0*/  SEL R9, R3.reuse, R7, !P5 ;  /* 0x0000000703097207 */ /* 0x040fe20006800000 */
[----:B------:R-:W-:Y:S01]  /*7db0*/  STL [R1+0x1ac], R12 ;  /* 0x0001ac0c01007387 */ /* 0x000fe20000100800 */
[----:B------:R-:W-:-:S02]  /*7dc0*/  SEL R8, R3, R6, !P5 ;  /* 0x0000000603087207 */ /* 0x000fc40006800000 */
[C---:B------:R-:W-:Y:S01]  /*7dd0*/  SEL R7, R3.reuse, R14, !P5 ;  /* 0x0000000e03077207 */ /* 0x040fe20006800000 */
[----:B------:R-:W-:Y:S01]  /*7de0*/  STL [R1+0x1a8], R11 ;  /* 0x0001a80b01007387 */ /* 0x000fe20000100800 */
[----:B------:R-:W-:-:S03]  /*7df0*/  SEL R6, R3, R13, !P5 ;  /* 0x0000000d03067207 */ /* 0x000fc60006800000 */
[----:B------:R-:W-:Y:S04]  /*7e00*/  STL [R1+0x1a4], R10 ;  /* 0x0001a40a01007387 */ /* 0x000fe80000100800 */
[----:B------:R-:W-:Y:S04]  /*7e10*/  STL [R1+0x1a0], R9 ;  /* 0x0001a00901007387 */ /* 0x000fe80000100800 */
[----:B------:R-:W-:Y:S04]  /*7e20*/  STL [R1+0x19c], R8 ;  /* 0x00019c0801007387 */ /* 0x000fe80000100800 */
[----:B------:R-:W2:Y:S04]  /*7e30*/  LDL.LU R14, [R1+0xe4] ;  /* 0x0000e400010e7983 */ /* 0x000ea80000300800 */
[----:B------:R-:W-:Y:S04]  /*7e40*/  STL [R1+0x198], R7 ;  /* 0x0001980701007387 */ /* 0x000fe80000100800 */
[----:B------:R-:W3:Y:S04]  /*7e50*/  LDL.LU R13, [R1+0xe0] ;  /* 0x0000e000010d7983 */ /* 0x000ee80000300800 */
[----:B------:R0:W-:Y:S04]  /*7e60*/  STL [R1+0x194], R6 ;  /* 0x0001940601007387 */ /* 0x0001e80000100800 */
[----:B------:R1:W-:Y:S01]  /*7e70*/  STL [R1+0x190], R0 ;  /* 0x0001900001007387 */ /* 0x0003e20000100800 */
[----:B0-----:R-:W-:-:S02]  /*7e80*/  SEL R6, R3, R5, !P5 ;  /* 0x0000000503067207 */ /* 0x001fc40006800000 */
[C---:B------:R-:W-:Y:S02]  /*7e90*/  SEL R5, R3.reuse, R4, !P5 ;  /* 0x0000000403057207 */ /* 0x040fe40006800000 */
[C---:B-1----:R-:W-:Y:S02]  /*7ea0*/  SEL R0, R3.reuse, R2, !P5 ;  /* 0x0000000203007207 */ /* 0x042fe40006800000 */
[C---:B------:R-:W-:Y:S01]  /*7eb0*/  SEL R4, R3.reuse, R29, !P5 ;  /* 0x0000001d03047207 */ /* 0x040fe20006800000 */
[----:B------:R-:W-:Y:S01]  /*7ec0*/  STL [R1+0x18c], R6 ;  /* 0x00018c0601007387 */ /* 0x000fe20000100800 */
[----:B------:R-:W-:-:S03]  /*7ed0*/  SEL R2, R3, R28, !P5 ;  /* 0x0000001c03027207 */ /* 0x000fc60006800000 */
[----:B------:R-:W-:Y:S04]  /*7ee0*/  STL [R1+0x188], R5 ;  /* 0x0001880501007387 */ /* 0x000fe80000100800 */
        /* <DEDUP_REMOVED lines=31> */
[----:B0-----:R-:W4:Y:S01]  /*80e0*/  LDL.LU R11, [R1+0xc4] ;  /* 0x0000c400010b7983 */ /* 0x001f220000300800 */
[----:B--2---:R-:W-:-:S03]  /*80f0*/  SEL R4, R3, R14, !P5 ;  /* 0x0000000e03047207 */ /* 0x004fc60006800000 */
[----:B------:R-:W2:Y:S04]  /*8100*/  LDL.LU R10, [R1+0xb4] ;  /* 0x0000b400010a7983 */ /* 0x000ea80000300800 */
[----:B------:R-:W5:Y:S01]  /*8110*/  LDL.LU R9, [R1+0xac] ;  /* 0x0000ac0001097983 */ /* 0x000f620000300800 */
[----:B---3--:R-:W-:-:S03]  /*8120*/  SEL R2, R3, R13, !P5 ;  /* 0x0000000d03027207 */ /* 0x008fc60006800000 */
[----:B------:R-:W3:Y:S04]  /*8130*/  LDL.LU R8, [R1+0xa8] ;  /* 0x0000a80001087983 */ /* 0x000ee80000300800 */
[----:B------:R-:W3:Y:S04]  /*8140*/  LDL.LU R7, [R1+0xa0] ;  /* 0x0000a00001077983 */ /* 0x000ee80000300800 */
[----:B------:R-:W3:Y:S04]  /*8150*/  LDL.LU R6, [R1+0x9c] ;  /* 0x00009c0001067983 */ /* 0x000ee80000300800 */
[----:B------:R-:W3:Y:S04]  /*8160*/  LDL.LU R12, [R1+0x98] ;  /* 0x00009800010c7983 */ /* 0x000ee80000300800 */
[----:B-1----:R-:W3:Y:S04]  /*8170*/  LDL.LU R0, [R1+0x8c] ;  /* 0x00008c0001007983 */ /* 0x002ee80000300800 */
[----:B------:R-:W3:Y:S04]  /*8180*/  LDL.LU R5, [R1+0x88] ;  /* 0x0000880001057983 */ /* 0x000ee80000300800 */
[----:B------:R0:W-:Y:S04]  /*8190*/  STL [R1+0x144], R4 ;  /* 0x0001440401007387 */ /* 0x0001e80000100800 */
[----:B0-----:R-:W3:Y:S04]  /*81a0*/  LDL.LU R4, [R1+0x84] ;  /* 0x0000840001047983 */ /* 0x001ee80000300800 */
[----:B------:R0:W-:Y:S04]  /*81b0*/  STL [R1+0x13c], R2 ;  /* 0x00013c0201007387 */ /* 0x0001e80000100800 */
[----:B0-----:R-:W3:Y:S04]  /*81c0*/  LDL.LU R2, [R1+0x80] ;  /* 0x0000800001027983 */ /* 0x001ee80000300800 */
        /* <DEDUP_REMOVED lines=16> */
[----:B------:R-:W3:Y:S01]  /*82d0*/  LDL.LU R13, [R1] ;  /* 0x00000000010d7983 */ /* 0x000ee20000300800 */
[----:B----4-:R-:W-:-:S05]  /*82e0*/  SEL R11, R3, R11, !P5 ;  /* 0x0000000b030b7207 */ /* 0x010fca0006800000 */
[----:B------:R0:W-:Y:S04]  /*82f0*/  STL [R1+0x138], R11 ;  /* 0x0001380b01007387 */ /* 0x0001e80000100800 */
[----:B0-----:R-:W4:Y:S01]  /*8300*/  LDL.LU R11, [R1+0x714] ;  /* 0x00071400010b7983 */ /* 0x001f220000300800 */
[C---:B--2---:R-:W-:Y:S02]  /*8310*/  SEL R10, R3.reuse, R10, !P5 ;  /* 0x0000000a030a7207 */ /* 0x044fe40006800000 */
[C---:B-----5:R-:W-:Y:S02]  /*8320*/  SEL R9, R3.reuse, R9, !P5 ;  /* 0x0000000903097207 */ /* 0x060fe40006800000 */
[C---:B---3--:R-:W-:Y:S02]  /*8330*/  SEL R8, R3.reuse, R8, !P5 ;  /* 0x0000000803087207 */ /* 0x048fe40006800000 */
[----:B------:R-:W-:-:S02]  /*8340*/  SEL R7, R3, R7, !P5 ;  /* 0x0000000703077207 */ /* 0x000fc40006800000 */
[C---:B------:R-:W-:Y:S02]  /*8350*/  SEL R6, R3.reuse, R6, !P5 ;  /* 0x0000000603067207 */ /* 0x040fe40006800000 */
[C---:B------:R-:W-:Y:S02]  /*8360*/  SEL R12, R3.reuse, R12, !P5 ;  /* 0x0000000c030c7207 */ /* 0x040fe40006800000 */
[C---:B------:R-:W-:Y:S02]  /*8370*/  SEL R5, R3.reuse, R5, !P5 ;  /* 0x0000000503057207 */ /* 0x040fe40006800000 */
[C---:B------:R-:W-:Y:S02]  /*8380*/  SEL R4, R3.reuse, R4, !P5 ;  /* 0x0000000403047207 */ /* 0x040fe40006800000 */
[C---:B------:R-:W-:Y:S02]  /*8390*/  SEL R2, R3.reuse, R2, !P5 ;  /* 0x0000000203027207 */ /* 0x040fe40006800000 */
        /* <DEDUP_REMOVED lines=17> */
[----:B----4-:R-:W-:-:S05]  /*84b0*/  SEL R11, R3, R11, !P5 ;  /* 0x0000000b030b7207 */ /* 0x010fca0006800000 */
[----:B------:R0:W-:Y:S04]  /*84c0*/  STL [R1+0x12c], R11 ;  /* 0x00012c0b01007387 */ /* 0x0001e80000100800 */
[----:B0-----:R-:W2:Y:S04]  /*84d0*/  LDL.LU R11, [R1+0x710] ;  /* 0x00071000010b7983 */ /* 0x001ea80000300800 */
[----:B------:R0:W-:Y:S04]  /*84e0*/  STL [R1+0x128], R10 ;  /* 0x0001280a01007387 */ /* 0x0001e80000100800 */
[----:B0-----:R-:W3:Y:S04]  /*84f0*/  LDL.LU R10, [R1+0x70c] ;  /* 0x00070c00010a7983 */ /* 0x001ee80000300800 */
[----:B------:R0:W-:Y:S04]  /*8500*/  STL [R1+0x124], R9 ;  /* 0x0001240901007387 */ /* 0x0001e80000100800 */
[----:B0-----:R-:W4:Y:S04]  /*8510*/  LDL.LU R9, [R1+0x708] ;  /* 0x0007080001097983 */ /* 0x001f280000300800 */
[----:B------:R0:W-:Y:S04]  /*8520*/  STL [R1+0x120], R8 ;  /* 0x0001200801007387 */ /* 0x0001e80000100800 */
[----:B0-----:R-:W5:Y:S04]  /*8530*/  LDL.LU R8, [R1+0x704] ;  /* 0x0007040001087983 */ /* 0x001f680000300800 */
[----:B------:R0:W-:Y:S04]  /*8540*/  STL [R1+0x11c], R7 ;  /* 0x00011c0701007387 */ /* 0x0001e80000100800 */
[----:B0-----:R-:W2:Y:S04]  /*8550*/  LDL.LU R7, [R1+0x700] ;  /* 0x0007000001077983 */ /* 0x001ea80000300800 */
[----:B------:R0:W-:Y:S04]  /*8560*/  STL [R1+0x118], R6 ;  /* 0x0001180601007387 */ /* 0x0001e80000100800 */
[----:B0-----:R-:W3:Y:S04]  /*8570*/  LDL.LU R6, [R1+0x6fc] ;  /* 0x0006fc0001067983 */ /* 0x001ee80000300800 */
[----:B------:R0:W-:Y:S02]  /*8580*/  STL [R1+0x114], R12 ;  /* 0x0001140c01007387 */ /* 0x0001e40000100800 */
[----:B0-----:R-:W-:-:S02]  /*8590*/  SEL R12, R3, R0, !P5 ;  /* 0x00000000030c7207 */ /* 0x001fc40006800000 */
[----:B------:R-:W4:Y:S04]  /*85a0*/  LDL.LU R0, [R1+0x2c] ;  /* 0x00002c0001007983 */ /* 0x000f280000300800 */
[----:B------:R0:W-:Y:S04]  /*85b0*/  STL [R1+0x110], R12 ;  /* 0x0001100c01007387 */ /* 0x0001e80000100800 */
[----:B0-----:R-:W5:Y:S04]  /*85c0*/  LDL.LU R12, [R1+0x30] ;  /* 0x00003000010c7983 */ /* 0x001f680000300800 */
[----:B------:R0:W-:Y:S04]  /*85d0*/  STL [R1+0x10c], R5 ;  /* 0x00010c0501007387 */ /* 0x0001e80000100800 */
[----:B0-----:R-:W2:Y:S04]  /*85e0*/  LDL.LU R5, [R1+0x6f8] ;  /* 0x0006f80001057983 */ /* 0x001ea80000300800 */
[----:B------:R0:W-:Y:S04]  /*85f0*/  STL [R1+0x104], R4 ;  /* 0x0001040401007387 */ /* 0x0001e80000100800 */
[----:B0-----:R-:W3:Y:S04]  /*8600*/  LDL.LU R4, [R1+0x6f4] ;  /* 0x0006f40001047983 */ /* 0x001ee80000300800 */
        /* <DEDUP_REMOVED lines=23> */
[----:B0-----:R-:W4:Y:S04]  /*8780*/  LDL.LU R19, [R1+0x6c4] ;  /* 0x0006c40001137983 */ /* 0x001f280000300800 */
[----:B------:R0:W-:Y:S04]  /*8790*/  STL [R1+0xa8], R18 ;  /* 0x0000a81201007387 */ /* 0x0001e80000100800 */
[----:B0-----:R-:W5:Y:S04]  /*87a0*/  LDL.LU R18, [R1+0x6c0] ;  /* 0x0006c00001127983 */ /* 0x001f680000300800 */
        /* <DEDUP_REMOVED lines=9> */
[----:B0-----:R-:W3:Y:S01]  /*8840*/  LDL.LU R13, [R1+0x6ac] ;  /* 0x0006ac00010d7983 */ /* 0x001ee20000300800 */
[----:B-----5:R-:W-:-:S02]  /*8850*/  SEL R14, R3, R14, !P5 ;  /* 0x0000000e030e7207 */ /* 0x020fc40006800000 */
[----:B---3--:R-:W-:-:S05]  /*8860*/  SEL R13, R3, R13, !P5 ;  /* 0x0000000d030d7207 */ /* 0x008fca0006800000 */
[----:B------:R0:W-:Y:S04]  /*8870*/  STL [R1+0x74], R13 ;  /* 0x0000740d01007387 */ /* 0x0001e80000100800 */
[----:B0-----:R-:W3:Y:S04]  /*8880*/  LDL.LU R13, [R1+0x34] ;  /* 0x00003400010d7983 */ /* 0x001ee80000300800 */
[----:B------:R0:W-:Y:S04]  /*8890*/  STL [R1+0x6c], R14 ;  /* 0x00006c0e01007387 */ /* 0x0001e80000100800 */
[----:B0-----:R-:W5:Y:S01]  /*88a0*/  LDL.LU R14, [R1+0x38] ;  /* 0x00003800010e7983 */ /* 0x001f620000300800 */
[----:B----4-:R-:W-:-:S02]  /*88b0*/  SEL R15, R3, R15, !P5 ;  /* 0x0000000f030f7207 */ /* 0x010fc40006800000 */
[----:B------:R-:W-:-:S03]  /*88c0*/  SEL R17, R3, R17, !P5 ;  /* 0x0000001103117207 */ /* 0x000fc60006800000 */
[----:B------:R0:W-:Y:S01]  /*88d0*/  STL [R1+0x64], R15 ;  /* 0x0000640f01007387 */ /* 0x0001e20000100800 */
[C---:B------:R-:W-:Y:S02]  /*88e0*/  SEL R18, R3.reuse, R18, !P5 ;  /* 0x0000001203127207 */ /* 0x040fe40006800000 */
[C---:B------:R-:W-:Y:S02]  /*88f0*/  SEL R19, R3.reuse, R19, !P5 ;  /* 0x0000001303137207 */ /* 0x040fe40006800000 */
[C---:B------:R-:W-:Y:S02]  /*8900*/  SEL R0, R3.reuse, R0, !P5 ;  /* 0x0000000003007207 */ /* 0x040fe40006800000 */
[C---:B------:R-:W-:Y:S02]  /*8910*/  SEL R12, R3.reuse, R12, !P5 ;  /* 0x0000000c030c7207 */ /* 0x040fe40006800000 */
[C---:B--2---:R-:W-:Y:S02]  /*8920*/  SEL R20, R3.reuse, R20, !P5 ;  /* 0x0000001403147207 */ /* 0x044fe40006800000 */
[----:B0-----:R-:W-:-:S02]  /*8930*/  SEL R15, R3, R16, !P5 ;  /* 0x00000010030f7207 */ /* 0x001fc40006800000 */
        /* <DEDUP_REMOVED lines=16> */
[----:B------:R-:W-:Y:S01]  /*8a40*/  SEL R10, R3, R10, !P5 ;  /* 0x0000000a030a7207 */ /* 0x000fe20006800000 */
[----:B------:R-:W-:Y:S01]  /*8a50*/  IMAD R17, R17, UR59, RZ ;  /* 0x0000003b11117c24 */ /* 0x000fe2000f8e02ff */
[----:B------:R-:W-:Y:S01]  /*8a60*/  STL [R1+0x60], R15 ;  /* 0x0000600f01007387 */ /* 0x000fe20000100800 */
[----:B------:R-:W-:-:S02]  /*8a70*/  IMAD R18, R18, UR59, RZ ;  /* 0x0000003b12127c24 */ /* 0x000fc4000f8e02ff */
[----:B------:R-:W-:Y:S02]  /*8a80*/  IMAD R19, R19, UR59, RZ ;  /* 0x0000003b13137c24 */ /* 0x000fe4000f8e02ff */
[----:B------:R-:W-:Y:S02]  /*8a90*/  IMAD R21, R21, UR59, RZ ;  /* 0x0000003b15157c24 */ /* 0x000fe4000f8e02ff */
[----:B------:R-:W-:Y:S02]  /*8aa0*/  IMAD R0, R0, UR59, RZ ;  /* 0x0000003b00007c24 */ /* 0x000fe4000f8e02ff */
[----:B------:R-:W-:Y:S02]  /*8ab0*/  IMAD R20, R20, UR59, RZ ;  /* 0x0000003b14147c24 */ /* 0x000fe4000f8e02ff */
[----:B------:R-:W-:Y:S02]  /*8ac0*/  IMAD R24, R24, UR59, RZ ;  /* 0x0000003b18187c24 */ /* 0x000fe4000f8e02ff */
[----:B------:R-:W-:-:S02]  /*8ad0*/  IMAD R23, R23, UR59, RZ ;  /* 0x0000003b17177c24 */ /* 0x000fc4000f8e02ff */
[----:B------:R-:W-:Y:S02]  /*8ae0*/  IMAD R12, R12, UR59, RZ ;  /* 0x0000003b0c0c7c24 */ /* 0x000fe4000f8e02ff */
[----:B------:R-:W-:Y:S02]  /*8af0*/  IMAD R25, R25, UR59, RZ ;  /* 0x0000003b19197c24 */ /* 0x000fe4000f8e02ff */
[----:B------:R-:W-:Y:S02]  /*8b00*/  IMAD R26, R26, UR59, RZ ;  /* 0x0000003b1a1a7c24 */ /* 0x000fe4000f8e02ff */
[----:B------:R-:W-:Y:S02]  /*8b10*/  IMAD R22, R22, UR59, RZ ;  /* 0x0000003b16167c24 */ /* 0x000fe4000f8e02ff */
[----:B------:R-:W-:Y:S02]  /*8b20*/  IMAD R27, R27, UR59, RZ ;  /* 0x0000003b1b1b7c24 */ /* 0x000fe4000f8e02ff */
[----:B------:R-:W-:-:S02]  /*8b30*/  IMAD R6, R6, UR59, RZ ;  /* 0x0000003b06067c24 */ /* 0x000fc4000f8e02ff */
[----:B------:R-:W-:Y:S01]  /*8b40*/  IMAD R29, R29, UR59, RZ ;  /* 0x0000003b1d1d7c24 */ /* 0x000fe2000f8e02ff */
[C---:B---3--:R-:W-:Y:S02]  /*8b50*/  SEL R13, R3.reuse, R13, !P5 ;  /* 0x0000000d030d7207 */ /* 0x048fe40006800000 */
[C---:B-----5:R-:W-:Y:S02]  /*8b60*/  SEL R16, R3.reuse, R14, !P5 ;  /* 0x0000000e03107207 */ /* 0x060fe40006800000 */
[----:B------:R-:W-:-:S05]  /*8b70*/  SEL R3, R3, R11, !P5 ;  /* 0x0000000b03037207 */ /* 0x000fca0006800000 */
[----:B------:R0:W-:Y:S01]  /*8b80*/  STL [R1+0x24], R3 ;  /* 0x0000240301007387 */ /* 0x0001e20000100800 */
[----:B------:R-:W-:Y:S01]  /*8b90*/  IADD3 R11, P0, R19, UR8, RZ ;  /* 0x00000008130b7c10 */ /* 0x000fe2000ff1e0ff */
[----:B------:R-:W-:Y:S01]  /*8ba0*/  IMAD R16, R16, UR59, RZ ;  /* 0x0000003b10107c24 */ /* 0x000fe2000f8e02ff */
[----:B0-----:R-:W-:-:S04]  /*8bb0*/  IADD3 R3, P5, R17, UR8, RZ ;  /* 0x0000000811037c10 */ /* 0x001fc8000ffbe0ff */
[----:B------:R-:W-:Y:S02]  /*8bc0*/  R2UR UR57, R3 ;  /* 0x00000000033972ca */ /* 0x000fe400000e0000 */
[----:B------:R-:W-:Y:S02]  /*8bd0*/  IADD3 R3, P6, R18, UR8, RZ ;  /* 0x0000000812037c10 */ /* 0x000fe4000ffde0ff */
[----:B------:R-:W-:Y:S02]  /*8be0*/  SHF.R.S32.HI R18, RZ, 0x1f, R18 ;  /* 0x0000001fff127819 */ /* 0x000fe40000011412 */
[----:B------:R-:W-:Y:S01]  /*8bf0*/  R2UR UR56, R3 ;  /* 0x00000000033872ca */ /* 0x000fe200000e0000 */
[----:B------:R-:W-:Y:S01]  /*8c00*/  IMAD R13, R13, UR59, RZ ;  /* 0x0000003b0d0d7c24 */ /* 0x000fe2000f8e02ff */
[----:B------:R-:W-:Y:S02]  /*8c10*/  R2UR UR55, R11 ;  /* 0x000000000b3772ca */ /* 0x000fe400000e0000 */
[----:B------:R-:W-:-:S02]  /*8c20*/  SHF.R.S32.HI R3, RZ, 0x1f, R17 ;  /* 0x0000001fff037819 */ /* 0x000fc40000011411 */
[----:B------:R-:W-:Y:S02]  /*8c30*/  IADD3.X R18, R18, UR9, RZ, P6, !PT ;  /* 0x0000000912127c10 */ /* 0x000fe4000b7fe4ff */
[----:B------:R-:W-:Y:S02]  /*8c40*/  IADD3 R11, P3, R16, UR8, RZ ;  /* 0x00000008100b7c10 */ /* 0x000fe4000ff7e0ff */
[----:B------:R-:W-:Y:S02]  /*8c50*/  IADD3 R17, P6, R21, UR8, RZ ;  /* 0x0000000815117c10 */ /* 0x000fe4000ffde0ff */
[----:B------:R-:W-:Y:S02]  /*8c60*/  IADD3 R14, P1, R0, UR8, RZ ;  /* 0x00000008000e7c10 */ /* 0x000fe4000ff3e0ff */
[----:B------:R-:W-:Y:S02]  /*8c70*/  R2UR UR52, R11 ;  /* 0x000000000b3472ca */ /* 0x000fe400000e0000 */
[----:B------:R-:W-:-:S02]  /*8c80*/  R2UR UR49, R17 ;  /* 0x00000000113172ca */ /* 0x000fc400000e0000 */
[----:B------:R-:W-:Y:S02]  /*8c90*/  IADD3 R15, P2, R13, UR8, RZ ;  /* 0x000000080d0f7c10 */ /* 0x000fe4000ff5e0ff */
[----:B------:R-:W-:Y:S02]  /*8ca0*/  SHF.R.S32.HI R17, RZ, 0x1f, R0 ;  /* 0x0000001fff117819 */ /* 0x000fe40000011400 */
[----:B------:R-:W-:Y:S02]  /*8cb0*/  SHF.R.S32.HI R11, RZ, 0x1f, R13 ;  /* 0x0000001fff0b7819 */ /* 0x000fe4000001140d */
[----:B------:R-:W-:Y:S02]  /*8cc0*/  R2UR UR54, R14 ;  /* 0x000000000e3672ca */ /* 0x000fe400000e0000 */
[----:B------:R-:W-:Y:S02]  /*8cd0*/  IADD3.X R3, R3, UR9, RZ, P5, !PT ;  /* 0x0000000903037c10 */ /* 0x000fe4000affe4ff */
[----:B------:R-:W-:-:S02]  /*8ce0*/  IADD3 R14, P5, R20, UR8, RZ ;  /* 0x00000008140e7c10 */ /* 0x000fc4000ffbe0ff */
[----:B------:R-:W-:Y:S02]  /*8cf0*/  IADD3.X R13, R17, UR9, RZ, P1, !PT ;  /* 0x00000009110d7c10 */ /* 0x000fe40008ffe4ff */
[----:B------:R-:W-:Y:S02]  /*8d00*/  IADD3.X R11, R11, UR9, RZ, P2, !PT ;  /* 0x000000090b0b7c10 */ /* 0x000fe400097fe4ff */
[----:B------:R-:W-:Y:S02]  /*8d10*/  SHF.R.S32.HI R0, RZ, 0x1f, R16 ;  /* 0x0000001fff007819 */ /* 0x000fe40000011410 */
[----:B------:R-:W-:Y:S02]  /*8d20*/  IADD3 R17, P2, R24, UR8, RZ ;  /* 0x0000000818117c10 */ /* 0x000fe4000ff5e0ff */
[----:B------:R-:W-:Y:S02]  /*8d30*/  R2UR UR50, R14 ;  /* 0x000000000e3272ca */ /* 0x000fe400000e0000 */
[----:B------:R-:W-:Y:S01]  /*8d40*/  SHF.R.S32.HI R14, RZ, 0x1f, R19 ;  /* 0x0000001fff0e7819 */ /* 0x000fe20000011413 */
[----:B------:R-:W-:Y:S01]  /*8d50*/  IMAD.MOV.U32 R19, RZ, RZ, R18 ;  /* 0x000000ffff137224 */ /* 0x000fe200078e0012 */
[----:B------:R-:W-:-:S02]  /*8d60*/  R2UR UR53, R15 ;  /* 0x000000000f3572ca */ /* 0x000fc400000e0000 */
[----:B------:R-:W-:Y:S02]  /*8d70*/  IADD3 R16, P1, R23, UR8, RZ ;  /* 0x0000000817107c10 */ /* 0x000fe4000ff3e0ff */
[----:B------:R-:W-:Y:S02]  /*8d80*/  IADD3.X R0, R0, UR9, RZ, P3, !PT ;  /* 0x0000000900007c10 */ /* 0x000fe40009ffe4ff */
[----:B------:R-:W-:Y:S02]  /*8d90*/  R2UR UR46, R17 ;  /* 0x00000000112e72ca */ /* 0x000fe400000e0000 */
[----:B------:R-:W-:Y:S02]  /*8da0*/  IADD3 R15, P4, R12, UR8, RZ ;  /* 0x000000080c0f7c10 */ /* 0x000fe4000ff9e0ff */
[----:B------:R-:W-:Y:S02]  /*8db0*/  IADD3 R18, P3, R25, UR8, RZ ;  /* 0x0000000819127c10 */ /* 0x000fe4000ff7e0ff */
[----:B------:R-:W-:-:S02]  /*8dc0*/  SHF.R.S32.HI R17, RZ, 0x1f, R12 ;  /* 0x0000001fff117819 */ /* 0x000fc4000001140c */
[----:B------:R-:W-:Y:S02]  /*8dd0*/  R2UR UR47, R16 ;  /* 0x00000000102f72ca */ /* 0x000fe400000e0000 */
[----:B------:R-:W-:Y:S02]  /*8de0*/  R2UR UR45, R18 ;  /* 0x00000000122d72ca */ /* 0x000fe400000e0000 */
[----:B------:R-:W-:Y:S02]  /*8df0*/  SHF.R.S32.HI R16, RZ, 0x1f, R20 ;  /* 0x0000001fff107819 */ /* 0x000fe40000011414 */
[----:B------:R-:W-:Y:S02]  /*8e00*/  IADD3.X R17, R17, UR9, RZ, P4, !PT ;  /* 0x0000000911117c10 */ /* 0x000fe4000a7fe4ff */
[----:B------:R-:W-:Y:S02]  /*8e10*/  IADD3 R18, P4, R26, UR8, RZ ;  /* 0x000000081a127c10 */ /* 0x000fe4000ff9e0ff */
[----:B------:R-:W-:-:S02]  /*8e20*/  R2UR UR51, R15 ;  /* 0x000000000f3372ca */ /* 0x000fc400000e0000 */
[----:B------:R-:W-:Y:S02]  /*8e30*/  IADD3.X R14, R14, UR9, RZ, P0, !PT ;  /* 0x000000090e0e7c10 */ /* 0x000fe400087fe4ff */
[----:B------:R-:W-:Y:S02]  /*8e40*/  IADD3 R15, P0, R22, UR8, RZ ;  /* 0x00000008160f7c10 */ /* 0x000fe4000ff1e0ff */
[----:B------:R-:W-:Y:S01]  /*8e50*/  SHF.R.S32.HI R12, RZ, 0x1f, R22 ;  /* 0x0000001fff0c7819 */ /* 0x000fe20000011416 */
[----:B------:R-:W-:Y:S01]  /*8e60*/  IMAD.MOV.U32 R22, RZ, RZ, R19 ;  /* 0x000000ffff167224 */ /* 0x000fe200078e0013 */
[----:B------:R-:W-:Y:S02]  /*8e70*/  IADD3.X R16, R16, UR9, RZ, P5, !PT ;  /* 0x0000000910107c10 */ /* 0x000fe4000affe4ff */
[----:B------:R-:W-:Y:S02]  /*8e80*/  IADD3 R19, P5, R27, UR8, RZ ;  /* 0x000000081b137c10 */ /* 0x000fe4000ffbe0ff */
[----:B------:R-:W-:-:S02]  /*8e90*/  R2UR UR44, R18 ;  /* 0x00000000122c72ca */ /* 0x000fc400000e0000 */
[----:B------:R-:W-:Y:S02]  /*8ea0*/  SHF.R.S32.HI R18, RZ, 0x1f, R26 ;  /* 0x0000001fff127819 */ /* 0x000fe4000001141a */
[----:B------:R-:W-:Y:S02]  /*8eb0*/  R2UR UR43, R19 ;  /* 0x00000000132b72ca */ /* 0x000fe400000e0000 */
[----:B------:R-:W-:Y:S02]  /*8ec0*/  SHF.R.S32.HI R19, RZ, 0x1f, R25 ;  /* 0x0000001fff137819 */ /* 0x000fe40000011419 */
[----:B------:R-:W-:Y:S02]  /*8ed0*/  IADD3.X R18, R18, UR9, RZ, P4, !PT ;  /* 0x0000000912127c10 */ /* 0x000fe4000a7fe4ff */
[----:B------:R-:W-:Y:S01]  /*8ee0*/  IADD3 R25, P4, R6, UR8, RZ ;  /* 0x0000000806197c10 */ /* 0x000fe2000ff9e0ff */
[----:B------:R-:W-:Y:S01]  /*8ef0*/  IMAD.MOV.U32 R26, RZ, RZ, R22 ;  /* 0x000000ffff1a7224 */ /* 0x000fe200078e0016 */
[----:B------:R-:W-:-:S02]  /*8f00*/  R2UR UR48, R15 ;  /* 0x000000000f3072ca */ /* 0x000fc400000e0000 */
[----:B------:R-:W-:Y:S02]  /*8f10*/  SHF.R.S32.HI R15, RZ, 0x1f, R21 ;  /* 0x0000001fff0f7819 */ /* 0x000fe40000011415 */
[----:B------:R-:W-:Y:S02]  /*8f20*/  IADD3.X R12, R12, UR9, RZ, P0, !PT ;  /* 0x000000090c0c7c10 */ /* 0x000fe400087fe4ff */
[----:B------:R-:W-:Y:S02]  /*8f30*/  R2UR UR37, R25 ;  /* 0x00000000192572ca */ /* 0x000fe400000e0000 */
[----:B------:R-:W-:Y:S02]  /*8f40*/  IADD3 R21, P0, R29, UR8, RZ ;  /* 0x000000081d157c10 */ /* 0x000fe4000ff1e0ff */
[----:B------:R-:W-:Y:S01]  /*8f50*/  SHF.R.S32.HI R25, RZ, 0x1f, R29 ;  /* 0x0000001fff197819 */ /* 0x000fe2000001141d */
[----:B------:R-:W-:-:S05]  /*8f60*/  IMAD.MOV.U32 R29, RZ, RZ, R26 ;  /* 0x000000ffff1d7224 */ /* 0x000fca00078e001a */
[----:B------:R-:W-:Y:S02]  /*8f70*/  R2UR UR31, R29 ;  /* 0x000000001d1f72ca */ /* 0x000fe400000e0000 */
[----:B------:R-:W2:Y:S01]  /*8f80*/  LDL.LU R29, [R1+0x1e8] ;  /* 0x0001e800011d7983 */ /* 0x000ea20000300800 */
[----:B------:R-:W-:Y:S01]  /*8f90*/  IMAD R28, R28, UR59, RZ ;  /* 0x0000003b1c1c7c24 */ /* 0x000fe2000f8e02ff */
[----:B------:R-:W-:-:S04]  /*8fa0*/  IADD3.X R15, R15, UR9, RZ, P6, !PT ;  /* 0x000000090f0f7c10 */ /* 0x000fc8000b7fe4ff */
[----:B------:R-:W-:Y:S01]  /*8fb0*/  IADD3 R20, P6, R28, UR8, RZ ;  /* 0x000000081c147c10 */ /* 0x000fe2000ffde0ff */
[----:B------:R-:W-:Y:S01]  /*8fc0*/  IMAD R2, R2, UR59, RZ ;  /* 0x0000003b02027c24 */ /* 0x000fe2000f8e02ff */
[----:B------:R-:W-:Y:S01]  /*8fd0*/  R2UR UR41, R21 ;  /* 0x00000000152972ca */ /* 0x000fe200000e0000 */
[----:B------:R-:W-:Y:S01]  /*8fe0*/  IMAD R4, R4, UR59, RZ ;  /* 0x0000003b04047c24 */ /* 0x000fe2000f8e02ff */
[----:B------:R-:W-:Y:S02]  /*8ff0*/  R2UR UR42, R20 ;  /* 0x00000000142a72ca */ /* 0x000fe400000e0000 */
[----:B------:R-:W-:Y:S02]  /*9000*/  SHF.R.S32.HI R21, RZ, 0x1f, R23 ;  /* 0x0000001fff157819 */ /* 0x000fe40000011417 */
[----:B------:R-:W-:Y:S02]  /*9010*/  SHF.R.S32.HI R20, RZ, 0x1f, R24 ;  /* 0x0000001fff147819 */ /* 0x000fe40000011418 */
[----:B------:R-:W-:Y:S01]  /*9020*/  IADD3.X R21, R21, UR9, RZ, P1, !PT ;  /* 0x0000000915157c10 */ /* 0x000fe20008ffe4ff */
[----:B------:R-:W-:Y:S01]  /*9030*/  IMAD R5, R5, UR59, RZ ;  /* 0x0000003b05057c24 */ /* 0x000fe2000f8e02ff */
[----:B------:R-:W-:-:S02]  /*9040*/  IADD3 R22, P1, R2, UR8, RZ ;  /* 0x0000000802167c10 */ /* 0x000fc4000ff3e0ff */
[----:B------:R-:W-:Y:S02]  /*9050*/  IADD3.X R20, R20, UR9, RZ, P2, !PT ;  /* 0x0000000914147c10 */ /* 0x000fe400097fe4ff */
[----:B------:R-:W-:Y:S01]  /*9060*/  IADD3 R23, P2, R4, UR8, RZ ;  /* 0x0000000804177c10 */ /* 0x000fe2000ff5e0ff */
[----:B------:R-:W-:Y:S01]  /*9070*/  IMAD R7, R7, UR59, RZ ;  /* 0x0000003b07077c24 */ /* 0x000fe2000f8e02ff */
[----:B------:R-:W-:Y:S01]  /*9080*/  R2UR UR40, R22 ;  /* 0x00000000162872ca */ /* 0x000fe200000e0000 */
[----:B------:R-:W-:Y:S01]  /*9090*/  IMAD R8, R8, UR59, RZ ;  /* 0x0000003b08087c24 */ /* 0x000fe2000f8e02ff */
[----:B------:R-:W-:Y:S02]  /*90a0*/  IADD3.X R19, R19, UR9, RZ, P3, !PT ;  /* 0x0000000913137c10 */ /* 0x000fe40009ffe4ff */
[----:B------:R-:W-:Y:S02]  /*90b0*/  R2UR UR39, R23 ;  /* 0x00000000172772ca */ /* 0x000fe400000e0000 */
[----:B------:R-:W-:-:S02]  /*90c0*/  SHF.R.S32.HI R22, RZ, 0x1f, R27 ;  /* 0x0000001fff167819 */ /* 0x000fc4000001141b */
[----:B------:R-:W-:Y:S02]  /*90d0*/  IADD3 R24, P3, R5, UR8, RZ ;  /* 0x0000000805187c10 */ /* 0x000fe4000ff7e0ff */
[----:B------:R-:W-:Y:S02]  /*90e0*/  SHF.R.S32.HI R23, RZ, 0x1f, R28 ;  /* 0x0000001fff177819 */ /* 0x000fe4000001141c */
[----:B------:R-:W-:Y:S02]  /*90f0*/  SHF.R.S32.HI R27, RZ, 0x1f, R2 ;  /* 0x0000001fff1b7819 */ /* 0x000fe40000011402 */
[----:B------:R-:W-:Y:S02]  /*9100*/  IADD3.X R2, R22, UR9, RZ, P5, !PT ;  /* 0x0000000916027c10 */ /* 0x000fe4000affe4ff */
[----:B------:R-:W-:Y:S02]  /*9110*/  R2UR UR38, R24 ;  /* 0x00000000182672ca */ /* 0x000fe400000e0000 */
[----:B------:R-:W-:-:S02]  /*9120*/  IADD3 R22, P5, R7, UR8, RZ ;  /* 0x0000000807167c10 */ /* 0x000fc4000ffbe0ff */
[----:B------:R-:W-:Y:S01]  /*9130*/  IADD3.X R23, R23, UR9, RZ, P6, !PT ;  /* 0x0000000917177c10 */ /* 0x000fe2000b7fe4ff */
[----:B------:R-:W-:Y:S01]  /*9140*/  IMAD R9, R9, UR59, RZ ;  /* 0x0000003b09097c24 */ /* 0x000fe2000f8e02ff */
[----:B------:R-:W-:Y:S02]  /*9150*/  IADD3 R24, P6, R8, UR8, RZ ;  /* 0x0000000808187c10 */ /* 0x000fe4000ffde0ff */
[----:B------:R-:W-:Y:S02]  /*9160*/  R2UR UR36, R22 ;  /* 0x00000000162472ca */ /* 0x000fe400000e0000 */
[----:B------:R-:W-:Y:S01]  /*9170*/  IADD3.X R25, R25, UR9, RZ, P0, !PT ;  /* 0x0000000919197c10 */ /* 0x000fe200087fe4ff */
[----:B------:R-:W3:Y:S01]  /*9180*/  LDL.LU R22, [R1+0x20] ;  /* 0x0000200001167983 */ /* 0x000ee20000300800 */
[----:B------:R-:W-:Y:S02]  /*9190*/  R2UR UR35, R24 ;  /* 0x00000000182372ca */ /* 0x000fe400000e0000 */
[----:B------:R-:W-:Y:S01]  /*91a0*/  IADD3 R26, P0, R9, UR8, RZ ;  /* 0x00000008091a7c10 */ /* 0x000fe2000ff1e0ff */
[----:B------:R-:W4:Y:S01]  /*91b0*/  LDL.LU R24, [R1+0x18] ;  /* 0x0000180001187983 */ /* 0x000f220000300800 */
[----:B------:R-:W-:-:S03]  /*91c0*/  R2UR UR29, R13 ;  /* 0x000000000d1d72ca */ /* 0x000fc600000e0000 */
[----:B------:R-:W5:Y:S01]  /*91d0*/  LDL.LU R13, [R1+0x1c] ;  /* 0x00001c00010d7983 */ /* 0x000f620000300800 */
[----:B------:R-:W-:Y:S02]  /*91e0*/  R2UR UR34, R26 ;  /* 0x000000001a2272ca */ /* 0x000fe400000e0000 */
[----:B------:R-:W-:Y:S01]  /*91f0*/  R2UR UR21, R20 ;  /* 0x00000000141572ca */ /* 0x000fe200000e0000 */
[----:B------:R-:W5:Y:S01]  /*9200*/  LDL.LU R26, [R1+0x14] ;  /* 0x00001400011a7983 */ /* 0x000f620000300800 */
[----:B------:R-:W-:-:S03]  /*9210*/  R2UR UR27, R0 ;  /* 0x00000000001b72ca */ /* 0x000fc600000e0000 */
[----:B------:R-:W5:Y:S01]  /*9220*/  LDL.LU R20, [R1+0x54] ;  /* 0x0000540001147983 */ /* 0x000f620000300800 */
[----:B--2---:R-:W-:Y:S01]  /*9230*/  IMAD R0, R29, UR10, RZ ;  /* 0x0000000a1d007c24 */ /* 0x004fe2000f8e02ff */
[----:B------:R-:W-:Y:S02]  /*9240*/  SHF.R.S32.HI R9, RZ, 0x1f, R9 ;  /* 0x0000001fff097819 */ /* 0x000fe40000011409 */
[----:B------:R-:W2:Y:S01]  /*9250*/  LDL.LU R29, [R1+0x50] ;  /* 0x00005000011d7983 */ /* 0x000ea20000300800 */
[----:B------:R-:W-:Y:S01]  /*9260*/  ULDC.64 UR10, c[0x0][0x210] ;  /* 0x00008400000a7ab9 */ /* 0x000fe20000000a00 */
[----:B------:R-:W-:Y:S01]  /*9270*/  IMAD R10, R10, UR59, RZ ;  /* 0x0000003b0a0a7c24 */ /* 0x000fe2000f8e02ff */
[----:B------:R-:W-:Y:S02]  /*9280*/  R2UR UR18, R2 ;  /* 0x00000000021272ca */ /* 0x000fe400000e0000 */
[----:B------:R-:W-:Y:S02]  /*9290*/  IADD3.X R9, R9, UR9, RZ, P0, !PT ;  /* 0x0000000909097c10 */ /* 0x000fe400087fe4ff */
[----:B------:R-:W-:-:S02]  /*92a0*/  R2UR UR26, R17 ;  /* 0x00000000111a72ca */ /* 0x000fc400000e0000 */
[----:B------:R-:W-:Y:S01]  /*92b0*/  IADD3 R2, P0, R0, UR10, RZ ;  /* 0x0000000a00027c10 */ /* 0x000fe2000ff1e0ff */
[----:B------:R-:W2:Y:S01]  /*92c0*/  LDL.LU R17, [R1+0x28] ;  /* 0x0000280001117983 */ /* 0x000ea20000300800 */
[----:B------:R-:W-:Y:S02]  /*92d0*/  R2UR UR25, R16 ;  /* 0x00000000101972ca */ /* 0x000fe400000e0000 */
[----:B------:R-:W-:Y:S01]  /*92e0*/  R2UR UR30, R14 ;  /* 0x000000000e1e72ca */ /* 0x000fe200000e0000 */
[----:B------:R-:W2:Y:S01]  /*92f0*/  LDL.LU R16, [R1+0x5c] ;  /* 0x00005c0001107983 */ /* 0x000ea20000300800 */
[----:B------:R-:W-:Y:S02]  /*9300*/  IADD3.X R27, R27, UR9, RZ, P1, !PT ;  /* 0x000000091b1b7c10 */ /* 0x000fe40008ffe4ff */
[----:B------:R-:W-:Y:S01]  /*9310*/  R2UR UR23, R12 ;  /* 0x000000000c1772ca */ /* 0x000fe200000e0000 */
[----:B------:R-:W2:Y:S01]  /*9320*/  LDL.LU R14, [R1+0x58] ;  /* 0x00005800010e7983 */ /* 0x000ea20000300800 */
[----:B------:R-:W-:-:S02]  /*9330*/  IADD3 R28, P1, R10, UR8, RZ ;  /* 0x000000080a1c7c10 */ /* 0x000fc4000ff3e0ff */
[----:B------:R-:W-:Y:S01]  /*9340*/  LEA.HI.X.SX32 R0, R0, UR11, 0x1, P0 ;  /* 0x0000000b00007c11 */ /* 0x000fe200080f0eff */
[----:B------:R-:W2:Y:S01]  /*9350*/  LDL.LU R12, [R1+0x70] ;  /* 0x00007000010c7983 */ /* 0x000ea20000300800 */
[----:B------:R-:W-:Y:S02]  /*9360*/  R2UR UR20, R19 ;  /* 0x00000000131472ca */ /* 0x000fe400000e0000 */
[----:B------:R-:W-:Y:S01]  /*9370*/  R2UR UR22, R21 ;  /* 0x00000000151672ca */ /* 0x000fe200000e0000 */
[----:B------:R0:W-:Y:S01]  /*9380*/  STL [R1+0x134], R2 ;  /* 0x0001340201007387 */ /* 0x0001e20000100800 */
[----:B------:R-:W-:Y:S02]  /*9390*/  R2UR UR32, R3 ;  /* 0x00000000032072ca */ /* 0x000fe400000e0000 */
[----:B------:R-:W-:Y:S01]  /*93a0*/  SHF.R.S32.HI R7, RZ, 0x1f, R7 ;  /* 0x0000001fff077819 */ /* 0x000fe20000011407 */
[----:B------:R-:W2:Y:S01]  /*93b0*/  LDL.LU R19, [R1+0x78] ;  /* 0x0000780001137983 */ /* 0x000ea20000300800 */
[----:B------:R-:W-:-:S03]  /*93c0*/  R2UR UR24, R15 ;  /* 0x000000000f1872ca */ /* 0x000fc600000e0000 */
[----:B------:R-:W2:Y:S01]  /*93d0*/  LDL.LU R21, [R1+0x90] ;  /* 0x0000900001157983 */ /* 0x000ea20000300800 */
[----:B------:R-:W-:-:S03]  /*93e0*/  R2UR UR33, R28 ;  /* 0x000000001c2172ca */ /* 0x000fc600000e0000 */
[----:B------:R-:W2:Y:S01]  /*93f0*/  LDL.LU R3, [R1+0x94] ;  /* 0x0000940001037983 */ /* 0x000ea20000300800 */
[----:B------:R-:W-:-:S03]  /*9400*/  IADD3.X R7, R7, UR9, RZ, P5, !PT ;  /* 0x0000000907077c10 */ /* 0x000fc6000affe4ff */
[----:B------:R1:W-:Y:S01]  /*9410*/  STL [R1+0x130], R0 ;  /* 0x0001300001007387 */ /* 0x0003e20000100800 */
[----:B------:R-:W-:-:S03]  /*9420*/  R2UR UR28, R11 ;  /* 0x000000000b1c72ca */ /* 0x000fc600000e0000 */
[----:B------:R-:W2:Y:S01]  /*9430*/  LDL.LU R28, [R1+0xa4] ;  /* 0x0000a400011c7983 */ /* 0x000ea20000300800 */
[----:B---3--:R-:W-:Y:S01]  /*9440*/  IMAD R15, R22, UR59, RZ ;  /* 0x0000003b160f7c24 */ /* 0x008fe2000f8e02ff */
[----:B------:R-:W-:Y:S02]  /*9450*/  R2UR UR60, R9 ;  /* 0x00000000093c72ca */ /* 0x000fe400000e0000 */
[----:B------:R-:W3:Y:S01]  /*9460*/  LDL.LU R22, [R1+0xb0] ;  /* 0x0000b00001167983 */ /* 0x000ee20000300800 */
[----:B----4-:R-:W-:Y:S02]  /*9470*/  IMAD R11, R24, UR59, RZ ;  /* 0x0000003b180b7c24 */ /* 0x010fe4000f8e02ff */
[----:B-----5:R-:W-:Y:S01]  /*9480*/  IMAD R13, R13, UR59, RZ ;  /* 0x0000003b0d0d7c24 */ /* 0x020fe2000f8e02ff */
[----:B------:R-:W-:Y:S01]  /*9490*/  STL [R1+0x630], R15 ;  /* 0x0006300f01007387 */ /* 0x000fe20000100800 */
[----:B------:R-:W-:Y:S01]  /*94a0*/  R2UR UR5, R7 ;  /* 0x00000000070572ca */ /* 0x000fe200000e0000 */
[----:B------:R-:W-:-:S02]  /*94b0*/  IMAD R9, R26, UR59, RZ ;  /* 0x0000003b1a097c24 */ /* 0x000fc4000f8e02ff */
[----:B------:R-:W-:Y:S01]  /*94c0*/  STL [R1+0x634], R13 ;  /* 0x0006340d01007387 */ /* 0x000fe20000100800 */
[----:B------:R-:W-:-:S03]  /*94d0*/  IMAD R7, R20, UR59, RZ ;  /* 0x0000003b14077c24 */ /* 0x000fc6000f8e02ff */
[----:B------:R-:W0:Y:S04]  /*94e0*/  LDL.LU R24, [R1+0xbc] ;  /* 0x0000bc0001187983 */ /* 0x000e280000300800 */
[----:B------:R-:W-:Y:S04]  /*94f0*/  STL [R1+0x638], R11 ;  /* 0x0006380b01007387 */ /* 0x000fe80000100800 */
[----:B------:R-:W1:Y:S04]  /*9500*/  LDL.LU R26, [R1+0xc0] ;  /* 0x0000c000011a7983 */ /* 0x000e680000300800 */
[----:B------:R-:W-:Y:S04]  /*9510*/  STL [R1+0x63c], R9 ;  /* 0x00063c0901007387 */ /* 0x000fe80000100800 */
[----:B------:R-:W-:Y:S01]  /*9520*/  STL [R1+0x640], R7 ;  /* 0x0006400701007387 */ /* 0x000fe20000100800 */
[----:B--2---:R-:W-:-:S03]  /*9530*/  IMAD R20, R29, UR59, RZ ;  /* 0x0000003b1d147c24 */ /* 0x004fc6000f8e02ff */
[----:B------:R-:W2:Y:S01]  /*9540*/  LDL.LU R29, [R1+0xc8] ;  /* 0x0000c800011d7983 */ /* 0x000ea20000300800 */
[----:B------:R-:W-:Y:S02]  /*9550*/  SHF.R.S32.HI R10, RZ, 0x1f, R10 ;  /* 0x0000001fff0a7819 */ /* 0x000fe4000001140a */
[----:B------:R-:W-:Y:S02]  /*9560*/  SHF.R.S32.HI R8, RZ, 0x1f, R8 ;  /* 0x0000001fff087819 */ /* 0x000fe40000011408 */
[----:B------:R-:W-:Y:S02]  /*9570*/  SHF.R.S32.HI R6, RZ, 0x1f, R6 ;  /* 0x0000001fff067819 */ /* 0x000fe40000011406 */
[----:B------:R-:W-:Y:S02]  /*9580*/  SHF.R.S32.HI R4, RZ, 0x1f, R4 ;  /* 0x0000001fff047819 */ /* 0x000fe40000011404 */
[----:B------:R-:W-:Y:S01]  /*9590*/  R2UR UR19, R18 ;  /* 0x00000000121372ca */ /* 0x000fe200000e0000 */
[----:B------:R-:W-:Y:S01]  /*95a0*/  IMAD R18, R17, UR59, RZ ;  /* 0x0000003b11127c24 */ /* 0x000fe2000f8e02ff */
[----:B------:R-:W-:Y:S01]  /*95b0*/  IADD3.X R10, R10, UR9, RZ, P1, !PT ;  /* 0x000000090a0a7c10 */ /* 0x000fe20008ffe4ff */
[----:B------:R-:W-:Y:S01]  /*95c0*/  IMAD R16, R16, UR59, RZ ;  /* 0x0000003b10107c24 */ /* 0x000fe2000f8e02ff */
[----:B------:R-:W-:-:S02]  /*95d0*/  IADD3.X R8, R8, UR9, RZ, P6, !PT ;  /* 0x0000000908087c10 */ /* 0x000fc4000b7fe4ff */
[----:B------:R-:W-:Y:S01]  /*95e0*/  IADD3.X R6, R6, UR9, RZ, P4, !PT ;  /* 0x0000000906067c10 */ /* 0x000fe2000a7fe4ff */
[----:B------:R-:W-:Y:S01]  /*95f0*/  IMAD R14, R14, UR59, RZ ;  /* 0x0000003b0e0e7c24 */ /* 0x000fe2000f8e02ff */
[----:B------:R-:W-:Y:S01]  /*9600*/  IADD3.X R4, R4, UR9, RZ, P2, !PT ;  /* 0x0000000904047c10 */ /* 0x000fe200097fe4ff */
[----:B------:R-:W-:Y:S01]  /*9610*/  STL [R1+0x644], R20 ;  /* 0x0006441401007387 */ /* 0x000fe20000100800 */
[----:B------:R-:W-:Y:S01]  /*9620*/  R2UR UR61, R10 ;  /* 0x000000000a3d72ca */ /* 0x000fe200000e0000 */
[----:B------:R-:W-:Y:S01]  /*9630*/  IMAD R12, R12, UR59, RZ ;  /* 0x0000003b0c0c7c24 */ /* 0x000fe2000f8e02ff */
[----:B------:R-:W-:Y:S01]  /*9640*/  R2UR UR10, R8 ;  /* 0x00000000080a72ca */ /* 0x000fe200000e0000 */
[----:B------:R-:W4:Y:S01]  /*9650*/  LDL.LU R17, [R1+0xcc] ;  /* 0x0000cc0001117983 */ /* 0x000f220000300800 */
[----:B------:R-:W-:Y:S02]  /*9660*/  R2UR UR12, R6 ;  /* 0x00000000060c72ca */ /* 0x000fe400000e0000 */
[----:B------:R-:W-:Y:S01]  /*9670*/  R2UR UR14, R4 ;  /* 0x00000000040e72ca */ /* 0x000fe200000e0000 */
[----:B------:R-:W-:Y:S01]  /*9680*/  STL [R1+0x648], R18 ;  /* 0x0006481201007387 */ /* 0x000fe20000100800 */
[----:B------:R-:W-:-:S03]  /*9690*/  IMAD R10, R19, UR59, RZ ;  /* 0x0000003b130a7c24 */ /* 0x000fc6000f8e02ff */
[----:B------:R-:W-:Y:S01]  /*96a0*/  STL [R1+0x64c], R16 ;  /* 0x00064c1001007387 */ /* 0x000fe20000100800 */
[----:B------:R-:W-:-:S03]  /*96b0*/  IMAD R8, R21, UR59, RZ ;  /* 0x0000003b15087c24 */ /* 0x000fc6000f8e02ff */
[----:B------:R-:W-:Y:S01]  /*96c0*/  STL [R1+0x650], R14 ;  /* 0x0006500e01007387 */ /* 0x000fe20000100800 */
[----:B------:R-:W-:-:S03]  /*96d0*/  IMAD R6, R3, UR59, RZ ;  /* 0x0000003b03067c24 */ /* 0x000fc6000f8e02ff */
[----:B------:R-:W-:Y:S01]  /*96e0*/  STL [R1+0x654], R12 ;  /* 0x0006540c01007387 */ /* 0x000fe20000100800 */
[----:B------:R-:W-:-:S03]  /*96f0*/  SHF.R.S32.HI R5, RZ, 0x1f, R5 ;  /* 0x0000001fff057819 */ /* 0x000fc60000011405 */
[----:B------:R-:W-:Y:S01]  /*9700*/  STL [R1+0x658], R10 ;  /* 0x0006580a01007387 */ /* 0x000fe20000100800 */
[----:B------:R-:W-:-:S03]  /*9710*/  IMAD R4, R28, UR59, RZ ;  /* 0x0000003b1c047c24 */ /* 0x000fc6000f8e02ff */
[----:B------:R5:W-:Y:S01]  /*9720*/  STL [R1+0x65c], R8 ;  /* 0x00065c0801007387 */ /* 0x000be20000100800 */
[----:B---3--:R-:W-:-:S03]  /*9730*/  IMAD R3, R22, UR59, RZ ;  /* 0x0000003b16037c24 */ /* 0x008fc6000f8e02ff */
[----:B------:R-:W-:Y:S01]  /*9740*/  STL [R1+0x660], R6 ;  /* 0x0006600601007387 */ /* 0x000fe20000100800 */
[----:B------:R-:W-:-:S03]  /*9750*/  R2UR UR17, R23 ;  /* 0x00000000171172ca */ /* 0x000fc600000e0000 */
[----:B------:R-:W-:Y:S01]  /*9760*/  STL [R1+0x664], R4 ;  /* 0x0006640401007387 */ /* 0x000fe20000100800 */
[----:B------:R-:W-:-:S03]  /*9770*/  IADD3.X R5, R5, UR9, RZ, P3, !PT ;  /* 0x0000000905057c10 */ /* 0x000fc60009ffe4ff */
[----:B------:R-:W3:Y:S01]  /*9780*/  LDL.LU R22, [R1+0xd0] ;  /* 0x0000d00001167983 */ /* 0x000ee20000300800 */
[----:B------:R-:W-:-:S03]  /*9790*/  R2UR UR16, R25 ;  /* 0x00000000191072ca */ /* 0x000fc600000e0000 */
[----:B------:R-:W3:Y:S01]  /*97a0*/  LDL.LU R23, [R1+0xd4] ;  /* 0x0000d40001177983 */ /* 0x000ee20000300800 */
[----:B0-----:R-:W-:-:S03]  /*97b0*/  IMAD R2, R24, UR59, RZ ;  /* 0x0000003b18027c24 */ /* 0x001fc6000f8e02ff */
[----:B------:R-:W-:Y:S01]  /*97c0*/  STL [R1+0x668], R3 ;  /* 0x0006680301007387 */ /* 0x000fe20000100800 */
[----:B------:R-:W-:-:S03]  /*97d0*/  R2UR UR13, R5 ;  /* 0x00000000050d72ca */ /* 0x000fc600000e0000 */
[----:B------:R-:W3:Y:S01]  /*97e0*/  LDL.LU R24, [R1+0xd8] ;  /* 0x0000d80001187983 */ /* 0x000ee20000300800 */
[----:B-1----:R-:W-:-:S03]  /*97f0*/  IMAD R0, R26, UR59, RZ ;  /* 0x0000003b1a007c24 */ /* 0x002fc6000f8e02ff */
[----:B------:R-:W3:Y:S01]  /*9800*/  LDL.LU R25, [R1+0xdc] ;  /* 0x0000dc0001197983 */ /* 0x000ee20000300800 */
[----:B------:R-:W-:-:S03]  /*9810*/  R2UR UR15, R27 ;  /* 0x000000001b0f72ca */ /* 0x000fc600000e0000 */
[----:B------:R0:W-:Y:S04]  /*9820*/  STL [R1+0x66c], R2 ;  /* 0x00066c0201007387 */ /* 0x0001e80000100800 */
[----:B------:R-:W3:Y:S04]  /*9830*/  LDL.LU R26, [R1+0xec] ;  /* 0x0000ec00011a7983 */ /* 0x000ee80000300800 */
[----:B------:R-:W3:Y:S04]  /*9840*/  LDL.LU R27, [R1+0x108] ;  /* 0x00010800011b7983 */ /* 0x000ee80000300800 */
[----:B------:R1:W-:Y:S04]  /*9850*/  STL [R1+0x670], R0 ;  /* 0x0006700001007387 */ /* 0x0003e80000100800 */
[----:B------:R-:W3:Y:S01]  /*9860*/  LDL.LU R28, [R1+0x140] ;  /* 0x00014000011c7983 */ /* 0x000ee20000300800 */
[----:B--2---:R-:W-:-:S03]  /*9870*/  IMAD R5, R29, UR59, RZ ;  /* 0x0000003b1d057c24 */ /* 0x004fc6000f8e02ff */
[----:B------:R-:W2:Y:S04]  /*9880*/  LDL.LU R29, [R1+0x1e4] ;  /* 0x0001e400011d7983 */ /* 0x000ea80000300800 */
[----:B------:R-:W-:Y:S04]  /*9890*/  STL [R1+0x674], R5 ;  /* 0x0006740501007387 */ /* 0x000fe80000100800 */
[----:B-----5:R-:W0:Y:S04]  /*98a0*/  LDL.LU R8, [R1+0x1e0] ;  /* 0x0001e00001087983 */ /* 0x020e280000300800 */
[----:B------:R-:W1:Y:S04]  /*98b0*/  LDL.LU R10, [R1+0x1dc] ;  /* 0x0001dc00010a7983 */ /* 0x000e680000300800 */
        /* <DEDUP_REMOVED lines=10> */
[----:B----4-:R-:W-:-:S02]  /*9960*/  IMAD R21, R17, UR59, RZ ;  /* 0x0000003b11157c24 */ /* 0x010fc4000f8e02ff */
[----:B---3--:R-:W-:Y:S01]  /*9970*/  IMAD R22, R22, UR59, RZ ;  /* 0x0000003b16167c24 */ /* 0x008fe2000f8e02ff */
[----:B------:R-:W3:Y:S01]  /*9980*/  LDL.LU R19, [R1+0x1b0] ;  /* 0x0001b00001137983 */ /* 0x000ee20000300800 */
[----:B------:R-:W-:-:S03]  /*9990*/  IMAD R23, R23, UR59, RZ ;  /* 0x0000003b17177c24 */ /* 0x000fc6000f8e02ff */
[----:B------:R-:W4:Y:S04]  /*99a0*/  LDL.LU R17, [R1+0x1ac] ;  /* 0x0001ac0001117983 */ /* 0x000f280000300800 */
[----:B------:R-:W-:Y:S01]  /*99b0*/  STL [R1+0x678], R21 ;  /* 0x0006781501007387 */ /* 0x000fe20000100800 */
[----:B------:R-:W-:-:S03]  /*99c0*/  IMAD R24, R24, UR59, RZ ;  /* 0x0000003b18187c24 */ /* 0x000fc6000f8e02ff */
[----:B------:R-:W-:Y:S01]  /*99d0*/  STL [R1+0x67c], R22 ;  /* 0x00067c1601007387 */ /* 0x000fe20000100800 */
[----:B------:R-:W-:-:S03]  /*99e0*/  IMAD R25, R25, UR59, RZ ;  /* 0x0000003b19197c24 */ /* 0x000fc6000f8e02ff */
[----:B------:R-:W-:Y:S04]  /*99f0*/  STL [R1+0x680], R23 ;  /* 0x0006801701007387 */ /* 0x000fe80000100800 */
[----:B------:R-:W-:Y:S01]  /*9a00*/  STL [R1+0x684], R24 ;  /* 0x0006841801007387 */ /* 0x000fe20000100800 */
[----:B------:R-:W-:-:S03]  /*9a10*/  IMAD R26, R26, UR59, RZ ;  /* 0x0000003b1a1a7c24 */ /* 0x000fc6000f8e02ff */
[----:B------:R-:W-:Y:S01]  /*9a20*/  STL [R1+0x688], R25 ;  /* 0x0006881901007387 */ /* 0x000fe20000100800 */
[----:B------:R-:W-:-:S03]  /*9a30*/  IMAD R27, R27, UR59, RZ ;  /* 0x0000003b1b1b7c24 */ /* 0x000fc6000f8e02ff */
[----:B------:R-:W-:Y:S01]  /*9a40*/  STL [R1+0x68c], R26 ;  /* 0x00068c1a01007387 */ /* 0x000fe20000100800 */
[----:B------:R-:W-:-:S03]  /*9a50*/  IMAD R28, R28, UR59, RZ ;  /* 0x0000003b1c1c7c24 */ /* 0x000fc6000f8e02ff */
[----:B------:R-:W-:Y:S04]  /*9a60*/  STL [R1+0x690], R27 ;  /* 0x0006901b01007387 */ /* 0x000fe80000100800 */
[----:B------:R-:W-:Y:S01]  /*9a70*/  STL [R1+0x694], R28 ;  /* 0x0006941c01007387 */ /* 0x000fe20000100800 */
[----:B--2---:R-:W-:Y:S02]  /*9a80*/  IMAD R29, R29, UR59, RZ ;  /* 0x0000003b1d1d7c24 */ /* 0x004fe4000f8e02ff */
[----:B0-----:R-:W-:-:S03]  /*9a90*/  IMAD R2, R8, UR59, RZ ;  /* 0x0000003b08027c24 */ /* 0x001fc6000f8e02ff */
[----:B------:R-:W-:Y:S01]  /*9aa0*/  STL [R1+0x698], R29 ;  /* 0x0006981d01007387 */ /* 0x000fe20000100800 */
[----:B-1----:R-:W-:-:S03]  /*9ab0*/  IMAD R0, R10, UR59, RZ ;  /* 0x0000003b0a007c24 */ /* 0x002fc6000f8e02ff */
[----:B------:R0:W-:Y:S01]  /*9ac0*/  STL [R1], R2 ;  /* 0x0000000201007387 */ /* 0x0001e20000100800 */
[----:B-----5:R-:W-:-:S03]  /*9ad0*/  IMAD R3, R12, UR59, RZ ;  /* 0x0000003b0c037c24 */ /* 0x020fc6000f8e02ff */
[----:B------:R1:W-:Y:S04]  /*9ae0*/  STL [R1+0x4], R0 ;  /* 0x0000040001007387 */ /* 0x0003e80000100800 */
[----:B------:R2:W-:Y:S01]  /*9af0*/  STL [R1+0x8], R3 ;  /* 0x0000080301007387 */ /* 0x0005e20000100800 */
[----:B0-----:R-:W-:Y:S02]  /*9b00*/  IMAD R2, R14, UR59, RZ ;  /* 0x0000003b0e027c24 */ /* 0x001fe4000f8e02ff */
[----:B-1----:R-:W-:-:S03]  /*9b10*/  IMAD R0, R16, UR59, RZ ;  /* 0x0000003b10007c24 */ /* 0x002fc6000f8e02ff */
[----:B------:R0:W-:Y:S01]  /*9b20*/  STL [R1+0xc], R2 ;  /* 0x00000c0201007387 */ /* 0x0001e20000100800 */
[----:B--2---:R-:W-:-:S03]  /*9b30*/  IMAD R3, R18, UR59, RZ ;  /* 0x0000003b12037c24 */ /* 0x004fc6000f8e02ff */
        /* <DEDUP_REMOVED lines=13> */
[----:B------:R-:W-:Y:S04]  /*9c10*/  STL [R1+0x30], R3 ;  /* 0x0000300301007387 */ /* 0x000fe80000100800 */
[----:B------:R-:W2:Y:S01]  /*9c20*/  LDL.LU R29, [R1+0x1a0] ;  /* 0x0001a000011d7983 */ /* 0x000ea20000300800 */
[----:B---3--:R-:W-:Y:S02]  /*9c30*/  IMAD R2, R19, UR59, RZ ;  /* 0x0000003b13027c24 */ /* 0x008fe4000f8e02ff */
[----:B----4-:R-:W-:-:S03]  /*9c40*/  IMAD R0, R17, UR59, RZ ;  /* 0x0000003b11007c24 */ /* 0x010fc6000f8e02ff */
[----:B------:R-:W-:Y:S04]  /*9c50*/  STL [R1+0x34], R2 ;  /* 0x0000340201007387 */ /* 0x000fe80000100800 */
[----:B--2---:R0:W-:Y:S04]  /*9c60*/  STL [R1+0x6a4], R29 ;  /* 0x0006a41d01007387 */ /* 0x0041e80000100800 */
[----:B------:R-:W-:Y:S04]  /*9c70*/  STL [R1+0x38], R0 ;  /* 0x0000380001007387 */ /* 0x000fe80000100800 */
[----:B0-----:R-:W2:Y:S04]  /*9c80*/  LDL.LU R29, [R1+0x1a4] ;  /* 0x0001a400011d7983 */ /* 0x001ea80000300800 */
[----:B--2---:R0:W-:Y:S04]  /*9c90*/  STL [R1+0x6a8], R29 ;  /* 0x0006a81d01007387 */ /* 0x0041e80000100800 */
[----:B0-----:R-:W2:Y:S04]  /*9ca0*/  LDL.LU R29, [R1+0x1a8] ;  /* 0x0001a800011d7983 */ /* 0x001ea80000300800 */
[----:B------:R-:W3:Y:S04]  /*9cb0*/  LDL.LU R28, [R1+0x19c] ;  /* 0x00019c00011c7983 */ /* 0x000ee80000300800 */
[----:B------:R-:W4:Y:S04]  /*9cc0*/  LDL.LU R27, [R1+0x198] ;  /* 0x00019800011b7983 */ /* 0x000f280000300800 */
[----:B------:R-:W5:Y:S04]  /*9cd0*/  LDL.LU R26, [R1+0x194] ;  /* 0x00019400011a7983 */ /* 0x000f680000300800 */
[----:B------:R-:W5:Y:S04]  /*9ce0*/  LDL.LU R25, [R1+0x190] ;  /* 0x0001900001197983 */ /* 0x000f680000300800 */
[----:B------:R-:W5:Y:S04]  /*9cf0*/  LDL.LU R24, [R1+0x18c] ;  /* 0x00018c0001187983 */ /* 0x000f680000300800 */
[----:B------:R-:W5:Y:S04]  /*9d00*/  LDL.LU R23, [R1+0x188] ;  /* 0x0001880001177983 */ /* 0x000f680000300800 */
[----:B------:R-:W5:Y:S04]  /*9d10*/  LDL.LU R22, [R1+0x184] ;  /* 0x0001840001167983 */ /* 0x000f680000300800 */
[----:B------:R-:W5:Y:S04]  /*9d20*/  LDL.LU R21, [R1+0x180] ;  /* 0x0001800001157983 */ /* 0x000f680000300800 */
[----:B------:R-:W5:Y:S04]  /*9d30*/  LDL.LU R5, [R1+0x17c] ;  /* 0x00017c0001057983 */ /* 0x000f680000300800 */
[----:B------:R-:W3:Y:S04]  /*9d40*/  LDL.LU R0, [R1+0x178] ;  /* 0x0001780001007983 */ /* 0x000ee80000300800 */
        /* <DEDUP_REMOVED lines=18> */
[----:B--2---:R-:W-:-:S05]  /*9e70*/  IMAD R29, R29, UR59, RZ ;  /* 0x0000003b1d1d7c24 */ /* 0x004fca000f8e02ff */
[----:B------:R0:W-:Y:S04]  /*9e80*/  STL [R1+0x3c], R29 ;  /* 0x00003c1d01007387 */ /* 0x0001e80000100800 */
[----:B0-----:R-:W2:Y:S02]  /*9e90*/  LDL.LU R29, [R1+0x6a8] ;  /* 0x0006a800011d7983 */ /* 0x001ea40000300800 */
[----:B--2---:R-:W-:-:S05]  /*9ea0*/  IMAD R29, R29, UR59, RZ ;  /* 0x0000003b1d1d7c24 */ /* 0x004fca000f8e02ff */
[----:B------:R0:W-:Y:S04]  /*9eb0*/  STL [R1+0x40], R29 ;  /* 0x0000401d01007387 */ /* 0x0001e80000100800 */
[----:B0-----:R-:W2:Y:S01]  /*9ec0*/  LDL.LU R29, [R1+0x6a4] ;  /* 0x0006a400011d7983 */ /* 0x001ea20000300800 */
[----:B---3--:R-:W-:Y:S02]  /*9ed0*/  IMAD R0, R0, UR59, RZ ;  /* 0x0000003b00007c24 */ /* 0x008fe4000f8e02ff */
[----:B--2---:R-:W-:-:S05]  /*9ee0*/  IMAD R29, R29, UR59, RZ ;  /* 0x0000003b1d1d7c24 */ /* 0x004fca000f8e02ff */
[----:B------:R0:W-:Y:S02]  /*9ef0*/  STL [R1+0x44], R29 ;  /* 0x0000441d01007387 */ /* 0x0001e40000100800 */
[----:B0-----:R-:W-:Y:S02]  /*9f00*/  IMAD R29, R28, UR59, RZ ;  /* 0x0000003b1c1d7c24 */ /* 0x001fe4000f8e02ff */
[----:B----4-:R-:W-:Y:S02]  /*9f10*/  IMAD R28, R27, UR59, RZ ;  /* 0x0000003b1b1c7c24 */ /* 0x010fe4000f8e02ff */
[----:B-----5:R-:W-:Y:S02]  /*9f20*/  IMAD R27, R26, UR59, RZ ;  /* 0x0000003b1a1b7c24 */ /* 0x020fe4000f8e02ff */
[----:B------:R-:W-:Y:S01]  /*9f30*/  IMAD R26, R25, UR59, RZ ;  /* 0x0000003b191a7c24 */ /* 0x000fe2000f8e02ff */
[----:B------:R-:W-:Y:S01]  /*9f40*/  STL [R1+0x48], R29 ;  /* 0x0000481d01007387 */ /* 0x000fe20000100800 */
[----:B------:R-:W-:-:S02]  /*9f50*/  IMAD R25, R24, UR59, RZ ;  /* 0x0000003b18197c24 */ /* 0x000fc4000f8e02ff */
[----:B------:R-:W-:Y:S01]  /*9f60*/  IMAD R24, R23, UR59, RZ ;  /* 0x0000003b17187c24 */ /* 0x000fe2000f8e02ff */
[----:B------:R-:W-:Y:S01]  /*9f70*/  STL [R1+0x4c], R28 ;  /* 0x00004c1c01007387 */ /* 0x000fe20000100800 */
[----:B------:R-:W-:Y:S02]  /*9f80*/  IMAD R23, R22, UR59, RZ ;  /* 0x0000003b16177c24 */ /* 0x000fe4000f8e02ff */
[----:B------:R-:W-:Y:S01]  /*9f90*/  IMAD R22, R21, UR59, RZ ;  /* 0x0000003b15167c24 */ /* 0x000fe2000f8e02ff */
[----:B------:R-:W-:Y:S01]  /*9fa0*/  STL [R1+0x50], R27 ;  /* 0x0000501b01007387 */ /* 0x000fe20000100800 */
[----:B------:R-:W-:-:S03]  /*9fb0*/  IMAD R21, R5, UR59, RZ ;  /* 0x0000003b05157c24 */ /* 0x000fc6000f8e02ff */
[----:B------:R-:W-:Y:S04]  /*9fc0*/  STL [R1+0x54], R26 ;  /* 0x0000541a01007387 */ /* 0x000fe80000100800 */
[----:B------:R-:W-:Y:S01]  /*9fd0*/  STL [R1+0x58], R25 ;  /* 0x0000581901007387 */ /* 0x000fe20000100800 */
[----:B------:R-:W-:-:S03]  /*9fe0*/  IMAD R5, R2, UR59, RZ ;  /* 0x0000003b02057c24 */ /* 0x000fc6000f8e02ff */
[----:B------:R-:W-:Y:S01]  /*9ff0*/  STL [R1+0x5c], R24 ;  /* 0x00005c1801007387 */ /* 0x000fe20000100800 */
[----:B------:R-:W-:-:S03]  /*a000*/  IMAD R2, R3, UR59, RZ ;  /* 0x0000003b03027c24 */ /* 0x000fc6000f8e02ff */
[----:B------:R-:W-:Y:S04]  /*a010*/  STL [R1+0x68], R23 ;  /* 0x0000681701007387 */ /* 0x000fe80000100800 */
[----:B------:R-:W-:Y:S01]  /*a020*/  STL [R1+0x70], R22 ;  /* 0x0000701601007387 */ /* 0x000fe20000100800 */
[----:B------:R-:W-:-:S03]  /*a030*/  IMAD R3, R6, UR59, RZ ;  /* 0x0000003b06037c24 */ /* 0x000fc6000f8e02ff */
[----:B------:R-:W-:Y:S04]  /*a040*/  STL [R1+0x78], R21 ;  /* 0x0000781501007387 */ /* 0x000fe80000100800 */
[----:B------:R0:W-:Y:S04]  /*a050*/  STL [R1+0x80], R0 ;  /* 0x0000800001007387 */ /* 0x0001e80000100800 */
[----:B------:R-:W-:Y:S01]  /*a060*/  STL [R1+0x84], R5 ;  /* 0x0000840501007387 */ /* 0x000fe20000100800 */
[----:B0-----:R-:W-:-:S03]  /*a070*/  IMAD R0, R4, UR59, RZ ;  /* 0x0000003b04007c24 */ /* 0x001fc6000f8e02ff */
[----:B------:R0:W-:Y:S04]  /*a080*/  STL [R1+0x88], R2 ;  /* 0x0000880201007387 */ /* 0x0001e80000100800 */
        /* <DEDUP_REMOVED lines=27> */
[----:B0-----:R-:W-:Y:S02]  /*a240*/  IMAD R2, R19, UR59, RZ ;  /* 0x0000003b13027c24 */ /* 0x001fe4000f8e02ff */
[----:B-1----:R-:W-:-:S03]  /*a250*/  IMAD R0, R17, UR59, RZ ;  /* 0x0000003b11007c24 */ /* 0x002fc6000f8e02ff */
        /* <DEDUP_REMOVED lines=41> */
[----:B----4-:R-:W-:Y:S02]  /*a4f0*/  IMAD R27, R27, UR59, RZ ;  /* 0x0000003b1b1b7c24 */ /* 0x010fe4000f8e02ff */
[----:B-----5:R-:W-:Y:S02]  /*a500*/  IMAD R26, R26, UR59, RZ ;  /* 0x0000003b1a1a7c24 */ /* 0x020fe4000f8e02ff */
        /* <DEDUP_REMOVED lines=23> */
[----:B--2---:R-:W-:-:S05]  /*a680*/  IMAD R29, R29, UR59, RZ ;  /* 0x0000003b1d1d7c24 */ /* 0x004fca000f8e02ff */
        /* <DEDUP_REMOVED lines=53> */
[----:B0-----:R-:W4:Y:S01]  /*a9e0*/  LDL.LU R15, [R1+0x630] ;  /* 0x00063000010f7983 */ /* 0x001f220000300800 */
[----:B------:R-:W-:-:S02]  /*a9f0*/  IMAD R19, R19, UR59, RZ ;  /* 0x0000003b13137c24 */ /* 0x000fc4000f8e02ff */
[----:B------:R-:W-:Y:S01]  /*aa00*/  IMAD R17, R17, UR59, RZ ;  /* 0x0000003b11117c24 */ /* 0x000fe2000f8e02ff */
[----:B------:R-:W-:Y:S02]  /*aa10*/  USHF.R.S32.HI UR11, URZ, 0x1f, UR4 ;  /* 0x0000001f3f0b7899 */ /* 0x000fe40008011404 */
[----:B------:R0:W-:Y:S01]  /*aa20*/  STL [R1+0x24], R19 ;  /* 0x0000241301007387 */ /* 0x0001e20000100800 */
[----:B------:R-:W-:Y:S01]  /*aa30*/  ULDC UR59, c[0x0][0x238] ;  /* 0x00008e00003b7ab9 */ /* 0x000fe20000000800 */
[----:B0-----:R-:W-:Y:S02]  /*aa40*/  SHF.R.S32.HI R19, RZ, 0x1f, R17 ;  /* 0x0000001fff137819 */ /* 0x001fe40000011411 */
[----:B------:R-:W-:-:S05]  /*aa50*/  IADD3 R17, P5, R17, UR8, RZ ;  /* 0x0000000811117c10 */ /* 0x000fca000ffbe0ff */
[----:B------:R4:W-:Y:S01]  /*aa60*/  STL [R1+0x618], R17 ;  /* 0x0006181101007387 */ /* 0x0009e20000100800 */
[----:B------:R-:W-:Y:S02]  /*aa70*/  IADD3.X R19, R19, UR9, RZ, P5, !PT ;  /* 0x0000000913137c10 */ /* 0x000fe4000affe4ff */
[----:B----4-:R-:W-:Y:S02]  /*aa80*/  SHF.R.S32.HI R17, RZ, 0x1f, R15 ;  /* 0x0000001fff117819 */ /* 0x010fe4000001140f */
[----:B------:R-:W-:-:S05]  /*aa90*/  IADD3 R15, P4, R15, UR8, RZ ;  /* 0x000000080f0f7c10 */ /* 0x000fca000ff9e0ff */
[----:B------:R3:W-:Y:S02]  /*aaa0*/  STL [R1+0x2e8], R15 ;  /* 0x0002e80f01007387 */ /* 0x0007e40000100800 */
[----:B---3--:R-:W-:Y:S02]  /*aab0*/  SHF.R.S32.HI R15, RZ, 0x1f, R13 ;  /* 0x0000001fff0f7819 */ /* 0x008fe4000001140d */
[----:B------:R-:W-:-:S05]  /*aac0*/  IADD3 R13, P3, R13, UR8, RZ ;  /* 0x000000080d0d7c10 */ /* 0x000fca000ff7e0ff */
[----:B------:R2:W-:Y:S02]  /*aad0*/  STL [R1+0x2f0], R13 ;  /* 0x0002f00d01007387 */ /* 0x0005e40000100800 */
[----:B--2---:R-:W-:Y:S02]  /*aae0*/  SHF.R.S32.HI R13, RZ, 0x1f, R11 ;  /* 0x0000001fff0d7819 */ /* 0x004fe4000001140b */
[----:B------:R-:W-:-:S05]  /*aaf0*/  IADD3 R11, P2, R11, UR8, RZ ;  /* 0x000000080b0b7c10 */ /* 0x000fca000ff5e0ff */
[----:B------:R5:W-:Y:S02]  /*ab00*/  STL [R1+0x2f8], R11 ;  /* 0x0002f80b01007387 */ /* 0x000be40000100800 */
[----:B-----5:R-:W-:Y:S02]  /*ab10*/  SHF.R.S32.HI R11, RZ, 0x1f, R9 ;  /* 0x0000001fff0b7819 */ /* 0x020fe40000011409 */
[----:B------:R-:W-:-:S05]  /*ab20*/  IADD3 R9, P1, R9, UR8, RZ ;  /* 0x0000000809097c10 */ /* 0x000fca000ff3e0ff */
[----:B------:R0:W-:Y:S02]  /*ab30*/  STL [R1+0x300], R9 ;  /* 0x0003000901007387 */ /* 0x0001e40000100800 */
[----:B0-----:R-:W-:Y:S02]  /*ab40*/  SHF.R.S32.HI R9, RZ, 0x1f, R7 ;  /* 0x0000001fff097819 */ /* 0x001fe40000011407 */
[----:B------:R-:W-:-:S05]  /*ab50*/  IADD3 R7, P0, R7, UR8, RZ ;  /* 0x0000000807077c10 */ /* 0x000fca000ff1e0ff */
[----:B------:R0:W-:Y:S01]  /*ab60*/  STL [R1+0x308], R7 ;  /* 0x0003080701007387 */ /* 0x0001e20000100800 */
[----:B------:R-:W-:Y:S02]  /*ab70*/  IADD3.X R17, R17, UR9, RZ, P4, !PT ;  /* 0x0000000911117c10 */ /* 0x000fe4000a7fe4ff */
[----:B0-----:R-:W-:Y:S02]  /*ab80*/  SHF.R.S32.HI R7, RZ, 0x1f, R20 ;  /* 0x0000001fff077819 */ /* 0x001fe40000011414 */
[----:B------:R-:W-:-:S05]  /*ab90*/  IADD3 R20, P6, R20, UR8, RZ ;  /* 0x0000000814147c10 */ /* 0x000fca000ffde0ff */
[----:B------:R-:W-:Y:S04]  /*aba0*/  STL [R1+0x310], R20 ;  /* 0x0003101401007387 */ /* 0x000fe80000100800 */
[----:B------:R0:W-:Y:S01]  /*abb0*/  STL [R1+0x614], R19 ;  /* 0x0006141301007387 */ /* 0x0001e20000100800 */
[----:B------:R-:W-:Y:S02]  /*abc0*/  IADD3.X R13, R13, UR9, RZ, P2, !PT ;  /* 0x000000090d0d7c10 */ /* 0x000fe400097fe4ff */
[----:B0-----:R-:W-:-:S05]  /*abd0*/  IADD3 R19, P5, R18, UR8, RZ ;  /* 0x0000000812137c10 */ /* 0x001fca000ffbe0ff */
[----:B------:R0:W-:Y:S04]  /*abe0*/  STL [R1+0x318], R19 ;  /* 0x0003181301007387 */ /* 0x0001e80000100800 */
[----:B------:R1:W-:Y:S01]  /*abf0*/  STL [R1+0x2e4], R17 ;  /* 0x0002e41101007387 */ /* 0x0003e20000100800 */
[----:B0-----:R-:W-:Y:S02]  /*ac00*/  IADD3 R19, P4, R16, UR8, RZ ;  /* 0x0000000810137c10 */ /* 0x001fe4000ff9e0ff */
[----:B-1----:R-:W-:Y:S02]  /*ac10*/  IADD3.X R17, R15, UR9, RZ, P3, !PT ;  /* 0x000000090f117c10 */ /* 0x002fe40009ffe4ff */
[----:B------:R-:W-:Y:S01]  /*ac20*/  IADD3 R15, P3, R14, UR8, RZ ;  /* 0x000000080e0f7c10 */ /* 0x000fe2000ff7e0ff */
[----:B------:R-:W-:Y:S04]  /*ac30*/  STL [R1+0x320], R19 ;  /* 0x0003201301007387 */ /* 0x000fe80000100800 */
[----:B------:R-:W-:Y:S04]  /*ac40*/  STL [R1+0x2ec], R17 ;  /* 0x0002ec1101007387 */ /* 0x000fe80000100800 */
[----:B------:R0:W-:Y:S04]  /*ac50*/  STL [R1+0x328], R15 ;  /* 0x0003280f01007387 */ /* 0x0001e80000100800 */
[----:B------:R1:W-:Y:S01]  /*ac60*/  STL [R1+0x2f4], R13 ;  /* 0x0002f40d01007387 */ /* 0x0003e20000100800 */
[----:B0-----:R-:W-:-:S02]  /*ac70*/  IADD3 R15, P2, R12, UR8, RZ ;  /* 0x000000080c0f7c10 */ /* 0x001fc4000ff5e0ff */
[----:B-1----:R-:W-:Y:S02]  /*ac80*/  IADD3.X R13, R11, UR9, RZ, P1, !PT ;  /* 0x000000090b0d7c10 */ /* 0x002fe40008ffe4ff */
[----:B------:R-:W-:Y:S01]  /*ac90*/  IADD3 R11, P1, R10, UR8, RZ ;  /* 0x000000080a0b7c10 */ /* 0x000fe2000ff3e0ff */
[----:B------:R-:W-:Y:S01]  /*aca0*/  STL [R1+0x330], R15 ;  /* 0x0003300f01007387 */ /* 0x000fe20000100800 */
[----:B------:R-:W-:Y:S02]  /*acb0*/  IADD3.X R9, R9, UR9, RZ, P0, !PT ;  /* 0x0000000909097c10 */ /* 0x000fe400087fe4ff */
[----:B------:R-:W-:Y:S01]  /*acc0*/  SHF.R.S32.HI R20, RZ, 0x1f, R18 ;  /* 0x0000001fff147819 */ /* 0x000fe20000011412 */
[----:B------:R-:W-:Y:S01]  /*acd0*/  STL [R1+0x2fc], R13 ;  /* 0x0002fc0d01007387 */ /* 0x000fe20000100800 */
[----:B------:R-:W-:-:S03]  /*ace0*/  SHF.R.S32.HI R18, RZ, 0x1f, R16 ;  /* 0x0000001fff127819 */ /* 0x000fc60000011410 */
[----:B------:R0:W-:Y:S01]  /*acf0*/  STL [R1+0x338], R11 ;  /* 0x0003380b01007387 */ /* 0x0001e20000100800 */
[----:B------:R-:W-:Y:S02]  /*ad00*/  SHF.R.S32.HI R16, RZ, 0x1f, R14 ;  /* 0x0000001fff107819 */ /* 0x000fe4000001140e */
[----:B------:R-:W-:Y:S01]  /*ad10*/  SHF.R.S32.HI R14, RZ, 0x1f, R12 ;  /* 0x0000001fff0e7819 */ /* 0x000fe2000001140c */
[----:B------:R1:W-:Y:S01]  /*ad20*/  STL [R1+0x304], R9 ;  /* 0x0003040901007387 */ /* 0x0003e20000100800 */
[----:B------:R-:W-:Y:S02]  /*ad30*/  SHF.R.S32.HI R12, RZ, 0x1f, R10 ;  /* 0x0000001fff0c7819 */ /* 0x000fe4000001140a */
[----:B0-----:R-:W-:Y:S02]  /*ad40*/  IADD3 R11, P0, R8, UR8, RZ ;  /* 0x00000008080b7c10 */ /* 0x001fe4000ff1e0ff */
[----:B------:R-:W-:Y:S02]  /*ad50*/  SHF.R.S32.HI R10, RZ, 0x1f, R8 ;  /* 0x0000001fff0a7819 */ /* 0x000fe40000011408 */
[----:B-1----:R-:W-:Y:S01]  /*ad60*/  IADD3.X R9, R7, UR9, RZ, P6, !PT ;  /* 0x0000000907097c10 */ /* 0x002fe2000b7fe4ff */
[----:B------:R0:W-:Y:S01]  /*ad70*/  STL [R1+0x340], R11 ;  /* 0x0003400b01007387 */ /* 0x0001e20000100800 */
[----:B------:R-:W-:-:S02]  /*ad80*/  SHF.R.S32.HI R8, RZ, 0x1f, R6 ;  /* 0x0000001fff087819 */ /* 0x000fc40000011406 */
[----:B------:R-:W-:Y:S02]  /*ad90*/  IADD3 R7, P6, R6, UR8, RZ ;  /* 0x0000000806077c10 */ /* 0x000fe4000ffde0ff */
[----:B------:R-:W-:Y:S01]  /*ada0*/  IADD3.X R6, R20, UR9, RZ, P5, !PT ;  /* 0x0000000914067c10 */ /* 0x000fe2000affe4ff */
[----:B------:R1:W-:Y:S01]  /*adb0*/  STL [R1+0x30c], R9 ;  /* 0x00030c0901007387 */ /* 0x0003e20000100800 */
[----:B0-----:R-:W-:Y:S02]  /*adc0*/  SHF.R.S32.HI R11, RZ, 0x1f, R4 ;  /* 0x0000001fff0b7819 */ /* 0x001fe40000011404 */
[----:B------:R-:W-:Y:S01]  /*add0*/  IADD3 R4, P5, R4, UR8, RZ ;  /* 0x0000000804047c10 */ /* 0x000fe2000ffbe0ff */
[----:B------:R0:W-:Y:S04]  /*ade0*/  STL [R1+0x348], R7 ;  /* 0x0003480701007387 */ /* 0x0001e80000100800 */
[----:B------:R2:W-:Y:S01]  /*adf0*/  STL [R1+0x314], R6 ;  /* 0x0003140601007387 */ /* 0x0005e20000100800 */
[----:B-1----:R-:W-:-:S03]  /*ae00*/  SHF.R.S32.HI R9, RZ, 0x1f, R3 ;  /* 0x0000001fff097819 */ /* 0x002fc60000011403 */
[----:B------:R1:W-:Y:S01]  /*ae10*/  STL [R1+0x350], R4 ;  /* 0x0003500401007387 */ /* 0x0003e20000100800 */
[----:B0-----:R-:W-:Y:S02]  /*ae20*/  SHF.R.S32.HI R7, RZ, 0x1f, R2 ;  /* 0x0000001fff077819 */ /* 0x001fe40000011402 */
[----:B--2---:R-:W-:Y:S02]  /*ae30*/  IADD3.X R6, R18, UR9, RZ, P4, !PT ;  /* 0x0000000912067c10 */ /* 0x004fe4000a7fe4ff */
[----:B-1----:R-:W-:Y:S02]  /*ae40*/  IADD3 R4, P4, R3, UR8, RZ ;  /* 0x0000000803047c10 */ /* 0x002fe4000ff9e0ff */
[----:B------:R-:W-:Y:S02]  /*ae50*/  IADD3.X R3, R16, UR9, RZ, P3, !PT ;  /* 0x0000000910037c10 */ /* 0x000fe40009ffe4ff */
[----:B------:R-:W-:Y:S01]  /*ae60*/  IADD3 R2, P3, R2, UR8, RZ ;  /* 0x0000000802027c10 */ /* 0x000fe2000ff7e0ff */
[----:B------:R0:W-:Y:S04]  /*ae70*/  STL [R1+0x31c], R6 ;  /* 0x00031c0601007387 */ /* 0x0001e80000100800 */
[----:B------:R-:W-:Y:S04]  /*ae80*/  STL [R1+0x358], R4 ;  /* 0x0003580401007387 */ /* 0x000fe80000100800 */
[----:B------:R1:W-:Y:S01]  /*ae90*/  STL [R1+0x324], R3 ;  /* 0x0003240301007387 */ /* 0x0003e20000100800 */
[----:B0-----:R-:W-:-:S03]  /*aea0*/  SHF.R.S32.HI R6, RZ, 0x1f, R0 ;  /* 0x0000001fff067819 */ /* 0x001fc60000011400 */
[----:B------:R0:W-:Y:S01]  /*aeb0*/  STL [R1+0x610], R2 ;  /* 0x0006100201007387 */ /* 0x0001e20000100800 */
[----:B-1----:R-:W-:Y:S02]  /*aec0*/  IADD3.X R3, R14, UR9, RZ, P2, !PT ;  /* 0x000000090e037c10 */ /* 0x002fe400097fe4ff */
[----:B0-----:R-:W-:Y:S02]  /*aed0*/  IADD3 R2, P2, R0, UR8, RZ ;  /* 0x0000000800027c10 */ /* 0x001fe4000ff5e0ff */
[----:B------:R-:W-:Y:S01]  /*aee0*/  IADD3.X R0, R12, UR9, RZ, P1, !PT ;  /* 0x000000090c007c10 */ /* 0x000fe20008ffe4ff */
[----:B------:R-:W-:Y:S01]  /*aef0*/  STL [R1+0x32c], R3 ;  /* 0x00032c0301007387 */ /* 0x000fe20000100800 */
[----:B------:R-:W-:-:S03]  /*af00*/  SHF.R.S32.HI R4, RZ, 0x1f, R5 ;  /* 0x0000001fff047819 */ /* 0x000fc60000011405 */
[----:B------:R0:W-:Y:S04]  /*af10*/  STL [R1+0x364], R2 ;  /* 0x0003640201007387 */ /* 0x0001e80000100800 */
[----:B------:R1:W-:Y:S01]  /*af20*/  STL [R1+0x334], R0 ;  /* 0x0003340001007387 */ /* 0x0003e20000100800 */
[----:B0-----:R-:W-:Y:S02]  /*af30*/  IADD3 R2, P1, R5, UR8, RZ ;  /* 0x0000000805027c10 */ /* 0x001fe4000ff3e0ff */
[----:B-1----:R-:W-:Y:S02]  /*af40*/  IADD3.X R0, R10, UR9, RZ, P0, !PT ;  /* 0x000000090a007c10 */ /* 0x002fe400087fe4ff */
[----:B------:R-:W-:Y:S01]  /*af50*/  IADD3 R5, P0, R21, UR8, RZ ;  /* 0x0000000815057c10 */ /* 0x000fe2000ff1e0ff */
[----:B------:R-:W-:Y:S04]  /*af60*/  STL [R1+0x36c], R2 ;  /* 0x00036c0201007387 */ /* 0x000fe80000100800 */
[----:B------:R0:W-:Y:S04]  /*af70*/  STL [R1+0x33c], R0 ;  /* 0x00033c0001007387 */ /* 0x0001e80000100800 */
[----:B------:R1:W-:Y:S04]  /*af80*/  STL [R1+0x374], R5 ;  /* 0x0003740501007387 */ /* 0x0003e80000100800 */
[----:B------:R-:W2:Y:S01]  /*af90*/  LDL.LU R14, [R1] ;  /* 0x00000000010e7983 */ /* 0x000ea20000300800 */
[----:B0-----:R-:W-:-:S02]  /*afa0*/  IADD3.X R0, R8, UR9, RZ, P6, !PT ;  /* 0x0000000908007c10 */ /* 0x001fc4000b7fe4ff */
[----:B------:R-:W-:Y:S02]  /*afb0*/  IADD3 R8, P6, R22, UR8, RZ ;  /* 0x0000000816087c10 */ /* 0x000fe4000ffde0ff */
[----:B-1----:R-:W-:Y:S01]  /*afc0*/  IADD3.X R5, R11, UR9, RZ, P5, !PT ;  /* 0x000000090b057c10 */ /* 0x002fe2000affe4ff */
[----:B------:R-:W-:Y:S01]  /*afd0*/  STL [R1+0x344], R0 ;  /* 0x0003440001007387 */ /* 0x000fe20000100800 */
[----:B------:R-:W-:-:S03]  /*afe0*/  IADD3 R10, P5, R23, UR8, RZ ;  /* 0x00000008170a7c10 */ /* 0x000fc6000ffbe0ff */
[----:B------:R0:W-:Y:S04]  /*aff0*/  STL [R1+0x37c], R8 ;  /* 0x00037c0801007387 */ /* 0x0001e80000100800 */
[----:B------:R-:W3:Y:S04]  /*b000*/  LDL.LU R16, [R1+0x4] ;  /* 0x0000040001107983 */ /* 0x000ee80000300800 */
[----:B------:R-:W-:Y:S01]  /*b010*/  STL [R1+0x34c], R5 ;  /* 0x00034c0501007387 */ /* 0x000fe20000100800 */
[----:B0-----:R-:W-:-:S03]  /*b020*/  IADD3.X R8, R9, UR9, RZ, P4, !PT ;  /* 0x0000000909087c10 */ /* 0x001fc6000a7fe4ff */
[----:B------:R-:W-:Y:S04]  /*b030*/  STL [R1+0x384], R10 ;  /* 0x0003840a01007387 */ /* 0x000fe80000100800 */
[----:B------:R-:W4:Y:S01]  /*b040*/  LDL.LU R18, [R1+0x8] ;  /* 0x0000080001127983 */ /* 0x000f220000300800 */
[----:B------:R-:W-:-:S03]  /*b050*/  IADD3 R9, P4, R24, UR8, RZ ;  /* 0x0000000818097c10 */ /* 0x000fc6000ff9e0ff */
[----:B------:R-:W-:Y:S04]  /*b060*/  STL [R1+0x354], R8 ;  /* 0x0003540801007387 */ /* 0x000fe80000100800 */
[----:B------:R-:W5:Y:S01]  /*b070*/  LDL.LU R20, [R1+0xc] ;  /* 0x00000c0001147983 */ /* 0x000f620000300800 */
[----:B------:R-:W-:-:S03]  /*b080*/  IADD3.X R7, R7, UR9, RZ, P3, !PT ;  /* 0x0000000907077c10 */ /* 0x000fc60009ffe4ff */
[----:B------:R0:W-:Y:S04]  /*b090*/  STL [R1+0x38c], R9 ;  /* 0x00038c0901007387 */ /* 0x0001e80000100800 */
[----:B------:R-:W5:Y:S01]  /*b0a0*/  LDL.LU R13, [R1+0x10] ;  /* 0x00001000010d7983 */ /* 0x000f620000300800 */
[----:B0-----:R-:W-:-:S03]  /*b0b0*/  IADD3 R9, P3, R25, UR8, RZ ;  /* 0x0000000819097c10 */ /* 0x001fc6000ff7e0ff */
[----:B------:R-:W-:Y:S04]  /*b0c0*/  STL [R1+0x35c], R7 ;  /* 0x00035c0701007387 */ /* 0x000fe80000100800 */
[----:B------:R0:W-:Y:S04]  /*b0d0*/  STL [R1+0x394], R9 ;  /* 0x0003940901007387 */ /* 0x0001e80000100800 */
[----:B------:R-:W5:Y:S01]  /*b0e0*/  LDL.LU R15, [R1+0x14] ;  /* 0x00001400010f7983 */ /* 0x000f620000300800 */
[----:B------:R-:W-:Y:S02]  /*b0f0*/  IADD3.X R6, R6, UR9, RZ, P2, !PT ;  /* 0x0000000906067c10 */ /* 0x000fe400097fe4ff */
[----:B0-----:R-:W-:-:S03]  /*b100*/  IADD3 R9, P2, R26, UR8, RZ ;  /* 0x000000081a097c10 */ /* 0x001fc6000ff5e0ff */
[----:B------:R-:W-:Y:S01]  /*b110*/  STL [R1+0x360], R6 ;  /* 0x0003600601007387 */ /* 0x000fe20000100800 */
[----:B------:R-:W-:-:S03]  /*b120*/  IADD3.X R4, R4, UR9, RZ, P1, !PT ;  /* 0x0000000904047c10 */ /* 0x000fc60008ffe4ff */
[----:B------:R0:W-:Y:S04]  /*b130*/  STL [R1+0x39c], R9 ;  /* 0x00039c0901007387 */ /* 0x0001e80000100800 */
[----:B------:R-:W5:Y:S01]  /*b140*/  LDL.LU R17, [R1+0x18] ;  /* 0x0000180001117983 */ /* 0x000f620000300800 */
[----:B0-----:R-:W-:-:S03]  /*b150*/  IADD3 R9, P1, R27, UR8, RZ ;  /* 0x000000081b097c10 */ /* 0x001fc6000ff3e0ff */
[----:B------:R-:W-:Y:S01]  /*b160*/  STL [R1+0x368], R4 ;  /* 0x0003680401007387 */ /* 0x000fe20000100800 */
[----:B------:R-:W-:-:S03]  /*b170*/  SHF.R.S32.HI R3, RZ, 0x1f, R21 ;  /* 0x0000001fff037819 */ /* 0x000fc60000011415 */
[----:B------:R0:W-:Y:S04]  /*b180*/  STL [R1+0x3a4], R9 ;  /* 0x0003a40901007387 */ /* 0x0001e80000100800 */
[----:B------:R-:W5:Y:S01]  /*b190*/  LDL.LU R12, [R1+0x1c] ;  /* 0x00001c00010c7983 */ /* 0x000f620000300800 */
[----:B------:R-:W-:Y:S02]  /*b1a0*/  IADD3.X R3, R3, UR9, RZ, P0, !PT ;  /* 0x0000000903037c10 */ /* 0x000fe400087fe4ff */
[----:B0-----:R-:W-:-:S03]  /*b1b0*/  IADD3 R9, P0, R28, UR8, RZ ;  /* 0x000000081c097c10 */ /* 0x001fc6000ff1e0ff */
[----:B------:R-:W-:Y:S04]  /*b1c0*/  STL [R1+0x370], R3 ;  /* 0x0003700301007387 */ /* 0x000fe80000100800 */
[----:B------:R0:W-:Y:S04]  /*b1d0*/  STL [R1+0x3ac], R9 ;  /* 0x0003ac0901007387 */ /* 0x0001e80000100800 */
[----:B------:R-:W5:Y:S01]  /*b1e0*/  LDL.LU R19, [R1+0x20] ;  /* 0x0000200001137983 */ /* 0x000f620000300800 */
[----:B------:R-:W-:Y:S02]  /*b1f0*/  SHF.R.S32.HI R2, RZ, 0x1f, R22 ;  /* 0x0000001fff027819 */ /* 0x000fe40000011416 */
[----:B------:R-:W-:-:S02]  /*b200*/  SHF.R.S32.HI R0, RZ, 0x1f, R23 ;  /* 0x0000001fff007819 */ /* 0x000fc40000011417 */
[----:B------:R-:W-:Y:S02]  /*b210*/  IADD3.X R2, R2, UR9, RZ, P6, !PT ;  /* 0x0000000902027c10 */ /* 0x000fe4000b7fe4ff */
[----:B0-----:R-:W-:Y:S02]  /*b220*/  IADD3 R9, P6, R29, UR8, RZ ;  /* 0x000000081d097c10 */ /* 0x001fe4000ffde0ff */
[----:B------:R-:W-:Y:S01]  /*b230*/  IADD3.X R0, R0, UR9, RZ, P5, !PT ;  /* 0x0000000900007c10 */ /* 0x000fe2000affe4ff */
[----:B------:R2:W-:Y:S01]  /*b240*/  STL [R1+0x378], R2 ;  /* 0x0003780201007387 */ /* 0x0005e20000100800 */
[----:B------:R-:W-:-:S03]  /*b250*/  SHF.R.S32.HI R5, RZ, 0x1f, R24 ;  /* 0x0000001fff057819 */ /* 0x000fc60000011418 */
[----:B------:R0:W-:Y:S01]  /*b260*/  STL [R1+0x3b4], R9 ;  /* 0x0003b40901007387 */ /* 0x0001e20000100800 */
[----:B------:R-:W-:Y:S02]  /*b270*/  IADD3.X R5, R5, UR9, RZ, P4, !PT ;  /* 0x0000000905057c10 */ /* 0x000fe4000a7fe4ff */
[----:B------:R-:W-:Y:S02]  /*b280*/  SHF.R.S32.HI R8, RZ, 0x1f, R25 ;  /* 0x0000001fff087819 */ /* 0x000fe40000011419 */
[----:B------:R-:W-:Y:S02]  /*b290*/  SHF.R.S32.HI R7, RZ, 0x1f, R26 ;  /* 0x0000001fff077819 */ /* 0x000fe4000001141a */
[----:B------:R-:W-:Y:S02]  /*b2a0*/  IADD3.X R10, R8, UR9, RZ, P3, !PT ;  /* 0x00000009080a7c10 */ /* 0x000fe40009ffe4ff */
[----:B------:R-:W-:Y:S02]  /*b2b0*/  IADD3.X R7, R7, UR9, RZ, P2, !PT ;  /* 0x0000000907077c10 */ /* 0x000fe400097fe4ff */
[----:B------:R-:W-:-:S02]  /*b2c0*/  SHF.R.S32.HI R6, RZ, 0x1f, R27 ;  /* 0x0000001fff067819 */ /* 0x000fc4000001141b */
[----:B------:R-:W-:Y:S02]  /*b2d0*/  SHF.R.S32.HI R4, RZ, 0x1f, R28 ;  /* 0x0000001fff047819 */ /* 0x000fe4000001141c */
[----:B------:R-:W-:Y:S02]  /*b2e0*/  IADD3.X R6, R6, UR9, RZ, P1, !PT ;  /* 0x0000000906067c10 */ /* 0x000fe40008ffe4ff */
[----:B------:R-:W-:Y:S02]  /*b2f0*/  IADD3.X R4, R4, UR9, RZ, P0, !PT ;  /* 0x0000000904047c10 */ /* 0x000fe400087fe4ff */
[----:B------:R-:W-:-:S04]  /*b300*/  SHF.R.S32.HI R3, RZ, 0x1f, R29 ;  /* 0x0000001fff037819 */ /* 0x000fc8000001141d */
[----:B------:R-:W-:Y:S02]  /*b310*/  IADD3.X R3, R3, UR9, RZ, P6, !PT ;  /* 0x0000000903037c10 */ /* 0x000fe4000b7fe4ff */
[----:B--2---:R-:W-:Y:S02]  /*b320*/  SHF.R.S32.HI R2, RZ, 0x1f, R14 ;  /* 0x0000001fff027819 */ /* 0x004fe4000001140e */
[----:B0-----:R-:W-:Y:S02]  /*b330*/  IADD3 R9, P5, R14, UR8, RZ ;  /* 0x000000080e097c10 */ /* 0x001fe4000ffbe0ff */
[----:B------:R-:W2:Y:S04]  /*b340*/  LDL.LU R14, [R1+0x28] ;  /* 0x00002800010e7983 */ /* 0x000ea80000300800 */
[----:B------:R3:W-:Y:S04]  /*b350*/  STL [R1+0x380], R0 ;  /* 0x0003800001007387 */ /* 0x0007e80000100800 */
[----:B------:R0:W-:Y:S01]  /*b360*/  STL [R1+0x3bc], R9 ;  /* 0x0003bc0901007387 */ /* 0x0001e20000100800 */
[----:B---3--:R-:W-:-:S02]  /*b370*/  SHF.R.S32.HI R0, RZ, 0x1f, R16 ;  /* 0x0000001fff007819 */ /* 0x008fc40000011410 */
[----:B0-----:R-:W-:Y:S02]  /*b380*/  IADD3 R9, P4, R16, UR8, RZ ;  /* 0x0000000810097c10 */ /* 0x001fe4000ff9e0ff */
[----:B------:R-:W3:Y:S04]  /*b390*/  LDL.LU R16, [R1+0x2c] ;  /* 0x00002c0001107983 */ /* 0x000ee80000300800 */
[----:B------:R-:W-:Y:S04]  /*b3a0*/  STL [R1+0x388], R5 ;  /* 0x0003880501007387 */ /* 0x000fe80000100800 */
[----:B------:R4:W-:Y:S04]  /*b3b0*/  STL [R1+0x3c4], R9 ;  /* 0x0003c40901007387 */ /* 0x0009e80000100800 */
[----:B------:R-:W-:Y:S01]  /*b3c0*/  STL [R1+0x390], R10 ;  /* 0x0003900a01007387 */ /* 0x000fe20000100800 */
[----:B----4-:R-:W-:-:S02]  /*b3d0*/  IADD3 R9, P3, R18, UR8, RZ ;  /* 0x0000000812097c10 */ /* 0x010fc4000ff7e0ff */
[----:B------:R-:W-:-:S03]  /*b3e0*/  SHF.R.S32.HI R5, RZ, 0x1f, R18 ;  /* 0x0000001fff057819 */ /* 0x000fc60000011412 */
[----:B------:R0:W-:Y:S04]  /*b3f0*/  STL [R1+0x3cc], R9 ;  /* 0x0003cc0901007387 */ /* 0x0001e80000100800 */
[----:B------:R-:W4:Y:S01]  /*b400*/  LDL.LU R18, [R1+0x30] ;  /* 0x0000300001127983 */ /* 0x000f220000300800 */
[----:B-----5:R-:W-:Y:S02]  /*b410*/  SHF.R.S32.HI R8, RZ, 0x1f, R20 ;  /* 0x0000001fff087819 */ /* 0x020fe40000011414 */
[----:B0-----:R-:W-:Y:S01]  /*b420*/  IADD3 R9, P2, R20, UR8, RZ ;  /* 0x0000000814097c10 */ /* 0x001fe2000ff5e0ff */
[----:B------:R-:W-:Y:S04]  /*b430*/  STL [R1+0x398], R7 ;  /* 0x0003980701007387 */ /* 0x000fe80000100800 */
[----:B------:R0:W-:Y:S04]  /*b440*/  STL [R1+0x3d4], R9 ;  /* 0x0003d40901007387 */ /* 0x0001e80000100800 */
[----:B------:R-:W5:Y:S01]  /*b450*/  LDL.LU R20, [R1+0x34] ;  /* 0x0000340001147983 */ /* 0x000f620000300800 */
[----:B0-----:R-:W-:-:S03]  /*b460*/  IADD3 R9, P1, R13, UR8, RZ ;  /* 0x000000080d097c10 */ /* 0x001fc6000ff3e0ff */
[----:B------:R-:W-:Y:S01]  /*b470*/  STL [R1+0x3a0], R6 ;  /* 0x0003a00601007387 */ /* 0x000fe20000100800 */
[----:B------:R-:W-:-:S03]  /*b480*/  SHF.R.S32.HI R7, RZ, 0x1f, R13 ;  /* 0x0000001fff077819 */ /* 0x000fc6000001140d */
        /* <DEDUP_REMOVED lines=8> */
[----:B0-----:R-:W-:Y:S01]  /*b510*/  IADD3 R9, P6, R17, UR8, RZ ;  /* 0x0000000811097c10 */ /* 0x001fe2000ffde0ff */
        /* <DEDUP_REMOVED lines=11> */
[----:B------:R-:W-:Y:S01]  /*b5d0*/  STL [R1+0x3c0], R0 ;  /* 0x0003c00001007387 */ /* 0x000fe20000100800 */
[----:B------:R-:W-:-:S03]  /*b5e0*/  SHF.R.S32.HI R2, RZ, 0x1f, R19 ;  /* 0x0000001fff027819 */ /* 0x000fc60000011413 */
[----:B------:R2:W-:Y:S04]  /*b5f0*/  STL [R1+0x3fc], R9 ;  /* 0x0003fc0901007387 */ /* 0x0005e80000100800 */
[----:B------:R-:W5:Y:S01]  /*b600*/  LDL.LU R19, [R1+0x48] ;  /* 0x0000480001137983 */ /* 0x000f620000300800 */
[----:B------:R-:W-:Y:S02]  /*b610*/  IADD3.X R5, R5, UR9, RZ, P3, !PT ;  /* 0x0000000905057c10 */ /* 0x000fe40009ffe4ff */
[----:B------:R-:W-:-:S03]  /*b620*/  IADD3.X R8, R8, UR9, RZ, P2, !PT ;  /* 0x0000000908087c10 */ /* 0x000fc600097fe4ff */
[----:B------:R3:W-:Y:S01]  /*b630*/  STL [R1+0x3c8], R5 ;  /* 0x0003c80501007387 */ /* 0x0007e20000100800 */
[----:B------:R-:W-:Y:S02]  /*b640*/  IADD3.X R7, R7, UR9, RZ, P1, !PT ;  /* 0x0000000907077c10 */ /* 0x000fe40008ffe4ff */
[----:B------:R-:W-:Y:S02]  /*b650*/  IADD3.X R6, R6, UR9, RZ, P0, !PT ;  /* 0x0000000906067c10 */ /* 0x000fe400087fe4ff */
[----:B------:R-:W-:Y:S02]  /*b660*/  IADD3.X R4, R4, UR9, RZ, P6, !PT ;  /* 0x0000000904047c10 */ /* 0x000fe4000b7fe4ff */
[----:B------:R-:W-:Y:S02]  /*b670*/  IADD3.X R3, R3, UR9, RZ, P5, !PT ;  /* 0x0000000903037c10 */ /* 0x000fe4000affe4ff */
[----:B------:R-:W-:Y:S02]  /*b680*/  IADD3.X R2, R2, UR9, RZ, P4, !PT ;  /* 0x0000000902027c10 */ /* 0x000fe4000a7fe4ff */
[----:B--2---:R-:W-:-:S02]  /*b690*/  IADD3 R9, P3, R14, UR8, RZ ;  /* 0x000000080e097c10 */ /* 0x004fc4000ff7e0ff */
[----:B------:R-:W-:-:S03]  /*b6a0*/  SHF.R.S32.HI R0, RZ, 0x1f, R14 ;  /* 0x0000001fff007819 */ /* 0x000fc6000001140e */
[----:B------:R0:W-:Y:S04]  /*b6b0*/  STL [R1+0x404], R9 ;  /* 0x0004040901007387 */ /* 0x0001e80000100800 */
[----:B------:R-:W2:Y:S04]  /*b6c0*/  LDL.LU R14, [R1+0x4c] ;  /* 0x00004c00010e7983 */ /* 0x000ea80000300800 */
[----:B------:R4:W-:Y:S01]  /*b6d0*/  STL [R1+0x3d0], R8 ;  /* 0x0003d00801007387 */ /* 0x0009e20000100800 */
[----:B---3--:R-:W-:Y:S02]  /*b6e0*/  SHF.R.S32.HI R5, RZ, 0x1f, R16 ;  /* 0x0000001fff057819 */ /* 0x008fe40000011410 */
[----:B0-----:R-:W-:-:S02]  /*b6f0*/  IADD3 R9, P2, R16, UR8, RZ ;  /* 0x0000000810097c10 */ /* 0x001fc4000ff5e0ff */
[----:B------:R-:W3:Y:S04]  /*b700*/  LDL.LU R16, [R1+0x50] ;  /* 0x0000500001107983 */ /* 0x000ee80000300800 */
[----:B------:R0:W-:Y:S01]  /*b710*/  STL [R1+0x40c], R9 ;  /* 0x00040c0901007387 */ /* 0x0001e20000100800 */
[----:B----4-:R-:W-:Y:S02]  /*b720*/  SHF.R.S32.HI R8, RZ, 0x1f, R18 ;  /* 0x0000001fff087819 */ /* 0x010fe40000011412 */
[----:B0-----:R-:W-:Y:S02]  /*b730*/  IADD3 R9, P1, R18, UR8, RZ ;  /* 0x0000000812097c10 */ /* 0x001fe4000ff3e0ff */
[----:B------:R-:W4:Y:S04]  /*b740*/  LDL.LU R18, [R1+0x54] ;  /* 0x0000540001127983 */ /* 0x000f280000300800 */
[----:B------:R5:W-:Y:S04]  /*b750*/  STL [R1+0x3d8], R7 ;  /* 0x0003d80701007387 */ /* 0x000be80000100800 */
[----:B------:R0:W-:Y:S01]  /*b760*/  STL [R1+0x414], R9 ;  /* 0x0004140901007387 */ /* 0x0001e20000100800 */
[----:B-----5:R-:W-:-:S02]  /*b770*/  SHF.R.S32.HI R7, RZ, 0x1f, R20 ;  /* 0x0000001fff077819 */ /* 0x020fc40000011414 */
[----:B0-----:R-:W-:Y:S02]  /*b780*/  IADD3 R9, P0, R20, UR8, RZ ;  /* 0x0000000814097c10 */ /* 0x001fe4000ff1e0ff */
[----:B------:R-:W5:Y:S04]  /*b790*/  LDL.LU R20, [R1+0x58] ;  /* 0x0000580001147983 */ /* 0x000f680000300800 */
[----:B------:R0:W-:Y:S04]  /*b7a0*/  STL [R1+0x3e0], R6 ;  /* 0x0003e00601007387 */ /* 0x0001e80000100800 */
[----:B------:R1:W-:Y:S01]  /*b7b0*/  STL [R1+0x41c], R9 ;  /* 0x00041c0901007387 */ /* 0x0003e20000100800 */
[----:B0-----:R-:W-:-:S02]  /*b7c0*/  SHF.R.S32.HI R6, RZ, 0x1f, R13 ;  /* 0x0000001fff067819 */ /* 0x001fc4000001140d */
[----:B-1----:R-:W-:Y:S02]  /*b7d0*/  IADD3 R9, P6, R13, UR8, RZ ;  /* 0x000000080d097c10 */ /* 0x002fe4000ffde0ff */
        /* <DEDUP_REMOVED lines=8> */
[----:B------:R-:W-:-:S02]  /*b860*/  IADD3.X R0, R0, UR9, RZ, P3, !PT ;  /* 0x0000000900007c10 */ /* 0x000fc40009ffe4ff */
[----:B0-----:R-:W-:Y:S02]  /*b870*/  SHF.R.S32.HI R3, RZ, 0x1f, R17 ;  /* 0x0000001fff037819 */ /* 0x001fe40000011411 */
[----:B-1----:R-:W-:Y:S02]  /*b880*/  IADD3 R9, P4, R17, UR8, RZ ;  /* 0x0000000811097c10 */ /* 0x002fe4000ff9e0ff */
[----:B------:R-:W5:Y:S04]  /*b890*/  LDL.LU R17, [R1+0x70] ;  /* 0x0000700001117983 */ /* 0x000f680000300800 */
[----:B------:R0:W-:Y:S04]  /*b8a0*/  STL [R1+0x3f8], R2 ;  /* 0x0003f80201007387 */ /* 0x0001e80000100800 */
[----:B------:R1:W-:Y:S01]  /*b8b0*/  STL [R1+0x434], R9 ;  /* 0x0004340901007387 */ /* 0x0003e20000100800 */
[----:B0-----:R-:W-:-:S02]  /*b8c0*/  SHF.R.S32.HI R2, RZ, 0x1f, R12 ;  /* 0x0000001fff027819 */ /* 0x001fc4000001140c */
[----:B-1----:R-:W-:Y:S02]  /*b8d0*/  IADD3 R9, P3, R12, UR8, RZ ;  /* 0x000000080c097c10 */ /* 0x002fe4000ff7e0ff */
[----:B------:R-:W5:Y:S01]  /*b8e0*/  LDL.LU R12, [R1+0x78] ;  /* 0x00007800010c7983 */ /* 0x000f620000300800 */
[----:B------:R-:W-:-:S03]  /*b8f0*/  IADD3.X R5, R5, UR9, RZ, P2, !PT ;  /* 0x0000000905057c10 */ /* 0x000fc600097fe4ff */
[----:B------:R0:W-:Y:S04]  /*b900*/  STL [R1+0x400], R0 ;  /* 0x0004000001007387 */ /* 0x0001e80000100800 */
[----:B------:R1:W-:Y:S01]  /*b910*/  STL [R1+0x43c], R9 ;  /* 0x00043c0901007387 */ /* 0x0003e20000100800 */
[----:B0-----:R-:W-:Y:S02]  /*b920*/  SHF.R.S32.HI R0, RZ, 0x1f, R19 ;  /* 0x0000001fff007819 */ /* 0x001fe40000011413 */
[----:B-1----:R-:W-:Y:S02]  /*b930*/  IADD3 R9, P2, R19, UR8, RZ ;  /* 0x0000000813097c10 */ /* 0x002fe4000ff5e0ff */
[----:B------:R-:W5:Y:S01]  /*b940*/  LDL.LU R19, [R1+0x80] ;  /* 0x0000800001137983 */ /* 0x000f620000300800 */
[----:B------:R-:W-:-:S03]  /*b950*/  IADD3.X R10, R8, UR9, RZ, P1, !PT ;  /* 0x00000009080a7c10 */ /* 0x000fc60008ffe4ff */
[----:B------:R-:W-:Y:S04]  /*b960*/  STL [R1+0x408], R5 ;  /* 0x0004080501007387 */ /* 0x000fe80000100800 */
[----:B------:R2:W-:Y:S01]  /*b970*/  STL [R1+0x444], R9 ;  /* 0x0004440901007387 */ /* 0x0005e20000100800 */
[----:B------:R-:W-:-:S03]  /*b980*/  IADD3.X R7, R7, UR9, RZ, P0, !PT ;  /* 0x0000000907077c10 */ /* 0x000fc600087fe4ff */
[----:B------:R-:W-:Y:S01]  /*b990*/  STL [R1+0x410], R10 ;  /* 0x0004100a01007387 */ /* 0x000fe20000100800 */
        /* <DEDUP_REMOVED lines=8> */
[----:B------:R-:W2:Y:S01]  /*ba20*/  LDL.LU R14, [R1+0x84] ;  /* 0x00008400010e7983 */ /* 0x000ea20000300800 */
[----:B---3--:R-:W-:-:S03]  /*ba30*/  IADD3 R9, P0, R16, UR8, RZ ;  /* 0x0000000810097c10 */ /* 0x008fc6000ff1e0ff */
[----:B------:R-:W-:Y:S01]  /*ba40*/  STL [R1+0x418], R7 ;  /* 0x0004180701007387 */ /* 0x000fe20000100800 */
[----:B------:R-:W-:-:S03]  /*ba50*/  SHF.R.S32.HI R8, RZ, 0x1f, R16 ;  /* 0x0000001fff087819 */ /* 0x000fc60000011410 */
[----:B------:R4:W-:Y:S04]  /*ba60*/  STL [R1+0x454], R9 ;  /* 0x0004540901007387 */ /* 0x0009e80000100800 */
[----:B------:R-:W3:Y:S04]  /*ba70*/  LDL.LU R16, [R1+0x88] ;  /* 0x0000880001107983 */ /* 0x000ee80000300800 */
[----:B------:R-:W-:Y:S01]  /*ba80*/  STL [R1+0x420], R6 ;  /* 0x0004200601007387 */ /* 0x000fe20000100800 */
[----:B----4-:R-:W-:Y:S02]  /*ba90*/  IADD3 R9, P6, R18, UR8, RZ ;  /* 0x0000000812097c10 */ /* 0x010fe4000ffde0ff */
[----:B------:R-:W-:-:S03]  /*baa0*/  SHF.R.S32.HI R7, RZ, 0x1f, R18 ;  /* 0x0000001fff077819 */ /* 0x000fc60000011412 */
[----:B------:R5:W-:Y:S04]  /*bab0*/  STL [R1+0x45c], R9 ;  /* 0x00045c0901007387 */ /* 0x000be80000100800 */
[----:B------:R-:W4:Y:S04]  /*bac0*/  LDL.LU R18, [R1+0x90] ;  /* 0x0000900001127983 */ /* 0x000f280000300800 */
[----:B------:R-:W-:Y:S01]  /*bad0*/  STL [R1+0x428], R4 ;  /* 0x0004280401007387 */ /* 0x000fe20000100800 */
[----:B-----5:R-:W-:Y:S02]  /*bae0*/  IADD3 R9, P5, R20, UR8, RZ ;  /* 0x0000000814097c10 */ /* 0x020fe4000ffbe0ff */
[----:B------:R-:W-:-:S03]  /*baf0*/  SHF.R.S32.HI R6, RZ, 0x1f, R20 ;  /* 0x0000001fff067819 */ /* 0x000fc60000011414 */
[----:B------:R0:W-:Y:S04]  /*bb00*/  STL [R1+0x464], R9 ;  /* 0x0004640901007387 */ /* 0x0001e80000100800 */
[----:B------:R-:W5:Y:S04]  /*bb10*/  LDL.LU R20, [R1+0x94] ;  /* 0x0000940001147983 */ /* 0x000f680000300800 */
[----:B------:R-:W-:Y:S01]  /*bb20*/  STL [R1+0x430], R3 ;  /* 0x0004300301007387 */ /* 0x000fe20000100800 */
[----:B0-----:R-:W-:Y:S02]  /*bb30*/  IADD3 R9, P4, R13, UR8, RZ ;  /* 0x000000080d097c10 */ /* 0x001fe4000ff9e0ff */
[----:B------:R-:W-:-:S03]  /*bb40*/  SHF.R.S32.HI R4, RZ, 0x1f, R13 ;  /* 0x0000001fff047819 */ /* 0x000fc6000001140d */
[----:B------:R0:W-:Y:S04]  /*bb50*/  STL [R1+0x46c], R9 ;  /* 0x00046c0901007387 */ /* 0x0001e80000100800 */
[----:B------:R-:W5:Y:S04]  /*bb60*/  LDL.LU R13, [R1+0xa4] ;  /* 0x0000a400010d7983 */ /* 0x000f680000300800 */
[----:B------:R-:W-:Y:S01]  /*bb70*/  STL [R1+0x438], R2 ;  /* 0x0004380201007387 */ /* 0x000fe20000100800 */
[----:B0-----:R-:W-:Y:S02]  /*bb80*/  IADD3 R9, P3, R15, UR8, RZ ;  /* 0x000000080f097c10 */ /* 0x001fe4000ff7e0ff */
[----:B------:R-:W-:-:S03]  /*bb90*/  SHF.R.S32.HI R3, RZ, 0x1f, R15 ;  /* 0x0000001fff037819 */ /* 0x000fc6000001140f */
[----:B------:R0:W-:Y:S04]  /*bba0*/  STL [R1+0x474], R9 ;  /* 0x0004740901007387 */ /* 0x0001e80000100800 */
[----:B------:R-:W5:Y:S01]  /*bbb0*/  LDL.LU R15, [R1+0xb0] ;  /* 0x0000b000010f7983 */ /* 0x000f620000300800 */
[----:B------:R-:W-:-:S03]  /*bbc0*/  IADD3.X R5, R5, UR9, RZ, P1, !PT ;  /* 0x0000000905057c10 */ /* 0x000fc60008ffe4ff */
[----:B------:R-:W-:Y:S01]  /*bbd0*/  STL [R1+0x440], R0 ;  /* 0x0004400001007387 */ /* 0x000fe20000100800 */
[----:B0-----:R-:W-:Y:S02]  /*bbe0*/  IADD3 R9, P2, R17, UR8, RZ ;  /* 0x0000000811097c10 */ /* 0x001fe4000ff5e0ff */
[----:B------:R-:W-:-:S03]  /*bbf0*/  SHF.R.S32.HI R2, RZ, 0x1f, R17 ;  /* 0x0000001fff027819 */ /* 0x000fc60000011411 */
[----:B------:R0:W-:Y:S04]  /*bc00*/  STL [R1+0x47c], R9 ;  /* 0x00047c0901007387 */ /* 0x0001e80000100800 */
[----:B------:R-:W5:Y:S01]  /*bc10*/  LDL.LU R17, [R1+0xbc] ;  /* 0x0000bc0001117983 */ /* 0x000f620000300800 */
[----:B------:R-:W-:-:S03]  /*bc20*/  IADD3.X R8, R8, UR9, RZ, P0, !PT ;  /* 0x0000000908087c10 */ /* 0x000fc600087fe4ff */
[----:B------:R1:W-:Y:S01]  /*bc30*/  STL [R1+0x448], R5 ;  /* 0x0004480501007387 */ /* 0x0003e20000100800 */
[----:B0-----:R-:W-:Y:S02]  /*bc40*/  IADD3 R9, P1, R12, UR8, RZ ;  /* 0x000000080c097c10 */ /* 0x001fe4000ff3e0ff */
[----:B------:R-:W-:-:S03]  /*bc50*/  SHF.R.S32.HI R0, RZ, 0x1f, R12 ;  /* 0x0000001fff007819 */ /* 0x000fc6000001140c */
[----:B------:R0:W-:Y:S04]  /*bc60*/  STL [R1+0x484], R9 ;  /* 0x0004840901007387 */ /* 0x0001e80000100800 */
[----:B------:R-:W5:Y:S04]  /*bc70*/  LDL.LU R12, [R1+0xc0] ;  /* 0x0000c000010c7983 */ /* 0x000f680000300800 */
[----:B------:R2:W-:Y:S01]  /*bc80*/  STL [R1+0x450], R8 ;  /* 0x0004500801007387 */ /* 0x0005e20000100800 */
[----:B-1----:R-:W-:Y:S02]  /*bc90*/  SHF.R.S32.HI R5, RZ, 0x1f, R19 ;  /* 0x0000001fff057819 */ /* 0x002fe40000011413 */
[----:B0-----:R-:W-:-:S02]  /*bca0*/  IADD3 R9, P0, R19, UR8, RZ ;  /* 0x0000000813097c10 */ /* 0x001fc4000ff1e0ff */
[----:B------:R-:W5:Y:S01]  /*bcb0*/  LDL.LU R19, [R1+0xc8] ;  /* 0x0000c80001137983 */ /* 0x000f620000300800 */
[----:B------:R-:W-:-:S03]  /*bcc0*/  IADD3.X R7, R7, UR9, RZ, P6, !PT ;  /* 0x0000000907077c10 */ /* 0x000fc6000b7fe4ff */
[----:B------:R0:W-:Y:S01]  /*bcd0*/  STL [R1+0x48c], R9 ;  /* 0x00048c0901007387 */ /* 0x0001e20000100800 */
[----:B------:R-:W-:Y:S02]  /*bce0*/  IADD3.X R6, R6, UR9, RZ, P5, !PT ;  /* 0x0000000906067c10 */ /* 0x000fe4000affe4ff */
[----:B------:R-:W-:Y:S02]  /*bcf0*/  IADD3.X R4, R4, UR9, RZ, P4, !PT ;  /* 0x0000000904047c10 */ /* 0x000fe4000a7fe4ff */
[----:B------:R-:W-:Y:S02]  /*bd00*/  IADD3.X R3, R3, UR9, RZ, P3, !PT ;  /* 0x0000000903037c10 */ /* 0x000fe40009ffe4ff */
[----:B------:R-:W-:Y:S02]  /*bd10*/  IADD3.X R2, R2, UR9, RZ, P2, !PT ;  /* 0x0000000902027c10 */ /* 0x000fe400097fe4ff */
[----:B------:R-:W-:Y:S02]  /*bd20*/  IADD3.X R0, R0, UR9, RZ, P1, !PT ;  /* 0x0000000900007c10 */ /* 0x000fe40008ffe4ff */
[----:B------:R-:W-:-:S02]  /*bd30*/  IADD3.X R5, R5, UR9, RZ, P0, !PT ;  /* 0x0000000905057c10 */ /* 0x000fc400087fe4ff */
        /* <DEDUP_REMOVED lines=8> */
[----:B------:R4:W-:Y:S04]  /*bdc0*/  STL [R1+0x460], R6 ;  /* 0x0004600601007387 */ /* 0x0009e80000100800 */
[----:B------:R0:W-:Y:S01]  /*bdd0*/  STL [R1+0x49c], R9 ;  /* 0x00049c0901007387 */ /* 0x0001e20000100800 */
[----:B----4-:R-:W-:-:S02]  /*bde0*/  SHF.R.S32.HI R6, RZ, 0x1f, R18 ;  /* 0x0000001fff067819 */ /* 0x010fc40000011412 */
        /* <DEDUP_REMOVED lines=23> */
[----:B------:R-:W-:Y:S04]  /*bf60*/  STL [R1+0x488], R5 ;  /* 0x0004880501007387 */ /* 0x000fe80000100800 */
[----:B------:R0:W-:Y:S01]  /*bf70*/  STL [R1+0x4c4], R9 ;  /* 0x0004c40901007387 */ /* 0x0001e20000100800 */
[----:B------:R-:W-:-:S03]  /*bf80*/  IADD3.X R7, R7, UR9, RZ, P5, !PT ;  /* 0x0000000907077c10 */ /* 0x000fc6000affe4ff */
[----:B------:R-:W-:Y:S01]  /*bf90*/  STL [R1+0x490], R10 ;  /* 0x0004900a01007387 */ /* 0x000fe20000100800 */
[----:B0-----:R-:W-:Y:S02]  /*bfa0*/  IADD3 R9, P6, R12, UR8, RZ ;  /* 0x000000080c097c10 */ /* 0x001fe4000ffde0ff */
        /* <DEDUP_REMOVED lines=20> */
[----:B------:R-:W-:Y:S01]  /*c0f0*/  STL [R1+0x4a8], R4 ;  /* 0x0004a80401007387 */ /* 0x000fe20000100800 */
[----:B---3--:R-:W-:Y:S02]  /*c100*/  IADD3 R9, P3, R16, UR8, RZ ;  /* 0x0000000810097c10 */ /* 0x008fe4000ff7e0ff */
        /* <DEDUP_REMOVED lines=30> */
[----:B------:R-:W-:Y:S02]  /*c2f0*/  SHF.R.S32.HI R8, RZ, 0x1f, R12 ;  /* 0x0000001fff087819 */ /* 0x000fe4000001140c */
[----:B0-----:R-:W-:Y:S02]  /*c300*/  IADD3 R9, P4, R12, UR8, RZ ;  /* 0x000000080c097c10 */ /* 0x001fe4000ff9e0ff */
[----:B------:R-:W5:Y:S04]  /*c310*/  LDL.LU R12, [R1+0x100] ;  /* 0x00010000010c7983 */ /* 0x000f680000300800 */
[----:B------:R0:W-:Y:S04]  /*c320*/  STL [R1+0x4d8], R7 ;  /* 0x0004d80701007387 */ /* 0x0001e80000100800 */
[----:B------:R1:W-:Y:S01]  /*c330*/  STL [R1+0x514], R9 ;  /* 0x0005140901007387 */ /* 0x0003e20000100800 */
[----:B0-----:R-:W-:-:S02]  /*c340*/  SHF.R.S32.HI R7, RZ, 0x1f, R19 ;  /* 0x0000001fff077819 */ /* 0x001fc40000011413 */
[----:B-1----:R-:W-:Y:S02]  /*c350*/  IADD3 R9, P3, R19, UR8, RZ ;  /* 0x0000000813097c10 */ /* 0x002fe4000ff7e0ff */
[----:B------:R-:W5:Y:S01]  /*c360*/  LDL.LU R19, [R1+0xfc] ;  /* 0x0000fc0001137983 */ /* 0x000f620000300800 */
[----:B------:R-:W-:-:S03]  /*c370*/  IADD3.X R4, R4, UR9, RZ, P2, !PT ;  /* 0x0000000904047c10 */ /* 0x000fc600097fe4ff */
[----:B------:R-:W-:Y:S04]  /*c380*/  STL [R1+0x4e0], R6 ;  /* 0x0004e00601007387 */ /* 0x000fe80000100800 */
[----:B------:R2:W-:Y:S01]  /*c390*/  STL [R1+0x51c], R9 ;  /* 0x00051c0901007387 */ /* 0x0005e20000100800 */
[----:B------:R-:W-:Y:S02]  /*c3a0*/  IADD3.X R3, R3, UR9, RZ, P1, !PT ;  /* 0x0000000903037c10 */ /* 0x000fe40008ffe4ff */
[----:B------:R-:W-:Y:S02]  /*c3b0*/  IADD3.X R2, R2, UR9, RZ, P0, !PT ;  /* 0x0000000902027c10 */ /* 0x000fe400087fe4ff */
[----:B------:R-:W-:Y:S02]  /*c3c0*/  IADD3.X R0, R0, UR9, RZ, P6, !PT ;  /* 0x0000000900007c10 */ /* 0x000fe4000b7fe4ff */
[----:B------:R-:W-:-:S02]  /*c3d0*/  IADD3.X R5, R5, UR9, RZ, P5, !PT ;  /* 0x0000000905057c10 */ /* 0x000fc4000affe4ff */
[----:B------:R-:W-:Y:S02]  /*c3e0*/  IADD3.X R10, R8, UR9, RZ, P4, !PT ;  /* 0x00000009080a7c10 */ /* 0x000fe4000a7fe4ff */
[----:B------:R-:W-:Y:S02]  /*c3f0*/  IADD3.X R7, R7, UR9, RZ, P3, !PT ;  /* 0x0000000907077c10 */ /* 0x000fe40009ffe4ff */
[----:B--2---:R-:W-:Y:S02]  /*c400*/  IADD3 R9, P2, R14, UR8, RZ ;  /* 0x000000080e097c10 */ /* 0x004fe4000ff5e0ff */
[----:B------:R-:W-:Y:S02]  /*c410*/  SHF.R.S32.HI R6, RZ, 0x1f, R14 ;  /* 0x0000001fff067819 */ /* 0x000fe4000001140e */
[----:B------:R-:W2:Y:S04]  /*c420*/  LDL.LU R14, [R1+0xf8] ;  /* 0x0000f800010e7983 */ /* 0x000ea80000300800 */
[----:B------:R3:W-:Y:S04]  /*c430*/  STL [R1+0x4e8], R4 ;  /* 0x0004e80401007387 */ /* 0x0007e80000100800 */
[----:B------:R0:W-:Y:S01]  /*c440*/  STL [R1+0x524], R9 ;  /* 0x0005240901007387 */ /* 0x0001e20000100800 */
[----:B---3--:R-:W-:-:S02]  /*c450*/  SHF.R.S32.HI R4, RZ, 0x1f, R16 ;  /* 0x0000001fff047819 */ /* 0x008fc40000011410 */
[----:B0-----:R-:W-:Y:S02]  /*c460*/  IADD3 R9, P1, R16, UR8, RZ ;  /* 0x0000000810097c10 */ /* 0x001fe4000ff3e0ff */
[----:B------:R-:W3:Y:S04]  /*c470*/  LDL.LU R16, [R1+0xf4] ;  /* 0x0000f40001107983 */ /* 0x000ee80000300800 */
[----:B------:R-:W-:Y:S04]  /*c480*/  STL [R1+0x4f0], R3 ;  /* 0x0004f00301007387 */ /* 0x000fe80000100800 */
[----:B------:R4:W-:Y:S02]  /*c490*/  STL [R1+0x52c], R9 ;  /* 0x00052c0901007387 */ /* 0x0009e40000100800 */
[----:B----4-:R-:W-:-:S02]  /*c4a0*/  IADD3 R9, P0, R18, UR8, RZ ;  /* 0x0000000812097c10 */ /* 0x010fc4000ff1e0ff */
[----:B------:R-:W-:Y:S02]  /*c4b0*/  SHF.R.S32.HI R3, RZ, 0x1f, R18 ;  /* 0x0000001fff037819 */ /* 0x000fe40000011412 */
        /* <DEDUP_REMOVED lines=11> */
[----:B------:R-:W-:Y:S04]  /*c570*/  STL [R1+0x508], R5 ;  /* 0x0005080501007387 */ /* 0x000fe80000100800 */
[----:B------:R0:W-:Y:S04]  /*c580*/  STL [R1+0x544], R9 ;  /* 0x0005440901007387 */ /* 0x0001e80000100800 */
[----:B------:R-:W-:Y:S01]  /*c590*/  STL [R1+0x510], R10 ;  /* 0x0005100a01007387 */ /* 0x000fe20000100800 */
[----:B0-----:R-:W-:-:S02]  /*c5a0*/  IADD3 R9, P4, R15, UR8, RZ ;  /* 0x000000080f097c10 */ /* 0x001fc4000ff9e0ff */
        /* <DEDUP_REMOVED lines=11> */
[----:B0-----:R-:W-:-:S05]  /*c660*/  IADD3 R9, P2, R12, UR8, RZ ;  /* 0x000000080c097c10 */ /* 0x001fca000ff5e0ff */
[----:B------:R0:W-:Y:S01]  /*c670*/  STL [R1+0x55c], R9 ;  /* 0x00055c0901007387 */ /* 0x0001e20000100800 */
[----:B-1----:R-:W-:Y:S02]  /*c680*/  SHF.R.S32.HI R6, RZ, 0x1f, R19 ;  /* 0x0000001fff067819 */ /* 0x002fe40000011413 */
[----:B0-----:R-:W-:Y:S02]  /*c690*/  IADD3 R9, P1, R19, UR8, RZ ;  /* 0x0000000813097c10 */ /* 0x001fe4000ff3e0ff */
        /* <DEDUP_REMOVED lines=9> */
[----:B------:R-:W-:-:S04]  /*c730*/  SHF.R.S32.HI R7, RZ, 0x1f, R12 ;  /* 0x0000001fff077819 */ /* 0x000fc8000001140c */
[----:B------:R-:W-:Y:S02]  /*c740*/  IADD3.X R7, R7, UR9, RZ, P2, !PT ;  /* 0x0000000907077c10 */ /* 0x000fe400097fe4ff */
[----:B--2---:R-:W-:-:S05]  /*c750*/  IADD3 R9, P0, R14, UR8, RZ ;  /* 0x000000080e097c10 */ /* 0x004fca000ff1e0ff */
[----:B------:R3:W-:Y:S04]  /*c760*/  STL [R1+0x56c], R9 ;  /* 0x00056c0901007387 */ /* 0x0007e80000100800 */
[----:B------:R-:W2:Y:S04]  /*c770*/  LDL.LU R11, [R1+0xb4] ;  /* 0x0000b400010b7983 */ /* 0x000ea80000300800 */
[----:B------:R-:W-:Y:S01]  /*c780*/  STL [R1+0x538], R2 ;  /* 0x0005380201007387 */ /* 0x000fe20000100800 */
[----:B---3--:R-:W-:-:S05]  /*c790*/  IADD3 R9, P6, R16, UR8, RZ ;  /* 0x0000000810097c10 */ /* 0x008fca000ffde0ff */
[----:B------:R4:W-:Y:S04]  /*c7a0*/  STL [R1+0x574], R9 ;  /* 0x0005740901007387 */ /* 0x0009e80000100800 */
[----:B------:R-:W3:Y:S04]  /*c7b0*/  LDL.LU R22, [R1+0xac] ;  /* 0x0000ac0001167983 */ /* 0x000ee80000300800 */
[----:B------:R-:W-:Y:S04]  /*c7c0*/  STL [R1+0x540], R0 ;  /* 0x0005400001007387 */ /* 0x000fe80000100800 */
[----:B------:R-:W3:Y:S01]  /*c7d0*/  LDL.LU R21, [R1+0xa8] ;  /* 0x0000a80001157983 */ /* 0x000ee20000300800 */
[----:B----4-:R-:W-:-:S05]  /*c7e0*/  IADD3 R9, P5, R18, UR8, RZ ;  /* 0x0000000812097c10 */ /* 0x010fca000ffbe0ff */
[----:B------:R5:W-:Y:S04]  /*c7f0*/  STL [R1+0x57c], R9 ;  /* 0x00057c0901007387 */ /* 0x000be80000100800 */
[----:B------:R-:W4:Y:S04]  /*c800*/  LDL.LU R10, [R1+0xa0] ;  /* 0x0000a000010a7983 */ /* 0x000f280000300800 */
[----:B------:R-:W-:Y:S01]  /*c810*/  STL [R1+0x548], R5 ;  /* 0x0005480501007387 */ /* 0x000fe20000100800 */
[----:B-----5:R-:W-:-:S05]  /*c820*/  IADD3 R9, P4, R20, UR8, RZ ;  /* 0x0000000814097c10 */ /* 0x020fca000ff9e0ff */
[----:B------:R0:W-:Y:S01]  /*c830*/  STL [R1+0x584], R9 ;  /* 0x0005840901007387 */ /* 0x0001e20000100800 */
[----:B------:R-:W-:-:S03]  /*c840*/  SHF.R.S32.HI R4, RZ, 0x1f, R14 ;  /* 0x0000001fff047819 */ /* 0x000fc6000001140e */
[----:B------:R-:W5:Y:S04]  /*c850*/  LDL.LU R12, [R1+0x9c] ;  /* 0x00009c00010c7983 */ /* 0x000f680000300800 */
[----:B------:R-:W-:Y:S04]  /*c860*/  STL [R1+0x550], R8 ;  /* 0x0005500801007387 */ /* 0x000fe80000100800 */
[----:B------:R-:W5:Y:S01]  /*c870*/  LDL.LU R14, [R1+0x98] ;  /* 0x00009800010e7983 */ /* 0x000f620000300800 */
[----:B0-----:R-:W-:Y:S02]  /*c880*/  IADD3 R9, P3, R13, UR8, RZ ;  /* 0x000000080d097c10 */ /* 0x001fe4000ff7e0ff */
[----:B------:R-:W-:-:S03]  /*c890*/  SHF.R.S32.HI R3, RZ, 0x1f, R16 ;  /* 0x0000001fff037819 */ /* 0x000fc60000011410 */
[----:B------:R0:W-:Y:S04]  /*c8a0*/  STL [R1+0x58c], R9 ;  /* 0x00058c0901007387 */ /* 0x0001e80000100800 */
[----:B------:R-:W5:Y:S04]  /*c8b0*/  LDL.LU R16, [R1+0x8c] ;  /* 0x00008c0001107983 */ /* 0x000f680000300800 */
[----:B------:R-:W-:Y:S01]  /*c8c0*/  STL [R1+0x558], R7 ;  /* 0x0005580701007387 */ /* 0x000fe20000100800 */
[----:B------:R-:W-:Y:S02]  /*c8d0*/  SHF.R.S32.HI R2, RZ, 0x1f, R18 ;  /* 0x0000001fff027819 */ /* 0x000fe40000011412 */
[----:B------:R-:W-:-:S02]  /*c8e0*/  SHF.R.S32.HI R0, RZ, 0x1f, R20 ;  /* 0x0000001fff007819 */ /* 0x000fc40000011414 */
[----:B0-----:R-:W-:-:S05]  /*c8f0*/  IADD3 R9, P2, R15, UR8, RZ ;  /* 0x000000080f097c10 */ /* 0x001fca000ff5e0ff */
[----:B------:R0:W-:Y:S04]  /*c900*/  STL [R1+0x594], R9 ;  /* 0x0005940901007387 */ /* 0x0001e80000100800 */
[----:B------:R-:W5:Y:S01]  /*c910*/  LDL.LU R18, [R1+0x7c] ;  /* 0x00007c0001127983 */ /* 0x000f620000300800 */
[----:B0-----:R-:W-:-:S05]  /*c920*/  IADD3.X R9, R6, UR9, RZ, P1, !PT ;  /* 0x0000000906097c10 */ /* 0x001fca0008ffe4ff */
[----:B------:R0:W-:Y:S04]  /*c930*/  STL [R1+0x560], R9 ;  /* 0x0005600901007387 */ /* 0x0001e80000100800 */
[----:B------:R-:W5:Y:S01]  /*c940*/  LDL.LU R20, [R1+0x74] ;  /* 0x0000740001147983 */ /* 0x000f620000300800 */
[----:B------:R-:W-:Y:S02]  /*c950*/  SHF.R.S32.HI R5, RZ, 0x1f, R13 ;  /* 0x0000001fff057819 */ /* 0x000fe4000001140d */
[----:B------:R-:W-:Y:S01]  /*c960*/  IADD3 R6, P1, R17, UR8, RZ ;  /* 0x0000000811067c10 */ /* 0x000fe2000ff3e0ff */
[----:B------:R-:W5:Y:S01]  /*c970*/  LDL.LU R13, [R1+0x6c] ;  /* 0x00006c00010d7983 */ /* 0x000f620000300800 */
[----:B0-----:R-:W-:Y:S02]  /*c980*/  IADD3.X R9, R4, UR9, RZ, P0, !PT ;  /* 0x0000000904097c10 */ /* 0x001fe400087fe4ff */
[----:B------:R-:W-:Y:S01]  /*c990*/  SHF.R.S32.HI R8, RZ, 0x1f, R15 ;  /* 0x0000001fff087819 */ /* 0x000fe2000001140f */
[----:B------:R0:W-:Y:S01]  /*c9a0*/  STL [R1+0x59c], R6 ;  /* 0x00059c0601007387 */ /* 0x0001e20000100800 */
[----:B------:R-:W-:-:S03]  /*c9b0*/  SHF.R.S32.HI R7, RZ, 0x1f, R17 ;  /* 0x0000001fff077819 */ /* 0x000fc60000011411 */
[----:B------:R-:W5:Y:S04]  /*c9c0*/  LDL.LU R15, [R1+0x64] ;  /* 0x00006400010f7983 */ /* 0x000f680000300800 */
[----:B------:R2:W-:Y:S04]  /*c9d0*/  STL [R1+0x568], R9 ;  /* 0x0005680901007387 */ /* 0x0005e80000100800 */
[----:B------:R-:W5:Y:S01]  /*c9e0*/  LDL.LU R17, [R1+0x60] ;  /* 0x0000600001117983 */ /* 0x000f620000300800 */
[----:B0-----:R-:W-:Y:S02]  /*c9f0*/  SHF.R.S32.HI R6, RZ, 0x1f, R19 ;  /* 0x0000001fff067819 */ /* 0x001fe40000011413 */
[----:B------:R-:W-:-:S02]  /*ca00*/  IADD3 R4, P0, R19, UR8, RZ ;  /* 0x0000000813047c10 */ /* 0x000fc4000ff1e0ff */
[----:B------:R-:W5:Y:S01]  /*ca10*/  LDL.LU R19, [R1+0x24] ;  /* 0x0000240001137983 */ /* 0x000f620000300800 */
[----:B------:R-:W-:-:S03]  /*ca20*/  IADD3.X R23, R3, UR9, RZ, P6, !PT ;  /* 0x0000000903177c10 */ /* 0x000fc6000b7fe4ff */
[----:B------:R0:W-:Y:S04]  /*ca30*/  STL [R1+0x5a4], R4 ;  /* 0x0005a40401007387 */ /* 0x0001e80000100800 */
[----:B------:R-:W-:Y:S01]  /*ca40*/  STL [R1+0x570], R23 ;  /* 0x0005701701007387 */ /* 0x000fe20000100800 */
[----:B--2---:R-:W-:Y:S02]  /*ca50*/  IADD3 R9, P6, R11, UR8, RZ ;  /* 0x000000080b097c10 */ /* 0x004fe4000ffde0ff */
[----:B0-----:R-:W-:Y:S02]  /*ca60*/  SHF.R.S32.HI R4, RZ, 0x1f, R11 ;  /* 0x0000001fff047819 */ /* 0x001fe4000001140b */
[----:B------:R-:W-:Y:S01]  /*ca70*/  IADD3.X R11, R2, UR9, RZ, P5, !PT ;  /* 0x00000009020b7c10 */ /* 0x000fe2000affe4ff */
[----:B------:R3:W-:Y:S04]  /*ca80*/  STL [R1+0x5ac], R9 ;  /* 0x0005ac0901007387 */ /* 0x0007e80000100800 */
[----:B------:R0:W-:Y:S01]  /*ca90*/  STL [R1+0x578], R11 ;  /* 0x0005780b01007387 */ /* 0x0001e20000100800 */
[----:B---3--:R-:W-:-:S02]  /*caa0*/  IADD3 R9, P5, R22, UR8, RZ ;  /* 0x0000000816097c10 */ /* 0x008fc4000ffbe0ff */
[----:B0-----:R-:W-:-:S03]  /*cab0*/  IADD3.X R11, R0, UR9, RZ, P4, !PT ;  /* 0x00000009000b7c10 */ /* 0x001fc6000a7fe4ff */
[----:B------:R0:W-:Y:S04]  /*cac0*/  STL [R1+0x5b4], R9 ;  /* 0x0005b40901007387 */ /* 0x0001e80000100800 */
[----:B------:R1:W-:Y:S01]  /*cad0*/  STL [R1+0x580], R11 ;  /* 0x0005800b01007387 */ /* 0x0003e20000100800 */
[----:B0-----:R-:W-:Y:S02]  /*cae0*/  IADD3 R9, P4, R21, UR8, RZ ;  /* 0x0000000815097c10 */ /* 0x001fe4000ff9e0ff */
[----:B-1----:R-:W-:-:S03]  /*caf0*/  IADD3.X R11, R5, UR9, RZ, P3, !PT ;  /* 0x00000009050b7c10 */ /* 0x002fc60009ffe4ff */
[----:B------:R0:W-:Y:S01]  /*cb00*/  STL [R1+0x5bc], R9 ;  /* 0x0005bc0901007387 */ /* 0x0001e20000100800 */
[----:B----4-:R-:W-:-:S03]  /*cb10*/  SHF.R.S32.HI R0, RZ, 0x1f, R10 ;  /* 0x0000001fff007819 */ /* 0x010fc6000001140a */
[----:B------:R-:W-:Y:S01]  /*cb20*/  STL [R1+0x588], R11 ;  /* 0x0005880b01007387 */ /* 0x000fe20000100800 */
[----:B0-----:R-:W-:Y:S02]  /*cb30*/  IADD3 R9, P3, R10, UR8, RZ ;  /* 0x000000080a097c10 */ /* 0x001fe4000ff7e0ff */
[----:B------:R-:W-:-:S03]  /*cb40*/  IADD3.X R10, R8, UR9, RZ, P2, !PT ;  /* 0x00000009080a7c10 */ /* 0x000fc600097fe4ff */
[----:B------:R5:W-:Y:S04]  /*cb50*/  STL [R1+0x5c4], R9 ;  /* 0x0005c40901007387 */ /* 0x000be80000100800 */
[----:B------:R0:W-:Y:S01]  /*cb60*/  STL [R1+0x590], R10 ;  /* 0x0005900a01007387 */ /* 0x0001e20000100800 */
[----:B-----5:R-:W-:Y:S02]  /*cb70*/  IADD3 R9, P2, R12, UR8, RZ ;  /* 0x000000080c097c10 */ /* 0x020fe4000ff5e0ff */
[----:B0-----:R-:W-:-:S03]  /*cb80*/  IADD3.X R10, R7, UR9, RZ, P1, !PT ;  /* 0x00000009070a7c10 */ /* 0x001fc60008ffe4ff */
[----:B------:R0:W-:Y:S01]  /*cb90*/  STL [R1+0x5cc], R9 ;  /* 0x0005cc0901007387 */ /* 0x0001e20000100800 */
[----:B------:R-:W-:Y:S02]  /*cba0*/  IADD3 R7, P1, R14, UR8, RZ ;  /* 0x000000080e077c10 */ /* 0x000fe4000ff3e0ff */
[----:B------:R-:W-:Y:S01]  /*cbb0*/  SHF.R.S32.HI R3, RZ, 0x1f, R22 ;  /* 0x0000001fff037819 */ /* 0x000fe20000011416 */
[----:B------:R-:W-:Y:S01]  /*cbc0*/  STL [R1+0x598], R10 ;  /* 0x0005980a01007387 */ /* 0x000fe20000100800 */
[----:B0-----:R-:W-:Y:S02]  /*cbd0*/  IADD3.X R9, R6, UR9, RZ, P0, !PT ;  /* 0x0000000906097c10 */ /* 0x001fe400087fe4ff */
[----:B------:R-:W-:Y:S01]  /*cbe0*/  IADD3 R6, P0, R16, UR8, RZ ;  /* 0x0000000810067c10 */ /* 0x000fe2000ff1e0ff */
[----:B------:R0:W-:Y:S01]  /*cbf0*/  STL [R1+0x5d4], R7 ;  /* 0x0005d40701007387 */ /* 0x0001e20000100800 */
[----:B------:R-:W-:-:S03]  /*cc00*/  SHF.R.S32.HI R2, RZ, 0x1f, R21 ;  /* 0x0000001fff027819 */ /* 0x000fc60000011415 */
[----:B------:R-:W-:Y:S04]  /*cc10*/  STL [R1+0x5a0], R9 ;  /* 0x0005a00901007387 */ /* 0x000fe80000100800 */
[----:B------:R1:W-:Y:S01]  /*cc20*/  STL [R1+0x5dc], R6 ;  /* 0x0005dc0601007387 */ /* 0x0003e20000100800 */
[----:B0-----:R-:W-:-:S05]  /*cc30*/  IADD3.X R7, R4, UR9, RZ, P6, !PT ;  /* 0x0000000904077c10 */ /* 0x001fca000b7fe4ff */
[----:B------:R-:W-:Y:S01]  /*cc40*/  STL [R1+0x5a8], R7 ;  /* 0x0005a80701007387 */ /* 0x000fe20000100800 */
[----:B-1----:R-:W-:Y:S02]  /*cc50*/  IADD3.X R6, R3, UR9, RZ, P5, !PT ;  /* 0x0000000903067c10 */ /* 0x002fe4000affe4ff */
[----:B------:R-:W-:-:S05]  /*cc60*/  IADD3 R4, P6, R18, UR8, RZ ;  /* 0x0000000812047c10 */ /* 0x000fca000ffde0ff */
[----:B------:R0:W-:Y:S01]  /*cc70*/  STL [R1+0x5e4], R4 ;  /* 0x0005e40401007387 */ /* 0x0001e20000100800 */
[----:B------:R-:W-:-:S03]  /*cc80*/  SHF.R.S32.HI R5, RZ, 0x1f, R12 ;  /* 0x0000001fff057819 */ /* 0x000fc6000001140c */
[----:B------:R-:W-:Y:S01]  /*cc90*/  STL [R1+0x5b0], R6 ;  /* 0x0005b00601007387 */ /* 0x000fe20000100800 */
[----:B------:R-:W-:Y:S02]  /*cca0*/  IADD3 R3, P5, R20, UR8, RZ ;  /* 0x0000000814037c10 */ /* 0x000fe4000ffbe0ff */
[----:B0-----:R-:W-:Y:S02]  /*ccb0*/  IADD3.X R4, R2, UR9, RZ, P4, !PT ;  /* 0x0000000902047c10 */ /* 0x001fe4000a7fe4ff */
[----:B------:R-:W-:Y:S01]  /*ccc0*/  IADD3 R2, P4, R13, UR8, RZ ;  /* 0x000000080d027c10 */ /* 0x000fe2000ff9e0ff */
[----:B------:R0:W-:Y:S01]  /*ccd0*/  STL [R1+0x5ec], R3 ;  /* 0x0005ec0301007387 */ /* 0x0001e20000100800 */
[----:B------:R-:W-:-:S03]  /*cce0*/  SHF.R.S32.HI R8, RZ, 0x1f, R14 ;  /* 0x0000001fff087819 */ /* 0x000fc6000001140e */
[----:B------:R-:W-:Y:S01]  /*ccf0*/  STL [R1+0x5b8], R4 ;  /* 0x0005b80401007387 */ /* 0x000fe20000100800 */
[----:B0-----:R-:W-:-:S03]  /*cd00*/  IADD3.X R3, R0, UR9, RZ, P3, !PT ;  /* 0x0000000900037c10 */ /* 0x001fc60009ffe4ff */
[----:B------:R0:W-:Y:S01]  /*cd10*/  STL [R1+0x5f4], R2 ;  /* 0x0005f40201007387 */ /* 0x0001e20000100800 */
[----:B------:R-:W-:-:S03]  /*cd20*/  IADD3 R0, P3, R15, UR8, RZ ;  /* 0x000000080f007c10 */ /* 0x000fc6000ff7e0ff */
[----:B------:R1:W-:Y:S01]  /*cd30*/  STL [R1+0x5c0], R3 ;  /* 0x0005c00301007387 */ /* 0x0003e20000100800 */
[----:B------:R-:W-:Y:S02]  /*cd40*/  SHF.R.S32.HI R6, RZ, 0x1f, R17 ;  /* 0x0000001fff067819 */ /* 0x000fe40000011411 */
[----:B0-----:R-:W-:Y:S01]  /*cd50*/  IADD3.X R2, R5, UR9, RZ, P2, !PT ;  /* 0x0000000905027c10 */ /* 0x001fe200097fe4ff */
[----:B------:R0:W-:Y:S01]  /*cd60*/  STL [R1+0x5fc], R0 ;  /* 0x0005fc0001007387 */ /* 0x0001e20000100800 */
[----:B-1----:R-:W-:Y:S02]  /*cd70*/  IADD3 R3, P2, R17, UR8, RZ ;  /* 0x0000000811037c10 */ /* 0x002fe4000ff5e0ff */
[----:B------:R-:W1:Y:S01]  /*cd80*/  S2R R17, SR_TID.X ;  /* 0x0000000000117919 */ /* 0x000e620000002100 */
[----:B------:R2:W-:Y:S01]  /*cd90*/  STL [R1+0x5c8], R2 ;  /* 0x0005c80201007387 */ /* 0x0005e20000100800 */
[----:B0-----:R-:W-:-:S03]  /*cda0*/  IADD3.X R0, R8, UR9, RZ, P1, !PT ;  /* 0x0000000908007c10 */ /* 0x001fc60008ffe4ff */
[----:B------:R0:W-:Y:S01]  /*cdb0*/  STL [R1+0x604], R3 ;  /* 0x0006040301007387 */ /* 0x0001e20000100800 */
[----:B--2---:R-:W-:-:S03]  /*cdc0*/  IADD3 R2, P1, R19, UR8, RZ ;  /* 0x0000000813027c10 */ /* 0x004fc6000ff3e0ff */
[----:B------:R2:W-:Y:S01]  /*cdd0*/  STL [R1+0x5d0], R0 ;  /* 0x0005d00001007387 */ /* 0x0005e20000100800 */
[----:B------:R-:W-:Y:S01]  /*cde0*/  SHF.R.S32.HI R4, RZ, 0x1f, R13 ;  /* 0x0000001fff047819 */ /* 0x000fe2000001140d */
[----:B------:R-:W-:Y:S02]  /*cdf0*/  ULEA.HI UR11, UR11, UR4, URZ, 0x5 ;  /* 0x000000040b0b7291 */ /* 0x000fe4000f8f283f */
[----:B------:R3:W-:Y:S01]  /*ce00*/  STL [R1+0x60c], R2 ;  /* 0x00060c0201007387 */ /* 0x0007e20000100800 */
[----:B0-----:R-:W-:Y:S01]  /*ce10*/  SHF.R.S32.HI R3, RZ, 0x1f, R20 ;  /* 0x0000001fff037819 */ /* 0x001fe20000011414 */
[----:B------:R-:W-:Y:S01]  /*ce20*/  ULDC UR8, c[0x0][0x238] ;  /* 0x00008e0000087ab9 */ /* 0x000fe20000000800 */
[----:B------:R-:W-:Y:S01]  /*ce30*/  SHF.R.S32.HI R5, RZ, 0x1f, R15 ;  /* 0x0000001fff057819 */ /* 0x000fe2000001140f */
[----:B------:R-:W-:Y:S01]  /*ce40*/  ULDC UR4, c[0x0][0x23c] ;  /* 0x00008f0000047ab9 */ /* 0x000fe20000000800 */
[----:B--2---:R-:W-:Y:S02]  /*ce50*/  SHF.R.S32.HI R0, RZ, 0x1f, R16 ;  /* 0x0000001fff007819 */ /* 0x004fe40000011410 */
[----:B---3--:R-:W-:-:S02]  /*ce60*/  SHF.R.S32.HI R2, RZ, 0x1f, R18 ;  /* 0x0000001fff027819 */ /* 0x008fc40000011412 */
[----:B------:R-:W-:Y:S02]  /*ce70*/  IADD3.X R8, R0, UR9, RZ, P0, !PT ;  /* 0x0000000900087c10 */ /* 0x000fe400087fe4ff */
[----:B------:R-:W-:Y:S02]  /*ce80*/  IADD3.X R0, R2, UR9, RZ, P6, !PT ;  /* 0x0000000902007c10 */ /* 0x000fe4000b7fe4ff */
[----:B------:R-:W-:Y:S01]  /*ce90*/  IADD3.X R2, R3, UR9, RZ, P5, !PT ;  /* 0x0000000903027c10 */ /* 0x000fe2000affe4ff */
[----:B------:R-:W-:Y:S01]  /*cea0*/  STL [R1+0x5d8], R8 ;  /* 0x0005d80801007387 */ /* 0x000fe20000100800 */
[----:B------:R-:W-:-:S03]  /*ceb0*/  IADD3.X R3, R4, UR9, RZ, P4, !PT ;  /* 0x0000000904037c10 */ /* 0x000fc6000a7fe4ff */
[----:B------:R0:W-:Y:S01]  /*cec0*/  STL [R1+0x5e0], R0 ;  /* 0x0005e00001007387 */ /* 0x0001e20000100800 */
[----:B------:R-:W-:-:S03]  /*ced0*/  SHF.R.S32.HI R7, RZ, 0x1f, R19 ;  /* 0x0000001fff077819 */ /* 0x000fc60000011413 */
[----:B------:R2:W-:Y:S01]  /*cee0*/  STL [R1+0x5e8], R2 ;  /* 0x0005e80201007387 */ /* 0x0005e20000100800 */
[----:B0-----:R-:W-:-:S03]  /*cef0*/  IADD3.X R0, R5, UR9, RZ, P3, !PT ;  /* 0x0000000905007c10 */ /* 0x001fc60009ffe4ff */
[----:B------:R-:W-:Y:S01]  /*cf00*/  STL [R1+0x5f0], R3 ;  /* 0x0005f00301007387 */ /* 0x000fe20000100800 */
[----:B--2---:R-:W-:-:S03]  /*cf10*/  IADD3.X R2, R6, UR9, RZ, P2, !PT ;  /* 0x0000000906027c10 */ /* 0x004fc600097fe4ff */
[----:B------:R0:W-:Y:S04]  /*cf20*/  STL [R1+0x5f8], R0 ;  /* 0x0005f80001007387 */ /* 0x0001e80000100800 */
[----:B------:R-:W-:Y:S01]  /*cf30*/  STL [R1+0x600], R2 ;  /* 0x0006000201007387 */ /* 0x000fe20000100800 */
[----:B0-----:R-:W-:-:S05]  /*cf40*/  IADD3.X R0, R7, UR9, RZ, P1, !PT ;  /* 0x0000000907007c10 */ /* 0x001fca0008ffe4ff */
[----:B------:R1:W-:Y:S04]  /*cf50*/  STL [R1+0x608], R0 ;  /* 0x0006080001007387 */ /* 0x0003e80000100800 */
[----:B------:R-:W-:Y:S01]  /*cf60*/  STL [R1+0x120], RZ ;  /* 0x000120ff01007387 */ /* 0x000fe20000100800 */
[----:B-1----:R-:W-:-:S05]  /*cf70*/  IMAD.SHL.U32 R0, R17, 0x20, RZ ;  /* 0x0000002011007824 */ /* 0x002fca00078e00ff */
        /* <DEDUP_REMOVED lines=64> */
[----:B------:R-:W-:-:S02]  /*d380*/  SHF.R.U32.HI R19, RZ, 0x4, R17 ;  /* 0x00000004ff137819 */ /* 0x000fc40000011611 */
[----:B------:R-:W-:Y:S02]  /*d390*/  SHF.R.U32.HI R17, RZ, 0x4, R17 ;  /* 0x00000004ff117819 */ /* 0x000fe40000011611 */
[----:B------:R-:W-:Y:S02]  /*d3a0*/  SGXT.U32 R19, R19, 0x2 ;  /* 0x000000021313781a */ /* 0x000fe40000000000 */
[----:B------:R-:W-:Y:S02]  /*d3b0*/  SGXT.U32 R17, R17, 0x2 ;  /* 0x000000021111781a */ /* 0x000fe40000000000 */
[----:B------:R-:W-:Y:S02]  /*d3c0*/  LOP3.LUT R19, R19, 0x4, RZ, 0xfc, !PT ;  /* 0x0000000413137812 */ /* 0x000fe400078efcff */
[----:B------:R-:W-:Y:S01]  /*d3d0*/  LOP3.LUT R17, R17, 0x8, RZ, 0xfc, !PT ;  /* 0x0000000811117812 */ /* 0x000fe200078efcff */
[----:B------:R-:W-:Y:S02]  /*d3e0*/  USHF.L.U32 UR4, UR4, 0x5, URZ ;  /* 0x0000000504047899 */ /* 0x000fe4000800063f */
[----:B0-----:R-:W-:-:S02]  /*d3f0*/  IMAD R0, R19, UR8, RZ ;  /* 0x0000000813007c24 */ /* 0x001fc4000f8e02ff */
[----:B------:R-:W-:Y:S01]  /*d400*/  IMAD R2, R17, UR59, RZ ;  /* 0x0000003b11027c24 */ /* 0x000fe2000f8e02ff */
[----:B-1----:R-:W-:-:S12]  /*d410*/  USHF.R.S32.HI UR8, URZ, 0x5, UR11 ;  /* 0x000000053f087899 */ /* 0x002fd8000801140b */
.L_x_2:
[----:B------:R-:W-:Y:S01]  /*d420*/  STL [R1+0x808], R27 ;  /* 0x0008081b01007387 */ /* 0x000fe20000100800 */
[----:B------:R-:W-:Y:S01]  /*d430*/  ULDC UR9, c[0x0][0x238] ;  /* 0x00008e0000097ab9 */ /* 0x000fe20000000800 */
[----:B------:R-:W-:Y:S01]  /*d440*/  ULDC UR11, c[0x0][0x238] ;  /* 0x00008e00000b7ab9 */ /* 0x000fe20000000800 */
[----:B------:R-:W-:Y:S01]  /*d450*/  ULDC UR59, c[0x0][0x238] ;  /* 0x00008e00003b7ab9 */ /* 0x000fe20000000800 */
[----:B------:R-:W-:Y:S04]  /*d460*/  STL [R1+0x80c], R27 ;  /* 0x00080c1b01007387 */ /* 0x000fe80000100800 */
        /* <DEDUP_REMOVED lines=24> */
[----:B------:R0:W-:Y:S04]  /*d5f0*/  STL [R1+0x8d4], R27 ;  /* 0x0008d41b01007387 */ /* 0x0001e80000100800 */
[----:B0-----:R-:W2:Y:S04]  /*d600*/  LDL R27, [R1+0x130] ;  /* 0x00013000011b7983 */ /* 0x001ea80000100800 */
        /* <DEDUP_REMOVED lines=27> */
[----:B0-----:R-:W3:Y:S01]  /*d7c0*/  LDL R22, [R1+0x134] ;  /* 0x0001340001167983 */ /* 0x001ee20000100800 */
[----:B------:R-:W-:Y:S01]  /*d7d0*/  PRMT R13, RZ, 0x7610, R13 ;  /* 0x00007610ff0d7816 */ /* 0x000fe2000000000d */
[----:B------:R-:W0:Y:S01]  /*d7e0*/  S2R R5, SR_TID.X ;  /* 0x0000000000057919 */ /* 0x000e220000002100 */
[----:B------:R-:W1:Y:S01]  /*d7f0*/  S2R R14, SR_TID.X ;  /* 0x00000000000e7919 */ /* 0x000e620000002100 */
[----:B------:R-:W-:-:S02]  /*d800*/  PRMT R12, RZ, 0x7610, R12 ;  /* 0x00007610ff0c7816 */ /* 0x000fc4000000000c */
[----:B------:R-:W-:Y:S01]  /*d810*/  PRMT R15, RZ, 0x7610, R15 ;  /* 0x00007610ff0f7816 */ /* 0x000fe2000000000f */
[----:B------:R-:W-:Y:S04]  /*d820*/  STL [R1+0x800], R21 ;  /* 0x0008001501007387 */ /* 0x000fe80000100800 */
[----:B------:R-:W-:Y:S04]  /*d830*/  STL [R1+0x7fc], R19 ;  /* 0x0007fc1301007387 */ /* 0x000fe80000100800 */
[----:B------:R-:W-:Y:S04]  /*d840*/  STL [R1+0x7f8], R18 ;  /* 0x0007f81201007387 */ /* 0x000fe80000100800 */
[----:B------:R-:W-:Y:S04]  /*d850*/  STL [R1+0x7f4], R28 ;  /* 0x0007f41c01007387 */ /* 0x000fe80000100800 */
[----:B------:R-:W-:Y:S04]  /*d860*/  STL [R1+0x7f0], R29 ;  /* 0x0007f01d01007387 */ /* 0x000fe80000100800 */
[----:B------:R-:W-:Y:S01]  /*d870*/  STL [R1+0x7ec], R20 ;  /* 0x0007ec1401007387 */ /* 0x000fe20000100800 */
[----:B0-----:R-:W-:-:S03]  /*d880*/  SHF.R.U32.HI R4, RZ, 0x4, R5 ;  /* 0x00000004ff047819 */ /* 0x001fc60000011605 */
[----:B------:R-:W-:Y:S01]  /*d890*/  STL [R1+0x7e8], R23 ;  /* 0x0007e81701007387 */ /* 0x000fe20000100800 */
[----:B------:R-:W-:Y:S02]  /*d8a0*/  SHF.R.U32.HI R5, RZ, 0x4, R5 ;  /* 0x00000004ff057819 */ /* 0x000fe40000011605 */
[----:B-1----:R-:W-:Y:S01]  /*d8b0*/  SHF.R.U32.HI R2, RZ, 0x4, R14 ;  /* 0x00000004ff027819 */ /* 0x002fe2000001160e */
[----:B------:R-:W-:Y:S01]  /*d8c0*/  STL [R1+0x7e4], R26 ;  /* 0x0007e41a01007387 */ /* 0x000fe20000100800 */
[----:B------:R-:W-:Y:S02]  /*d8d0*/  SGXT.U32 R4, R4, 0x2 ;  /* 0x000000020404781a */ /* 0x000fe40000000000 */
[----:B------:R-:W-:Y:S01]  /*d8e0*/  SGXT.U32 R5, R5, 0x2 ;  /* 0x000000020505781a */ /* 0x000fe20000000000 */
[----:B------:R-:W-:Y:S01]  /*d8f0*/  STL [R1+0x7e0], R24 ;  /* 0x0007e01801007387 */ /* 0x000fe20000100800 */
[----:B------:R-:W-:Y:S02]  /*d900*/  SGXT.U32 R2, R2, 0x2 ;  /* 0x000000020202781a */ /* 0x000fe40000000000 */
[----:B------:R-:W-:Y:S01]  /*d910*/  LOP3.LUT R4, R4, 0x8, RZ, 0xfc, !PT ;  /* 0x0000000804047812 */ /* 0x000fe200078efcff */
[----:B------:R-:W-:Y:S01]  /*d920*/  STL [R1+0x7dc], R25 ;  /* 0x0007dc1901007387 */ /* 0x000fe20000100800 */
[----:B------:R-:W-:-:S02]  /*d930*/  LOP3.LUT R5, R5, 0x4, RZ, 0xfc, !PT ;  /* 0x0000000405057812 */ /* 0x000fc400078efcff */
[----:B------:R-:W-:Y:S01]  /*d940*/  LOP3.LUT R0, R2, 0x4, RZ, 0xfc, !PT ;  /* 0x0000000402007812 */ /* 0x000fe200078efcff */
[----:B------:R-:W-:Y:S01]  /*d950*/  IMAD R4, R4, UR9, RZ ;  /* 0x0000000904047c24 */ /* 0x000fe2000f8e02ff */
[----:B------:R-:W-:Y:S01]  /*d960*/  LOP3.LUT R10, R2, 0x10, RZ, 0xfc, !PT ;  /* 0x00000010020a7812 */ /* 0x000fe200078efcff */
[----:B------:R-:W-:Y:S01]  /*d970*/  IMAD R5, R5, UR11, RZ ;  /* 0x0000000b05057c24 */ /* 0x000fe2000f8e02ff */
[----:B------:R-:W-:Y:S01]  /*d980*/  ISETP.GE.AND P2, PT, R0, UR58, PT ;  /* 0x0000003a00007c0c */ /* 0x000fe2000bf46270 */
[----:B------:R-:W-:Y:S01]  /*d990*/  IMAD R0, R2, UR59, RZ ;  /* 0x0000003b02007c24 */ /* 0x000fe2000f8e02ff */
[C---:B------:R-:W-:Y:S01]  /*d9a0*/  ISETP.GE.AND P4, PT, R10.reuse, UR58, PT ;  /* 0x0000003a0a007c0c */ /* 0x040fe2000bf86270 */
[----:B------:R-:W-:Y:S01]  /*d9b0*/  IMAD R10, R10, UR59, RZ ;  /* 0x0000003b0a0a7c24 */ /* 0x000fe2000f8e02ff */
[----:B------:R-:W-:Y:S01]  /*d9c0*/  LOP3.LUT R3, R2, 0x8, RZ, 0xfc, !PT ;  /* 0x0000000802037812 */ /* 0x000fe200078efcff */
[----:B------:R-:W-:Y:S03]  /*d9d0*/  STL [R1+0x7d8], R17 ;  /* 0x0007d81101007387 */ /* 0x000fe60000100800 */
[----:B------:R-:W-:-:S02]  /*d9e0*/  ISETP.GE.AND P3, PT, R3, UR58, PT ;  /* 0x0000003a03007c0c */ /* 0x000fc4000bf66270 */
[----:B------:R-:W-:Y:S02]  /*d9f0*/  LOP3.LUT R11, R2, 0x1c, RZ, 0xfc, !PT ;  /* 0x0000001c020b7812 */ /* 0x000fe400078efcff */
[CC--:B---3--:R-:W-:Y:S01]  /*da00*/  IADD3 R8, P0, R4.reuse, R22.reuse, RZ ;  /* 0x0000001604087210 */ /* 0x0c8fe20007f1e0ff */
[----:B------:R-:W0:Y:S01]  /*da10*/  S2UR UR11, SR_CgaCtaId ;  /* 0x00000000000b79c3 */ /* 0x000e220000008800 */
[C---:B------:R-:W-:Y:S01]  /*da20*/  IADD3 R6, P1, R5.reuse, R22, RZ ;  /* 0x0000001605067210 */ /* 0x040fe20007f3e0ff */
[----:B------:R-:W-:Y:S01]  /*da30*/  UMOV UR9, 0x400 ;  /* 0x0000040000097882 */ /* 0x000fe20000000000 */
[-C--:B--2---:R-:W-:Y:S01]  /*da40*/  LEA.HI.X.SX32 R9, R4, R27.reuse, 0x1, P0 ;  /* 0x0000001b04097211 */ /* 0x084fe200000f0eff */
[----:B------:R-:W-:Y:S01]  /*da50*/  STL [R1+0x7d4], R16 ;  /* 0x0007d41001007387 */ /* 0x000fe20000100800 */
[----:B------:R-:W-:Y:S02]  /*da60*/  LEA.HI.X.SX32 R7, R5, R27, 0x1, P1 ;  /* 0x0000001b05077211 */ /* 0x000fe400008f0eff */
[----:B------:R-:W-:-:S02]  /*da70*/  ISETP.GE.AND P0, PT, R2, UR58, PT ;  /* 0x0000003a02007c0c */ /* 0x000fc4000bf06270 */
[CC--:B------:R-:W-:Y:S01]  /*da80*/  IADD3 R4, P1, R0.reuse, R22.reuse, RZ ;  /* 0x0000001600047210 */ /* 0x0c0fe20007f3e0ff */
[----:B------:R1:W2:Y:S01]  /*da90*/  @!P2 LDG.E.U8 R13, desc[UR6][R6.64] ;  /* 0x00000006060da981 */ /* 0x0002a2000c1e1100 */
[----:B------:R-:W-:Y:S02]  /*daa0*/  PRMT R3, RZ, 0x7610, R3 ;  /* 0x00007610ff037816 */ /* 0x000fe40000000003 */
[----:B------:R-:W-:Y:S02]  /*dab0*/  LEA.HI.X.SX32 R5, R0, R27, 0x1, P1 ;  /* 0x0000001b00057211 */ /* 0x000fe400008f0eff */
[----:B------:R-:W-:Y:S02]  /*dac0*/  PRMT R0, RZ, 0x7610, R0 ;  /* 0x00007610ff007816 */ /* 0x000fe40000000000 */
[----:B------:R3:W4:Y:S01]  /*dad0*/  @!P3 LDG.E.U8 R3, desc[UR6][R8.64] ;  /* 0x000000060803b981 */ /* 0x000722000c1e1100 */
[----:B-1----:R-:W-:-:S03]  /*dae0*/  IADD3 R6, P1, R10, R22, RZ ;  /* 0x000000160a067210 */ /* 0x002fc60007f3e0ff */
[----:B------:R1:W5:Y:S01]  /*daf0*/  @!P0 LDG.E.U8 R12, desc[UR6][R4.64] ;  /* 0x00000006040c8981 */ /* 0x000362000c1e1100 */
[----:B------:R-:W-:-:S05]  /*db00*/  LEA.HI.X.SX32 R7, R10, R27, 0x1, P1 ;  /* 0x0000001b0a077211 */ /* 0x000fca00008f0eff */
[----:B------:R0:W4:Y:S01]  /*db10*/  @!P4 LDG.E.U8 R0, desc[UR6][R6.64] ;  /* 0x000000060600c981 */ /* 0x000122000c1e1100 */
[----:B---3--:R-:W-:-:S04]  /*db20*/  LOP3.LUT R8, R2, 0x14, RZ, 0xfc, !PT ;  /* 0x0000001402087812 */ /* 0x008fc800078efcff */
[C---:B------:R-:W-:Y:S01]  /*db30*/  ISETP.GE.AND P2, PT, R8.reuse, UR58, PT ;  /* 0x0000003a08007c0c */ /* 0x040fe2000bf46270 */
[----:B-1----:R-:W-:Y:S01]  /*db40*/  IMAD R5, R8, UR59, RZ ;  /* 0x0000003b08057c24 */ /* 0x002fe2000f8e02ff */
[----:B0-----:R-:W-:-:S04]  /*db50*/  LOP3.LUT R7, R2, 0xc, RZ, 0xfc, !PT ;  /* 0x0000000c02077812 */ /* 0x001fc800078efcff */
[----:B------:R-:W-:Y:S02]  /*db60*/  IADD3 R6, P1, R5, R22, RZ ;  /* 0x0000001605067210 */ /* 0x000fe40007f3e0ff */
[----:B------:R-:W-:Y:S01]  /*db70*/  LOP3.LUT R9, R2, 0x18, RZ, 0xfc, !PT ;  /* 0x0000001802097812 */ /* 0x000fe200078efcff */
[C---:B------:R-:W-:Y:S01]  /*db80*/  IMAD R2, R7.reuse, UR59, RZ ;  /* 0x0000003b07027c24 */ /* 0x040fe2000f8e02ff */
[----:B------:R-:W-:Y:S02]  /*db90*/  PRMT R4, RZ, 0x7610, R4 ;  /* 0x00007610ff047816 */ /* 0x000fe40000000004 */
[----:B------:R-:W-:Y:S02]  /*dba0*/  ISETP.GE.AND P0, PT, R7, UR58, PT ;  /* 0x0000003a07007c0c */ /* 0x000fe4000bf06270 */
[----:B------:R-:W-:-:S05]  /*dbb0*/  LEA.HI.X.SX32 R7, R5, R27, 0x1, P1 ;  /* 0x0000001b05077211 */ /* 0x000fca00008f0eff */
[----:B------:R0:W3:Y:S01]  /*dbc0*/  @!P2 LDG.E.U8 R4, desc[UR6][R6.64] ;  /* 0x000000060604a981 */ /* 0x0000e2000c1e1100 */
[----:B------:R-:W-:Y:S02]  /*dbd0*/  PRMT R5, RZ, 0x7610, R5 ;  /* 0x00007610ff057816 */ /* 0x000fe40000000005 */
[----:B0-----:R-:W-:-:S04]  /*dbe0*/  IADD3 R6, P3, R2, R22, RZ ;  /* 0x0000001602067210 */ /* 0x001fc80007f7e0ff */
[----:B------:R-:W-:-:S05]  /*dbf0*/  LEA.HI.X.SX32 R7, R2, R27, 0x1, P3 ;  /* 0x0000001b02077211 */ /* 0x000fca00018f0eff */
[----:B------:R0:W3:Y:S01]  /*dc00*/  @!P0 LDG.E.U8 R5, desc[UR6][R6.64] ;  /* 0x0000000606058981 */ /* 0x0000e2000c1e1100 */
[C---:B------:R-:W-:Y:S01]  /*dc10*/  ISETP.GE.AND P4, PT, R9.reuse, UR58, PT ;  /* 0x0000003a09007c0c */ /* 0x040fe2000bf86270 */
[----:B------:R-:W-:Y:S01]  /*dc20*/  IMAD R9, R9, UR59, RZ ;  /* 0x0000003b09097c24 */ /* 0x000fe2000f8e02ff */
[C---:B------:R-:W-:Y:S01]  /*dc30*/  ISETP.GE.AND P5, PT, R11.reuse, UR58, PT ;  /* 0x0000003a0b007c0c */ /* 0x040fe2000bfa6270 */
[----:B------:R-:W-:-:S03]  /*dc40*/  IMAD R11, R11, UR59, RZ ;  /* 0x0000003b0b0b7c24 */ /* 0x000fc6000f8e02ff */
[-C--:B------:R-:W-:Y:S02]  /*dc50*/  IADD3 R8, P2, R9, R22.reuse, RZ ;  /* 0x0000001609087210 */ /* 0x080fe40007f5e0ff */
[----:B------:R-:W-:Y:S02]  /*dc60*/  IADD3 R10, P1, R11, R22, RZ ;  /* 0x000000160b0a7210 */ /* 0x000fe40007f3e0ff */
[----:B------:R-:W-:Y:S01]  /*dc70*/  PRMT R2, RZ, 0x7610, R2 ;  /* 0x00007610ff027816 */ /* 0x000fe20000000002 */
[----:B------:R-:W-:Y:S01]  /*dc80*/  ULEA UR9, UR11, UR9, 0x18 ;  /* 0x000000090b097291 */ /* 0x000fe2000f8ec03f */
[-C--:B------:R-:W-:Y:S01]  /*dc90*/  LEA.HI.X.SX32 R9, R9, R27.reuse, 0x1, P2 ;  /* 0x0000001b09097211 */ /* 0x080fe200010f0eff */
[----:B------:R-:W3:Y:S01]  /*dca0*/  LDL.LU R22, [R1+0x8d8] ;  /* 0x0008d80001167983 */ /* 0x000ee20000300800 */
[----:B------:R-:W-:Y:S01]  /*dcb0*/  LEA.HI.X.SX32 R11, R11, R27, 0x1, P1 ;  /* 0x0000001b0b0b7211 */ /* 0x000fe200008f0eff */
[----:B------:R-:W-:Y:S02]  /*dcc0*/  ULDC UR11, c[0x0][0x23c] ;  /* 0x00008f00000b7ab9 */ /* 0x000fe40000000800 */
[----:B------:R-:W3:Y:S04]  /*dcd0*/  @!P4 LDG.E.U8 R2, desc[UR6][R8.64] ;  /* 0x000000060802c981 */ /* 0x000ee8000c1e1100 */
[----:B------:R-:W3:Y:S01]  /*dce0*/  @!P5 LDG.E.U8 R15, desc[UR6][R10.64] ;  /* 0x000000060a0fd981 */ /* 0x000ee2000c1e1100 */
[----:B0-----:R-:W-:Y:S01]  /*dcf0*/  LOP3.LUT R6, R14, 0x3f, RZ, 0xc0, !PT ;  /* 0x0000003f0e067812 */ /* 0x001fe200078ec0ff */
[----:B------:R-:W-:Y:S06]  /*dd00*/  BAR.SYNC.DEFER_BLOCKING 0x0 ;  /* 0x0000000000007b1d */ /* 0x000fec0000010000 */
[----:B------:R-:W3:Y:S04]  /*dd10*/  LDL.LU R27, [R1+0x8d4] ;  /* 0x0008d400011b7983 */ /* 0x000ee80000300800 */
[----:B------:R-:W3:Y:S04]  /*dd20*/  LDL R7, [R1+0x2f0] ;  /* 0x0002f00001077983 */ /* 0x000ee80000100800 */
[----:B-----5:R-:W-:Y:S04]  /*dd30*/  STS.U8 [R6+UR9], R12 ;  /* 0x0000000c06007988 */ /* 0x020fe80008000009 */
[----:B--2---:R-:W-:Y:S04]  /*dd40*/  STS.U8 [R6+UR9+0x40], R13 ;  /* 0x0000400d06007988 */ /* 0x004fe80008000009 */
[----:B----4-:R0:W-:Y:S02]  /*dd50*/  STS.U8 [R6+UR9+0x100], R0 ;  /* 0x0001000006007988 */ /* 0x0101e40008000009 */
[----:B0-----:R-:W0:Y:S01]  /*dd60*/  S2R R0, SR_TID.X ;  /* 0x0000000000007919 */ /* 0x001e220000002100 */
[----:B------:R-:W1:Y:S01]  /*dd70*/  S2R R6, SR_TID.X ;  /* 0x0000000000067919 */ /* 0x000e620000002100 */
[----:B0-----:R-:W-:-:S02]  /*dd80*/  LOP3.LUT R0, R0, 0x3f, RZ, 0xc0, !PT ;  /* 0x0000003f00007812 */ /* 0x001fc400078ec0ff */
[----:B-1----:R-:W-:-:S03]  /*dd90*/  LOP3.LUT R6, R6, 0x3f, RZ, 0xc0, !PT ;  /* 0x0000003f06067812 */ /* 0x002fc600078ec0ff */
[----:B---3--:R0:W-:Y:S01]  /*dda0*/  STS.U8 [R0+UR9+0x140], R4 ;  /* 0x0001400400007988 */ /* 0x0081e20008000009 */
[----:B------:R-:W-:-:S03]  /*ddb0*/  LOP3.LUT R6, R6, 0x8, RZ, 0x3c, !PT ;  /* 0x0000000806067812 */ /* 0x000fc600078e3cff */
[----:B0-----:R-:W2:Y:S04]  /*ddc0*/  LDL R4, [R1+0x618] ;  /* 0x0006180001047983 */ /* 0x001ea80000100800 */
[----:B------:R0:W-:Y:S04]  /*ddd0*/  STS.U8 [R6+UR9+0xc0], R5 ;  /* 0x0000c00506007988 */ /* 0x0001e80008000009 */
[----:B0-----:R-:W3:Y:S01]  /*dde0*/  LDL R5, [R1+0x614] ;  /* 0x0006140001057983 */ /* 0x001ee20000100800 */
[----:B------:R-:W-:-:S04]  /*ddf0*/  LOP3.LUT R14, R14, 0x1f, RZ, 0xc0, !PT ;  /* 0x0000001f0e0e7812 */ /* 0x000fc800078ec0ff */
[C---:B------:R-:W-:Y:S01]  /*de00*/  ISETP.GE.AND P0, PT, R14.reuse, UR58, PT ;  /* 0x0000003a0e007c0c */ /* 0x040fe2000bf06270 */
[----:B------:R-:W-:Y:S01]  /*de10*/  IMAD R14, R14, UR11, RZ ;  /* 0x0000000b0e0e7c24 */ /* 0x000fe2000f8e02ff */
[----:B------:R0:W-:Y:S04]  /*de20*/  STS.U8 [R6+UR9+0x80], R3 ;  /* 0x0000800306007988 */ /* 0x0001e80008000009 */
[----:B------:R-:W-:Y:S04]  /*de30*/  STS.U8 [R6+UR9+0x180], R2 ;  /* 0x0001800206007988 */ /* 0x000fe80008000009 */
[----:B------:R1:W-:Y:S04]  /*de40*/  STS.U8 [R6+UR9+0x1c0], R15 ;  /* 0x0001c00f06007988 */ /* 0x0003e80008000009 */
[----:B0-----:R-:W4:Y:S01]  /*de50*/  LDL R3, [R1+0x2f8] ;  /* 0x0002f80001037983 */ /* 0x001f220000100800 */
[----:B-1----:R-:W-:-:S03]  /*de60*/  IADD3 R6, P1, R14, R7, RZ ;  /* 0x000000070e067210 */ /* 0x002fc60007f3e0ff */
[----:B------:R-:W5:Y:S01]  /*de70*/  LDL R7, [R1+0x2ec] ;  /* 0x0002ec0001077983 */ /* 0x000f620000100800 */
[----:B------:R-:W-:Y:S02]  /*de80*/  SHF.R.S32.HI R0, RZ, 0x1f, R14 ;  /* 0x0000001fff007819 */ /* 0x000fe4000001140e */
[----:B------:R-:W-:Y:S01]  /*de90*/  PRMT R22, RZ, 0x7610, R22 ;  /* 0x00007610ff167816 */ /* 0x000fe20000000016 */
[----:B------:R-:W-:Y:S01]  /*dea0*/  BAR.SYNC.DEFER_BLOCKING 0x0 ;  /* 0x0000000000007b1d */ /* 0x000fe20000010000 */
[----:B--2---:R-:W-:-:S05]  /*deb0*/  IADD3 R4, P2, R14, R4, RZ ;  /* 0x000000040e047210 */ /* 0x004fca0007f5e0ff */
[----:B---3--:R-:W-:-:S05]  /*dec0*/  IMAD.X R5, R0, 0x1, R5, P2 ;  /* 0x0000000100057824 */ /* 0x008fca00010e0605 */
[----:B------:R0:W2:Y:S01]  /*ded0*/  @!P0 LDG.E.U8 R22, desc[UR6][R4.64] ;  /* 0x0000000604168981 */ /* 0x0000a2000c1e1100 */
[----:B------:R-:W-:Y:S02]  /*dee0*/  PRMT R27, RZ, 0x7610, R27 ;  /* 0x00007610ff1b7816 */ /* 0x000fe4000000001b */
[----:B----4-:R-:W-:Y:S02]  /*def0*/  IADD3 R2, P2, R14, R3, RZ ;  /* 0x000000030e027210 */ /* 0x010fe40007f5e0ff */
[----:B------:R-:W3:Y:S01]  /*df00*/  LDL R3, [R1+0x2f4] ;  /* 0x0002f40001037983 */ /* 0x000ee20000100800 */
[----:B-----5:R-:W-:-:S05]  /*df10*/  IMAD.X R7, R0, 0x1, R7, P1 ;  /* 0x0000000100077824 */ /* 0x020fca00008e0607 */
[----:B------:R1:W4:Y:S01]  /*df20*/  @!P0 LDG.E.U8 R27, desc[UR6][R6.64] ;  /* 0x00000006061b8981 */ /* 0x000322000c1e1100 */
[----:B0-----:R-:W-:-:S03]  /*df30*/  PRMT R4, RZ, 0x7610, R4 ;  /* 0x00007610ff047816 */ /* 0x001fc60000000004 */
[----:B--2---:R0:W-:Y:S04]  /*df40*/  STL [R1+0x2b8], R22 ;  /* 0x0002b81601007387 */ /* 0x0041e80000100800 */
[----:B0-----:R-:W2:Y:S04]  /*df50*/  LDL.LU R22, [R1+0x8d0] ;  /* 0x0008d00001167983 */ /* 0x001ea80000300800 */
[----:B------:R-:W5:Y:S01]  /*df60*/  LDL R5, [R1+0x300] ;  /* 0x0003000001057983 */ /* 0x000f620000100800 */
[----:B-1----:R-:W-:Y:S02]  /*df70*/  IMAD.MOV.U32 R6, RZ, RZ, R4 ;  /* 0x000000ffff067224 */ /* 0x002fe400078e0004 */
[----:B---3--:R-:W-:-:S05]  /*df80*/  IMAD.X R3, R0, 0x1, R3, P2 ;  /* 0x0000000100037824 */ /* 0x008fca00010e0603 */
[----:B------:R-:W3:Y:S04]  /*df90*/  @!P0 LDG.E.U8 R6, desc[UR6][R2.64] ;  /* 0x0000000602068981 */ /* 0x000ee8000c1e1100 */
[----:B----4-:R0:W-:Y:S04]  /*dfa0*/  STL [R1+0x2bc], R27 ;  /* 0x0002bc1b01007387 */ /* 0x0101e80000100800 */
[----:B0-----:R-:W4:Y:S04]  /*dfb0*/  LDL.LU R27, [R1+0x8cc] ;  /* 0x0008cc00011b7983 */ /* 0x001f280000300800 */
[----:B------:R5:W-:Y:S04]  /*dfc0*/  STL.S16 [R1+0x2b4], R4 ;  /* 0x0002b40401007387 */ /* 0x000be80000100600 */
[----:B------:R-:W2:Y:S04]  /*dfd0*/  LDL R7, [R1+0x308] ;  /* 0x0003080001077983 */ /* 0x000ea80000100800 */
[----:B------:R-:W4:Y:S01]  /*dfe0*/  LDL R3, [R1+0x310] ;  /* 0x0003100001037983 */ /* 0x000f220000100800 */
[----:B-----5:R-:W-:-:S03]  /*dff0*/  IADD3 R4, P1, R14, R5, RZ ;  /* 0x000000050e047210 */ /* 0x020fc60007f3e0ff */
[----:B------:R-:W5:Y:S04]  /*e000*/  LDL R5, [R1+0x2fc] ;  /* 0x0002fc0001057983 */ /* 0x000f680000100800 */
[----:B---3--:R2:W-:Y:S02]  /*e010*/  @!P0 STL [R1+0x2b4], R6 ;  /* 0x0002b40601008387 */ /* 0x0085e40000100800 */
[----:B--2---:R-:W-:Y:S02]  /*e020*/  IADD3 R6, P2, R14, R7, RZ ;  /* 0x000000070e067210 */ /* 0x004fe40007f5e0ff */
[----:B------:R-:W2:Y:S01]  /*e030*/  LDL R7, [R1+0x304] ;  /* 0x0003040001077983 */ /* 0x000ea20000100800 */
[----:B------:R-:W-:Y:S01]  /*e040*/  PRMT R22, RZ, 0x7610, R22 ;  /* 0x00007610ff167816 */ /* 0x000fe20000000016 */
[----:B-----5:R-:W-:-:S05]  /*e050*/  IMAD.X R5, R0, 0x1, R5, P1 ;  /* 0x0000000100057824 */ /* 0x020fca00008e0605 */
[----:B------:R0:W3:Y:S01]  /*e060*/  @!P0 LDG.E.U8 R22, desc[UR6][R4.64] ;  /* 0x0000000604168981 */ /* 0x0000e2000c1e1100 */
[----:B----4-:R-:W-:Y:S02]  /*e070*/  PRMT R27, RZ, 0x7610, R27 ;  /* 0x00007610ff1b7816 */ /* 0x010fe4000000001b */
[----:B------:R-:W-:Y:S02]  /*e080*/  IADD3 R2, P1, R14, R3, RZ ;  /* 0x000000030e027210 */ /* 0x000fe40007f3e0ff */
[----:B------:R-:W4:Y:S01]  /*e090*/  LDL R3, [R1+0x30c] ;  /* 0x00030c0001037983 */ /* 0x000f220000100800 */
[----:B--2---:R-:W-:-:S05]  /*e0a0*/  IMAD.X R7, R0, 0x1, R7, P2 ;  /* 0x0000000100077824 */ /* 0x004fca00010e0607 */
[----:B------:R1:W2:Y:S01]  /*e0b0*/  @!P0 LDG.E.U8 R27, desc[UR6][R6.64] ;  /* 0x00000006061b8981 */ /* 0x0002a2000c1e1100 */
[----:B0-----:R-:W-:-:S03]  /*e0c0*/  PRMT R4, RZ, 0x7610, R4 ;  /* 0x00007610ff047816 */ /* 0x001fc60000000004 */
[----:B---3--:R0:W-:Y:S04]  /*e0d0*/  STL [R1+0x2ac], R22 ;  /* 0x0002ac1601007387 */ /* 0x0081e80000100800 */
[----:B0-----:R-:W3:Y:S04]  /*e0e0*/  LDL.LU R22, [R1+0x8c8] ;  /* 0x0008c80001167983 */ /* 0x001ee80000300800 */
[----:B------:R-:W5:Y:S01]  /*e0f0*/  LDL R5, [R1+0x318] ;  /* 0x0003180001057983 */ /* 0x000f620000100800 */
[----:B-1----:R-:W-:Y:S02]  /*e100*/  IMAD.MOV.U32 R6, RZ, RZ, R4 ;  /* 0x000000ffff067224 */ /* 0x002fe400078e0004 */
[----:B----4-:R-:W-:-:S05]  /*e110*/  IMAD.X R3, R0, 0x1, R3, P1 ;  /* 0x0000000100037824 */ /* 0x010fca00008e0603 */
[----:B------:R-:W4:Y:S04]  /*e120*/  @!P0 LDG.E.U8 R6, desc[UR6][R2.64] ;  /* 0x0000000602068981 */ /* 0x000f28000c1e1100 */
[----:B--2---:R0:W-:Y:S04]  /*e130*/  STL [R1+0x2b0], R27 ;  /* 0x0002b01b01007387 */ /* 0x0041e80000100800 */
[----:B0-----:R-:W2:Y:S04]  /*e140*/  LDL.LU R27, [R1+0x8c4] ;  /* 0x0008c400011b7983 */ /* 0x001ea80000300800 */
[----:B------:R5:W-:Y:S04]  /*e150*/  STL.S16 [R1+0x2a8], R4 ;  /* 0x0002a80401007387 */ /* 0x000be80000100600 */
[----:B------:R-:W3:Y:S04]  /*e160*/  LDL R7, [R1+0x320] ;  /* 0x0003200001077983 */ /* 0x000ee80000100800 */
[----:B------:R-:W2:Y:S01]  /*e170*/  LDL R3, [R1+0x328] ;  /* 0x0003280001037983 */ /* 0x000ea20000100800 */
[----:B-----5:R-:W-:-:S03]  /*e180*/  IADD3 R4, P1, R14, R5, RZ ;  /* 0x000000050e047210 */ /* 0x020fc60007f3e0ff */
[----:B------:R-:W5:Y:S04]  /*e190*/  LDL R5, [R1+0x314] ;  /* 0x0003140001057983 */ /* 0x000f680000100800 */
[----:B----4-:R3:W-:Y:S02]  /*e1a0*/  @!P0 STL [R1+0x2a8], R6 ;  /* 0x0002a80601008387 */ /* 0x0107e40000100800 */
[----:B---3--:R-:W-:Y:S02]  /*e1b0*/  IADD3 R6, P2, R14, R7, RZ ;  /* 0x000000070e067210 */ /* 0x008fe40007f5e0ff */
[----:B------:R-:W3:Y:S01]  /*e1c0*/  LDL R7, [R1+0x31c] ;  /* 0x00031c0001077983 */ /* 0x000ee20000100800 */
[----:B------:R-:W-:Y:S01]  /*e1d0*/  PRMT R22, RZ, 0x7610, R22 ;  /* 0x00007610ff167816 */ /* 0x000fe20000000016 */
[----:B-----5:R-:W-:-:S05]  /*e1e0*/  IMAD.X R5, R0, 0x1, R5, P1 ;  /* 0x0000000100057824 */ /* 0x020fca00008e0605 */
[----:B------:R0:W4:Y:S01]  /*e1f0*/  @!P0 LDG.E.U8 R22, desc[UR6][R4.64] ;  /* 0x0000000604168981 */ /* 0x000122000c1e1100 */
[----:B--2---:R-:W-:Y:S02]  /*e200*/  PRMT R27, RZ, 0x7610, R27 ;  /* 0x00007610ff1b7816 */ /* 0x004fe4000000001b */
[----:B------:R-:W-:Y:S02]  /*e210*/  IADD3 R2, P1, R14, R3, RZ ;  /* 0x000000030e027210 */ /* 0x000fe40007f3e0ff */
[----:B------:R-:W2:Y:S01]  /*e220*/  LDL R3, [R1+0x324] ;  /* 0x0003240001037983 */ /* 0x000ea20000100800 */
[----:B---3--:R-:W-:-:S05]  /*e230*/  IMAD.X R7, R0, 0x1, R7, P2 ;  /* 0x0000000100077824 */ /* 0x008fca00010e0607 */
[----:B------:R1:W3:Y:S01]  /*e240*/  @!P0 LDG.E.U8 R27, desc[UR6][R6.64] ;  /* 0x00000006061b8981 */ /* 0x0002e2000c1e1100 */
[----:B0-----:R-:W-:-:S03]  /*e250*/  PRMT R4, RZ, 0x7610, R4 ;  /* 0x00007610ff047816 */ /* 0x001fc60000000004 */
[----:B----4-:R0:W-:Y:S04]  /*e260*/  STL [R1+0x2a0], R22 ;  /* 0x0002a01601007387 */ /* 0x0101e80000100800 */
[----:B0-----:R-:W4:Y:S04]  /*e270*/  LDL.LU R22, [R1+0x8c0] ;  /* 0x0008c00001167983 */ /* 0x001f280000300800 */
[----:B------:R-:W5:Y:S01]  /*e280*/  LDL R5, [R1+0x330] ;  /* 0x0003300001057983 */ /* 0x000f620000100800 */
[----:B-1----:R-:W-:Y:S02]  /*e290*/  IMAD.MOV.U32 R6, RZ, RZ, R4 ;  /* 0x000000ffff067224 */ /* 0x002fe400078e0004 */
[----:B--2---:R-:W-:-:S05]  /*e2a0*/  IMAD.X R3, R0, 0x1, R3, P1 ;  /* 0x0000000100037824 */ /* 0x004fca00008e0603 */
[----:B------:R-:W2:Y:S04]  /*e2b0*/  @!P0 LDG.E.U8 R6, desc[UR6][R2.64] ;  /* 0x0000000602068981 */ /* 0x000ea8000c1e1100 */
[----:B---3--:R0:W-:Y:S04]  /*e2c0*/  STL [R1+0x2a4], R27 ;  /* 0x0002a41b01007387 */ /* 0x0081e80000100800 */
[----:B0-----:R-:W3:Y:S04]  /*e2d0*/  LDL.LU R27, [R1+0x8bc] ;  /* 0x0008bc00011b7983 */ /* 0x001ee80000300800 */
[----:B------:R5:W-:Y:S04]  /*e2e0*/  STL.S16 [R1+0x29c], R4 ;  /* 0x00029c0401007387 */ /* 0x000be80000100600 */
[----:B------:R-:W3:Y:S04]  /*e2f0*/  LDL R7, [R1+0x338] ;  /* 0x0003380001077983 */ /* 0x000ee80000100800 */
[----:B------:R-:W3:Y:S01]  /*e300*/  LDL R3, [R1+0x340] ;  /* 0x0003400001037983 */ /* 0x000ee20000100800 */
[----:B-----5:R-:W-:-:S03]  /*e310*/  IADD3 R4, P1, R14, R5, RZ ;  /* 0x000000050e047210 */ /* 0x020fc60007f3e0ff */
[----:B------:R-:W5:Y:S04]  /*e320*/  LDL R5, [R1+0x32c] ;  /* 0x00032c0001057983 */ /* 0x000f680000100800 */
[----:B--2---:R3:W-:Y:S01]  /*e330*/  @!P0 STL [R1+0x29c], R6 ;  /* 0x00029c0601008387 */ /* 0x0047e20000100800 */
[----:B----4-:R-:W-:Y:S02]  /*e340*/  PRMT R22, RZ, 0x7610, R22 ;  /* 0x00007610ff167816 */ /* 0x010fe40000000016 */
[----:B---3--:R-:W-:Y:S02]  /*e350*/  IADD3 R6, P2, R14, R7, RZ ;  /* 0x000000070e067210 */ /* 0x008fe40007f5e0ff */
[----:B------:R-:W2:Y:S01]  /*e360*/  LDL R7, [R1+0x334] ;  /* 0x0003340001077983 */ /* 0x000ea20000100800 */
[----:B-----5:R-:W-:-:S05]  /*e370*/  IMAD.X R5, R0, 0x1, R5, P1 ;  /* 0x0000000100057824 */ /* 0x020fca00008e0605 */
[----:B------:R-:W3:Y:S01]  /*e380*/  @!P0 LDG.E.U8 R22, desc[UR6][R4.64] ;  /* 0x0000000604168981 */ /* 0x000ee2000c1e1100 */
[----:B------:R-:W-:Y:S02]  /*e390*/  PRMT R27, RZ, 0x7610, R27 ;  /* 0x00007610ff1b7816 */ /* 0x000fe4000000001b */
[----:B------:R-:W-:Y:S02]  /*e3a0*/  IADD3 R2, P1, R14, R3, RZ ;  /* 0x000000030e027210 */ /* 0x000fe40007f3e0ff */
[----:B------:R-:W4:Y:S01]  /*e3b0*/  LDL R3, [R1+0x33c] ;  /* 0x00033c0001037983 */ /* 0x000f220000100800 */
[----:B--2---:R-:W-:-:S05]  /*e3c0*/  IMAD.X R7, R0, 0x1, R7, P2 ;  /* 0x0000000100077824 */ /* 0x004fca00010e0607 */
[----:B------:R0:W2:Y:S04]  /*e3d0*/  @!P0 LDG.E.U8 R27, desc[UR6][R6.64] ;  /* 0x00000006061b8981 */ /* 0x0000a8000c1e1100 */
[----:B---3--:R1:W-:Y:S04]  /*e3e0*/  STL [R1+0x298], R22 ;  /* 0x0002981601007387 */ /* 0x0083e80000100800 */
[----:B-1----:R-:W3:Y:S04]  /*e3f0*/  LDL.LU R22, [R1+0x8b8] ;  /* 0x0008b80001167983 */ /* 0x002ee80000300800 */
[----:B------:R-:W5:Y:S01]  /*e400*/  LDL R5, [R1+0x348] ;  /* 0x0003480001057983 */ /* 0x000f620000100800 */
[----:B------:R-:W-:Y:S01]  /*e410*/  PRMT R4, RZ, 0x7610, R4 ;  /* 0x00007610ff047816 */ /* 0x000fe20000000004 */
[----:B----4-:R-:W-:-:S04]  /*e420*/  IMAD.X R3, R0, 0x1, R3, P1 ;  /* 0x0000000100037824 */ /* 0x010fc800008e0603 */
[----:B0-----:R-:W-:-:S06]  /*e430*/  IMAD.MOV.U32 R6, RZ, RZ, R4 ;  /* 0x000000ffff067224 */ /* 0x001fcc00078e0004 */
[----:B------:R-:W4:Y:S04]  /*e440*/  @!P0 LDG.E.U8 R6, desc[UR6][R2.64] ;  /* 0x0000000602068981 */ /* 0x000f28000c1e1100 */
[----:B--2---:R0:W-:Y:S04]  /*e450*/  STL [R1+0x294], R27 ;  /* 0x0002941b01007387 */ /* 0x0041e80000100800 */
[----:B0-----:R-:W2:Y:S04]  /*e460*/  LDL.LU R27, [R1+0x8b4] ;  /* 0x0008b400011b7983 */ /* 0x001ea80000300800 */
[----:B------:R5:W-:Y:S04]  /*e470*/  STL.S16 [R1+0x290], R4 ;  /* 0x0002900401007387 */ /* 0x000be80000100600 */
[----:B------:R-:W2:Y:S04]  /*e480*/  LDL R7, [R1+0x350] ;  /* 0x0003500001077983 */ /* 0x000ea80000100800 */
[----:B------:R-:W2:Y:S01]  /*e490*/  LDL R3, [R1+0x358] ;  /* 0x0003580001037983 */ /* 0x000ea20000100800 */
[----:B-----5:R-:W-:-:S03]  /*e4a0*/  IADD3 R4, P1, R14, R5, RZ ;  /* 0x000000050e047210 */ /* 0x020fc60007f3e0ff */
[----:B------:R-:W5:Y:S04]  /*e4b0*/  LDL R5, [R1+0x344] ;  /* 0x0003440001057983 */ /* 0x000f680000100800 */
[----:B----4-:R2:W-:Y:S01]  /*e4c0*/  @!P0 STL [R1+0x290], R6 ;  /* 0x0002900601008387 */ /* 0x0105e20000100800 */
[----:B---3--:R-:W-:Y:S02]  /*e4d0*/  PRMT R22, RZ, 0x7610, R22 ;  /* 0x00007610ff167816 */ /* 0x008fe40000000016 */
[----:B--2---:R-:W-:Y:S02]  /*e4e0*/  IADD3 R6, P2, R14, R7, RZ ;  /* 0x000000070e067210 */ /* 0x004fe40007f5e0ff */
        /* <DEDUP_REMOVED lines=496> */
[----:B------:R-:W5:Y:S01]  /*103f0*/  LDL R5, [R1+0x538] ;  /* 0x0005380001057983 */ /* 0x000f620000100800 */
[----:B---3--:R-:W-:-:S03]  /*10400*/  PRMT R22, RZ, 0x7610, R22 ;  /* 0x00007610ff167816 */ /* 0x008fc60000000016 */
[----:B----4-:R2:W-:Y:S02]  /*10410*/  @!P0 STL [R1+0x19c], R6 ;  /* 0x00019c0601008387 */ /* 0x0105e40000100800 */
        /* <DEDUP_REMOVED lines=19> */
[----:B------:R-:W3:Y:S04]  /*10550*/  LDL R7, [R1+0x55c] ;  /* 0x00055c0001077983 */ /* 0x000ee80000100800 */
[----:B------:R-:W3:Y:S01]  /*10560*/  LDL R3, [R1+0x564] ;  /* 0x0005640001037983 */ /* 0x000ee20000100800 */
[----:B-----5:R-:W-:-:S03]  /*10570*/  IADD3 R4, P1, R14, R5, RZ ;  /* 0x000000050e047210 */ /* 0x020fc60007f3e0ff */
[----:B------:R-:W5:Y:S04]  /*10580*/  LDL R5, [R1+0x550] ;  /* 0x0005500001057983 */ /* 0x000f680000100800 */
[----:B----4-:R3:W-:Y:S01]  /*10590*/  @!P0 STL [R1+0x190], R6 ;  /* 0x0001900601008387 */ /* 0x0107e20000100800 */
[----:B--2---:R-:W-:Y:S02]  /*105a0*/  PRMT R27, RZ, 0x7610, R27 ;  /* 0x00007610ff1b7816 */ /* 0x004fe4000000001b */
        /* <DEDUP_REMOVED lines=20> */
[----:B------:R-:W2:Y:S01]  /*106f0*/  LDL R3, [R1+0x57c] ;  /* 0x00057c0001037983 */ /* 0x000ea20000100800 */
[----:B-----5:R-:W-:-:S03]  /*10700*/  IADD3 R4, P1, R14, R5, RZ ;  /* 0x000000050e047210 */ /* 0x020fc60007f3e0ff */
[----:B------:R-:W5:Y:S01]  /*10710*/  LDL R5, [R1+0x568] ;  /* 0x0005680001057983 */ /* 0x000f620000100800 */
[----:B------:R-:W-:-:S03]  /*10720*/  PRMT R21, RZ, 0x7610, R21 ;  /* 0x00007610ff157816 */ /* 0x000fc60000000015 */
[----:B----4-:R3:W-:Y:S02]  /*10730*/  @!P0 STL [R1+0x184], R6 ;  /* 0x0001840601008387 */ /* 0x0107e40000100800 */
[----:B---3--:R-:W-:Y:S02]  /*10740*/  IADD3 R6, P2, R14, R7, RZ ;  /* 0x000000070e067210 */ /* 0x008fe40007f5e0ff */
[----:B------:R-:W3:Y:S01]  /*10750*/  LDL R7, [R1+0x570] ;  /* 0x0005700001077983 */ /* 0x000ee20000100800 */
[----:B-----5:R-:W-:-:S05]  /*10760*/  IMAD.X R5, R0, 0x1, R5, P1 ;  /* 0x0000000100057824 */ /* 0x020fca00008e0605 */
[----:B------:R-:W4:Y:S01]  /*10770*/  @!P0 LDG.E.U8 R21, desc[UR6][R4.64] ;  /* 0x0000000604158981 */ /* 0x000f22000c1e1100 */
[----:B------:R-:W-:Y:S02]  /*10780*/  PRMT R19, RZ, 0x7610, R19 ;  /* 0x00007610ff137816 */ /* 0x000fe40000000013 */
[----:B--2---:R-:W-:Y:S02]  /*10790*/  IADD3 R2, P1, R14, R3, RZ ;  /* 0x000000030e027210 */ /* 0x004fe40007f3e0ff */
[----:B------:R-:W2:Y:S01]  /*107a0*/  LDL R3, [R1+0x578] ;  /* 0x0005780001037983 */ /* 0x000ea20000100800 */
[----:B---3--:R-:W-:-:S05]  /*107b0*/  IMAD.X R7, R0, 0x1, R7, P2 ;  /* 0x0000000100077824 */ /* 0x008fca00010e0607 */
[----:B------:R0:W3:Y:S04]  /*107c0*/  @!P0 LDG.E.U8 R19, desc[UR6][R6.64] ;  /* 0x0000000606138981 */ /* 0x0000e8000c1e1100 */
[----:B----4-:R1:W-:Y:S04]  /*107d0*/  STL [R1+0x180], R21 ;  /* 0x0001801501007387 */ /* 0x0103e80000100800 */
[----:B-1----:R-:W4:Y:S04]  /*107e0*/  LDL.LU R21, [R1+0x800] ;  /* 0x0008000001157983 */ /* 0x002f280000300800 */
[----:B------:R-:W5:Y:S01]  /*107f0*/  LDL R5, [R1+0x584] ;  /* 0x0005840001057983 */ /* 0x000f620000100800 */
[----:B------:R-:W-:Y:S01]  /*10800*/  PRMT R4, RZ, 0x7610, R4 ;  /* 0x00007610ff047816 */ /* 0x000fe20000000004 */
[----:B--2---:R-:W-:-:S04]  /*10810*/  IMAD.X R3, R0, 0x1, R3, P1 ;  /* 0x0000000100037824 */ /* 0x004fc800008e0603 */
[----:B0-----:R-:W-:-:S06]  /*10820*/  IMAD.MOV.U32 R6, RZ, RZ, R4 ;  /* 0x000000ffff067224 */ /* 0x001fcc00078e0004 */
[----:B------:R-:W2:Y:S04]  /*10830*/  @!P0 LDG.E.U8 R6, desc[UR6][R2.64] ;  /* 0x0000000602068981 */ /* 0x000ea8000c1e1100 */
[----:B---3--:R0:W-:Y:S04]  /*10840*/  STL [R1+0x17c], R19 ;  /* 0x00017c1301007387 */ /* 0x0081e80000100800 */
[----:B0-----:R-:W3:Y:S04]  /*10850*/  LDL.LU R19, [R1+0x7fc] ;  /* 0x0007fc0001137983 */ /* 0x001ee80000300800 */
[----:B------:R5:W-:Y:S04]  /*10860*/  STL.S16 [R1+0x178], R4 ;  /* 0x0001780401007387 */ /* 0x000be80000100600 */
[----:B------:R-:W4:Y:S04]  /*10870*/  LDL R7, [R1+0x58c] ;  /* 0x00058c0001077983 */ /* 0x000f280000100800 */
[----:B------:R-:W3:Y:S01]  /*10880*/  LDL R3, [R1+0x594] ;  /* 0x0005940001037983 */ /* 0x000ee20000100800 */
[----:B-----5:R-:W-:-:S03]  /*10890*/  IADD3 R4, P1, R14, R5, RZ ;  /* 0x000000050e047210 */ /* 0x020fc60007f3e0ff */
[----:B------:R-:W5:Y:S01]  /*108a0*/  LDL R5, [R1+0x580] ;  /* 0x0005800001057983 */ /* 0x000f620000100800 */
[----:B------:R-:W-:-:S03]  /*108b0*/  PRMT R18, RZ, 0x7610, R18 ;  /* 0x00007610ff127816 */ /* 0x000fc60000000012 */
[----:B--2---:R4:W-:Y:S02]  /*108c0*/  @!P0 STL [R1+0x178], R6 ;  /* 0x0001780601008387 */ /* 0x0049e40000100800 */
[----:B----4-:R-:W-:Y:S02]  /*108d0*/  IADD3 R6, P2, R14, R7, RZ ;  /* 0x000000070e067210 */ /* 0x010fe40007f5e0ff */
[----:B------:R-:W2:Y:S01]  /*108e0*/  LDL R7, [R1+0x588] ;  /* 0x0005880001077983 */ /* 0x000ea20000100800 */
[----:B-----5:R-:W-:-:S05]  /*108f0*/  IMAD.X R5, R0, 0x1, R5, P1 ;  /* 0x0000000100057824 */ /* 0x020fca00008e0605 */
[----:B------:R-:W4:Y:S01]  /*10900*/  @!P0 LDG.E.U8 R18, desc[UR6][R4.64] ;  /* 0x0000000604128981 */ /* 0x000f22000c1e1100 */
[----:B------:R-:W-:Y:S02]  /*10910*/  PRMT R28, RZ, 0x7610, R28 ;  /* 0x00007610ff1c7816 */ /* 0x000fe4000000001c */
[----:B---3--:R-:W-:Y:S02]  /*10920*/  IADD3 R2, P1, R14, R3, RZ ;  /* 0x000000030e027210 */ /* 0x008fe40007f3e0ff */
[----:B------:R-:W3:Y:S01]  /*10930*/  LDL R3, [R1+0x590] ;  /* 0x0005900001037983 */ /* 0x000ee20000100800 */
[----:B--2---:R-:W-:-:S05]  /*10940*/  IMAD.X R7, R0, 0x1, R7, P2 ;  /* 0x0000000100077824 */ /* 0x004fca00010e0607 */
[----:B------:R0:W2:Y:S04]  /*10950*/  @!P0 LDG.E.U8 R28, desc[UR6][R6.64] ;  /* 0x00000006061c8981 */ /* 0x0000a8000c1e1100 */
[----:B----4-:R1:W-:Y:S04]  /*10960*/  STL [R1+0x170], R18 ;  /* 0x0001701201007387 */ /* 0x0103e80000100800 */
[----:B-1----:R-:W4:Y:S04]  /*10970*/  LDL.LU R18, [R1+0x7f8] ;  /* 0x0007f80001127983 */ /* 0x002f280000300800 */
[----:B------:R-:W5:Y:S01]  /*10980*/  LDL R5, [R1+0x59c] ;  /* 0x00059c0001057983 */ /* 0x000f620000100800 */
[----:B------:R-:W-:Y:S01]  /*10990*/  PRMT R4, RZ, 0x7610, R4 ;  /* 0x00007610ff047816 */ /* 0x000fe20000000004 */
[----:B---3--:R-:W-:-:S04]  /*109a0*/  IMAD.X R3, R0, 0x1, R3, P1 ;  /* 0x0000000100037824 */ /* 0x008fc800008e0603 */
[----:B0-----:R-:W-:-:S06]  /*109b0*/  IMAD.MOV.U32 R6, RZ, RZ, R4 ;  /* 0x000000ffff067224 */ /* 0x001fcc00078e0004 */
[----:B------:R-:W3:Y:S04]  /*109c0*/  @!P0 LDG.E.U8 R6, desc[UR6][R2.64] ;  /* 0x0000000602068981 */ /* 0x000ee8000c1e1100 */
[----:B--2---:R0:W-:Y:S04]  /*109d0*/  STL [R1+0x174], R28 ;  /* 0x0001741c01007387 */ /* 0x0041e80000100800 */
[----:B0-----:R-:W2:Y:S04]  /*109e0*/  LDL.LU R28, [R1+0x7f4] ;  /* 0x0007f400011c7983 */ /* 0x001ea80000300800 */
[----:B------:R5:W-:Y:S04]  /*109f0*/  STL.S16 [R1+0x16c], R4 ;  /* 0x00016c0401007387 */ /* 0x000be80000100600 */
[----:B------:R-:W4:Y:S04]  /*10a00*/  LDL R7, [R1+0x5ac] ;  /* 0x0005ac0001077983 */ /* 0x000f280000100800 */
[----:B------:R-:W2:Y:S01]  /*10a10*/  LDL R3, [R1+0x5b4] ;  /* 0x0005b40001037983 */ /* 0x000ea20000100800 */
[----:B-----5:R-:W-:-:S03]  /*10a20*/  IADD3 R4, P1, R14, R5, RZ ;  /* 0x000000050e047210 */ /* 0x020fc60007f3e0ff */
[----:B------:R-:W5:Y:S01]  /*10a30*/  LDL R5, [R1+0x598] ;  /* 0x0005980001057983 */ /* 0x000f620000100800 */
[----:B------:R-:W-:-:S03]  /*10a40*/  PRMT R29, RZ, 0x7610, R29 ;  /* 0x00007610ff1d7816 */ /* 0x000fc6000000001d */
[----:B---3--:R4:W-:Y:S02]  /*10a50*/  @!P0 STL [R1+0x16c], R6 ;  /* 0x00016c0601008387 */ /* 0x0089e40000100800 */
[----:B----4-:R-:W-:Y:S02]  /*10a60*/  IADD3 R6, P2, R14, R7, RZ ;  /* 0x000000070e067210 */ /* 0x010fe40007f5e0ff */
        /* <DEDUP_REMOVED lines=26> */
[----:B-----5:R-:W-:Y:S01]  /*10c10*/  IMAD.X R5, R0, 0x1, R5, P1 ;  /* 0x0000000100057824 */ /* 0x020fe200008e0605 */
[----:B---3--:R-:W-:Y:S02]  /*10c20*/  IADD3 R2, P1, R14, R3, RZ ;  /* 0x000000030e027210 */ /* 0x008fe40007f3e0ff */
[----:B------:R-:W3:Y:S04]  /*10c30*/  LDL R3, [R1+0x5c8] ;  /* 0x0005c80001037983 */ /* 0x000ee80000100800 */
[----:B------:R0:W4:Y:S01]  /*10c40*/  @!P0 LDG.E.U8 R23, desc[UR6][R4.64] ;  /* 0x0000000604178981 */ /* 0x000122000c1e1100 */
[----:B------:R-:W-:-:S02]  /*10c50*/  PRMT R8, RZ, 0x7610, R8 ;  /* 0x00007610ff087816 */ /* 0x000fc40000000008 */
[----:B0-----:R-:W-:Y:S01]  /*10c60*/  PRMT R4, RZ, 0x7610, R4 ;  /* 0x00007610ff047816 */ /* 0x001fe20000000004 */
[----:B--2---:R-:W-:-:S05]  /*10c70*/  IMAD.X R7, R0, 0x1, R7, P2 ;  /* 0x0000000100077824 */ /* 0x004fca00010e0607 */
[----:B------:R0:W2:Y:S02]  /*10c80*/  @!P0 LDG.E.U8 R8, desc[UR6][R6.64] ;  /* 0x0000000606088981 */ /* 0x0000a4000c1e1100 */
[----:B0-----:R-:W-:Y:S02]  /*10c90*/  IMAD.MOV.U32 R6, RZ, RZ, R4 ;  /* 0x000000ffff067224 */ /* 0x001fe400078e0004 */
[----:B---3--:R-:W-:Y:S01]  /*10ca0*/  IMAD.X R3, R0, 0x1, R3, P1 ;  /* 0x0000000100037824 */ /* 0x008fe200008e0603 */
[----:B----4-:R0:W-:Y:S04]  /*10cb0*/  STL [R1+0x158], R23 ;  /* 0x0001581701007387 */ /* 0x0101e80000100800 */
[----:B------:R-:W3:Y:S04]  /*10cc0*/  @!P0 LDG.E.U8 R6, desc[UR6][R2.64] ;  /* 0x0000000602068981 */ /* 0x000ee8000c1e1100 */
[----:B0-----:R-:W4:Y:S04]  /*10cd0*/  LDL.LU R23, [R1+0x7e8] ;  /* 0x0007e80001177983 */ /* 0x001f280000300800 */
[----:B------:R-:W5:Y:S04]  /*10ce0*/  LDL R5, [R1+0x5d4] ;  /* 0x0005d40001057983 */ /* 0x000f680000100800 */
[----:B------:R-:W-:Y:S04]  /*10cf0*/  STL.S16 [R1+0x154], R4 ;  /* 0x0001540401007387 */ /* 0x000fe80000100600 */
[----:B------:R-:W4:Y:S04]  /*10d00*/  LDL R7, [R1+0x5dc] ;  /* 0x0005dc0001077983 */ /* 0x000f280000100800 */
[----:B--2---:R0:W-:Y:S04]  /*10d10*/  STL [R1+0x15c], R8 ;  /* 0x00015c0801007387 */ /* 0x0041e80000100800 */
[----:B------:R-:W2:Y:S04]  /*10d20*/  LDL R3, [R1+0x5e4] ;  /* 0x0005e40001037983 */ /* 0x000ea80000100800 */
[----:B0-----:R-:W2:Y:S01]  /*10d30*/  LDL R8, [R1+0x5ec] ;  /* 0x0005ec0001087983 */ /* 0x001ea20000100800 */
[----:B-----5:R-:W-:-:S03]  /*10d40*/  IADD3 R4, P1, R14, R5, RZ ;  /* 0x000000050e047210 */ /* 0x020fc60007f3e0ff */
[----:B------:R-:W5:Y:S04]  /*10d50*/  LDL R5, [R1+0x5d0] ;  /* 0x0005d00001057983 */ /* 0x000f680000100800 */
[----:B---3--:R4:W-:Y:S02]  /*10d60*/  @!P0 STL [R1+0x154], R6 ;  /* 0x0001540601008387 */ /* 0x0089e40000100800 */
[----:B----4-:R-:W-:Y:S02]  /*10d70*/  IADD3 R6, P2, R14, R7, RZ ;  /* 0x000000070e067210 */ /* 0x010fe40007f5e0ff */
[----:B------:R-:W3:Y:S01]  /*10d80*/  LDL R7, [R1+0x5d8] ;  /* 0x0005d80001077983 */ /* 0x000ee20000100800 */
[----:B------:R-:W-:Y:S02]  /*10d90*/  PRMT R26, RZ, 0x7610, R26 ;  /* 0x00007610ff1a7816 */ /* 0x000fe4000000001a */
[----:B------:R-:W-:Y:S01]  /*10da0*/  PRMT R24, RZ, 0x7610, R24 ;  /* 0x00007610ff187816 */ /* 0x000fe20000000018 */
[----:B-----5:R-:W-:Y:S01]  /*10db0*/  IMAD.X R5, R0, 0x1, R5, P1 ;  /* 0x0000000100057824 */ /* 0x020fe200008e0605 */
[----:B--2---:R-:W-:-:S02]  /*10dc0*/  IADD3 R2, P1, R14, R3, RZ ;  /* 0x000000030e027210 */ /* 0x004fc40007f3e0ff */
[----:B------:R-:W2:Y:S04]  /*10dd0*/  LDL R3, [R1+0x5e0] ;  /* 0x0005e00001037983 */ /* 0x000ea80000100800 */
[----:B------:R-:W4:Y:S01]  /*10de0*/  @!P0 LDG.E.U8 R26, desc[UR6][R4.64] ;  /* 0x00000006041a8981 */ /* 0x000f22000c1e1100 */
[----:B---3--:R-:W-:-:S05]  /*10df0*/  IMAD.X R7, R0, 0x1, R7, P2 ;  /* 0x0000000100077824 */ /* 0x008fca00010e0607 */
[----:B------:R0:W3:Y:S01]  /*10e00*/  @!P0 LDG.E.U8 R24, desc[UR6][R6.64] ;  /* 0x0000000606188981 */ /* 0x0000e2000c1e1100 */
[----:B------:R-:W-:-:S05]  /*10e10*/  PRMT R9, RZ, 0x7610, R9 ;  /* 0x00007610ff097816 */ /* 0x000fca0000000009 */
[----:B0-----:R-:W-:Y:S02]  /*10e20*/  IMAD.MOV.U32 R6, RZ, RZ, R9 ;  /* 0x000000ffff067224 */ /* 0x001fe400078e0009 */
[----:B--2---:R-:W-:Y:S01]  /*10e30*/  IMAD.X R3, R0, 0x1, R3, P1 ;  /* 0x0000000100037824 */ /* 0x004fe200008e0603 */
[----:B----4-:R0:W-:Y:S04]  /*10e40*/  STL [R1+0x3c], R26 ;  /* 0x00003c1a01007387 */ /* 0x0101e80000100800 */
[----:B------:R-:W2:Y:S04]  /*10e50*/  @!P0 LDG.E.U8 R6, desc[UR6][R2.64] ;  /* 0x0000000602068981 */ /* 0x000ea8000c1e1100 */
[----:B0-----:R-:W4:Y:S04]  /*10e60*/  LDL.LU R26, [R1+0x7e4] ;  /* 0x0007e400011a7983 */ /* 0x001f280000300800 */
[----:B------:R-:W5:Y:S04]  /*10e70*/  LDL R4, [R1+0x5e8] ;  /* 0x0005e80001047983 */ /* 0x000f680000100800 */
[----:B------:R-:W4:Y:S04]  /*10e80*/  LDL R5, [R1+0x5fc] ;  /* 0x0005fc0001057983 */ /* 0x000f280000100800 */
[----:B---3--:R0:W-:Y:S04]  /*10e90*/  STL [R1+0x150], R24 ;  /* 0x0001501801007387 */ /* 0x0081e80000100800 */
[----:B0-----:R-:W3:Y:S04]  /*10ea0*/  LDL.LU R24, [R1+0x7e0] ;  /* 0x0007e00001187983 */ /* 0x001ee80000300800 */
[----:B------:R5:W-:Y:S04]  /*10eb0*/  STL.S16 [R1+0x38], R9 ;  /* 0x0000380901007387 */ /* 0x000be80000100600 */
[----:B------:R-:W4:Y:S01]  /*10ec0*/  LDL R7, [R1+0x5f4] ;  /* 0x0005f40001077983 */ /* 0x000f220000100800 */
[----:B------:R-:W-:-:S02]  /*10ed0*/  IADD3 R8, P1, R14, R8, RZ ;  /* 0x000000080e087210 */ /* 0x000fc40007f3e0ff */
[----:B------:R-:W-:Y:S01]  /*10ee0*/  PRMT R25, RZ, 0x7610, R25 ;  /* 0x00007610ff197816 */ /* 0x000fe20000000019 */
[----:B--2---:R4:W-:Y:S02]  /*10ef0*/  @!P0 STL [R1+0x38], R6 ;  /* 0x0000380601008387 */ /* 0x0049e40000100800 */
[----:B-----5:R-:W-:-:S05]  /*10f00*/  IMAD.X R9, R0, 0x1, R4, P1 ;  /* 0x0000000100097824 */ /* 0x020fca00008e0604 */
[----:B------:R-:W2:Y:S01]  /*10f10*/  @!P0 LDG.E.U8 R25, desc[UR6][R8.64] ;  /* 0x0000000608198981 */ /* 0x000ea2000c1e1100 */
[----:B----4-:R-:W-:-:S03]  /*10f20*/  IADD3 R6, P2, R14, R7, RZ ;  /* 0x000000070e067210 */ /* 0x010fc60007f5e0ff */
[----:B------:R-:W4:Y:S01]  /*10f30*/  LDL R7, [R1+0x5f0] ;  /* 0x0005f00001077983 */ /* 0x000f220000100800 */
[----:B------:R-:W-:Y:S02]  /*10f40*/  PRMT R2, RZ, 0x7610, R2 ;  /* 0x00007610ff027816 */ /* 0x000fe40000000002 */
[----:B------:R-:W-:Y:S02]  /*10f50*/  IADD3 R4, P1, R14, R5, RZ ;  /* 0x000000050e047210 */ /* 0x000fe40007f3e0ff */
[----:B------:R-:W5:Y:S04]  /*10f60*/  LDL R5, [R1+0x5f8] ;  /* 0x0005f80001057983 */ /* 0x000f680000100800 */
[----:B--2---:R0:W-:Y:S04]  /*10f70*/  STL [R1+0x34], R25 ;  /* 0x0000341901007387 */ /* 0x0041e80000100800 */
[----:B0-----:R-:W2:Y:S04]  /*10f80*/  LDL.LU R25, [R1+0x7dc] ;  /* 0x0007dc0001197983 */ /* 0x001ea80000300800 */
[----:B------:R-:W3:Y:S01]  /*10f90*/  LDL R9, [R1+0x604] ;  /* 0x0006040001097983 */ /* 0x000ee20000100800 */
[----:B----4-:R-:W-:-:S05]  /*10fa0*/  IMAD.X R7, R0, 0x1, R7, P2 ;  /* 0x0000000100077824 */ /* 0x010fca00010e0607 */
[----:B------:R-:W4:Y:S01]  /*10fb0*/  @!P0 LDG.E.U8 R2, desc[UR6][R6.64] ;  /* 0x0000000606028981 */ /* 0x000f22000c1e1100 */
[----:B-----5:R-:W-:Y:S01]  /*10fc0*/  IMAD.X R5, R0, 0x1, R5, P1 ;  /* 0x0000000100057824 */ /* 0x020fe200008e0605 */
[----:B------:R-:W-:-:S06]  /*10fd0*/  PRMT R17, RZ, 0x7610, R17 ;  /* 0x00007610ff117816 */ /* 0x000fcc0000000011 */
[----:B------:R-:W5:Y:S01]  /*10fe0*/  @!P0 LDG.E.U8 R17, desc[UR6][R4.64] ;  /* 0x0000000604118981 */ /* 0x000f62000c1e1100 */
[----:B---3--:R-:W-:-:S03]  /*10ff0*/  IADD3 R8, P1, R14, R9, RZ ;  /* 0x000000090e087210 */ /* 0x008fc60007f3e0ff */
[----:B----4-:R-:W-:Y:S04]  /*11000*/  STL [R1+0x7d0], R2 ;  /* 0x0007d00201007387 */ /* 0x010fe80000100800 */
[----:B------:R-:W3:Y:S01]  /*11010*/  LDL R9, [R1+0x600] ;  /* 0x0006000001097983 */ /* 0x000ee20000100800 */
[----:B------:R-:W-:Y:S02]  /*11020*/  PRMT R7, RZ, 0x7610, R7 ;  /* 0x00007610ff077816 */ /* 0x000fe40000000007 */
[----:B------:R-:W-:Y:S01]  /*11030*/  PRMT R16, RZ, 0x7610, R16 ;  /* 0x00007610ff107816 */ /* 0x000fe20000000010 */
[----:B-----5:R0:W-:Y:S01]  /*11040*/  STL [R1+0x28], R17 ;  /* 0x0000281101007387 */ /* 0x0201e20000100800 */
[----:B------:R-:W-:Y:S01]  /*11050*/  IADD3 R6, P2, R14, UR57, RZ ;  /* 0x000000390e067c10 */ /* 0x000fe2000ff5e0ff */
[----:B------:R-:W-:-:S02]  /*11060*/  IMAD.MOV.U32 R5, RZ, RZ, R7 ;  /* 0x000000ffff057224 */ /* 0x000fc400078e0007 */
[----:B0-----:R-:W4:Y:S04]  /*11070*/  LDL.LU R17, [R1+0x7d8] ;  /* 0x0007d80001117983 */ /* 0x001f280000300800 */
[----:B------:R0:W-:Y:S02]  /*11080*/  STL.S16 [R1+0x30], R7 ;  /* 0x0000300701007387 */ /* 0x0001e40000100600 */
[C---:B0-----:R-:W-:Y:S01]  /*11090*/  IADD3.X R7, R0.reuse, UR32, RZ, P2, !PT ;  /* 0x0000002000077c10 */ /* 0x041fe200097fe4ff */
[----:B---3--:R-:W-:-:S05]  /*110a0*/  IMAD.X R9, R0, 0x1, R9, P1 ;  /* 0x0000000100097824 */ /* 0x008fca00008e0609 */
[----:B------:R0:W3:Y:S02]  /*110b0*/  @!P0 LDG.E.U8 R16, desc[UR6][R8.64] ;  /* 0x0000000608108981 */ /* 0x0000e4000c1e1100 */
[----:B0-----:R-:W-:-:S06]  /*110c0*/  IMAD.MOV.U32 R9, RZ, RZ, R5 ;  /* 0x000000ffff097224 */ /* 0x001fcc00078e0005 */
[----:B------:R0:W5:Y:S01]  /*110d0*/  @!P0 LDG.E.U8 R9, desc[UR6][R6.64] ;  /* 0x0000000606098981 */ /* 0x000162000c1e1100 */
[----:B------:R-:W-:Y:S02]  /*110e0*/  IADD3 R4, P1, R14, UR56, RZ ;  /* 0x000000380e047c10 */ /* 0x000fe4000ff3e0ff */
[----:B------:R-:W-:Y:S02]  /*110f0*/  PRMT R27, RZ, 0x7610, R27 ;  /* 0x00007610ff1b7816 */ /* 0x000fe4000000001b */
[----:B------:R-:W-:Y:S02]  /*11100*/  IADD3.X R5, R0, UR31, RZ, P1, !PT ;  /* 0x0000001f00057c10 */ /* 0x000fe40008ffe4ff */
[C---:B------:R-:W-:Y:S02]  /*11110*/  IADD3 R8, P1, R14.reuse, UR55, RZ ;  /* 0x000000370e087c10 */ /* 0x040fe4000ff3e0ff */
[----:B------:R-:W-:Y:S01]  /*11120*/  PRMT R22, RZ, 0x7610, R22 ;  /* 0x00007610ff167816 */ /* 0x000fe20000000016 */
[----:B------:R-:W4:Y:S01]  /*11130*/  @!P0 LDG.E.U8 R27, desc[UR6][R4.64] ;  /* 0x00000006041b8981 */ /* 0x000f22000c1e1100 */
[----:B0-----:R-:W-:-:S02]  /*11140*/  IADD3 R6, P2, R14, UR54, RZ ;  /* 0x000000360e067c10 */ /* 0x001fc4000ff5e0ff */
[----:B------:R-:W-:Y:S02]  /*11150*/  PRMT R21, RZ, 0x7610, R21 ;  /* 0x00007610ff157816 */ /* 0x000fe40000000015 */
[----:B------:R-:W-:Y:S02]  /*11160*/  IADD3.X R7, R0, UR29, RZ, P2, !PT ;  /* 0x0000001d00077c10 */ /* 0x000fe400097fe4ff */
[----:B------:R-:W-:-:S03]  /*11170*/  PRMT R11, RZ, 0x7610, R11 ;  /* 0x00007610ff0b7816 */ /* 0x000fc6000000000b */
[----:B------:R0:W4:Y:S01]  /*11180*/  @!P0 LDG.E.U8 R21, desc[UR6][R6.64] ;  /* 0x0000000606158981 */ /* 0x000122000c1e1100 */
[----:B------:R-:W-:Y:S02]  /*11190*/  PRMT R10, RZ, 0x7610, R10 ;  /* 0x00007610ff0a7816 */ /* 0x000fe4000000000a */
[----:B0-----:R-:W-:-:S04]  /*111a0*/  IADD3 R6, P2, R14, UR51, RZ ;  /* 0x000000330e067c10 */ /* 0x001fc8000ff5e0ff */
[----:B------:R-:W-:-:S05]  /*111b0*/  IADD3.X R7, R0, UR26, RZ, P2, !PT ;  /* 0x0000001a00077c10 */ /* 0x000fca00097fe4ff */
[----:B------:R-:W2:Y:S04]  /*111c0*/  @!P0 LDG.E.U8 R10, desc[UR6][R6.64] ;  /* 0x00000006060a8981 */ /* 0x000ea8000c1e1100 */
[----:B---3--:R0:W-:Y:S04]  /*111d0*/  STL [R1+0x2c], R16 ;  /* 0x00002c1001007387 */ /* 0x0081e80000100800 */
[----:B0-----:R-:W3:Y:S04]  /*111e0*/  LDL.LU R16, [R1+0x7d4] ;  /* 0x0007d40001107983 */ /* 0x001ee80000300800 */
[----:B-----5:R0:W-:Y:S02]  /*111f0*/  @!P0 STL [R1+0x30], R9 ;  /* 0x0000300901008387 */ /* 0x0201e40000100800 */
[----:B0-----:R-:W-:-:S02]  /*11200*/  IADD3.X R9, R0, UR30, RZ, P1, !PT ;  /* 0x0000001e00097c10 */ /* 0x001fc40008ffe4ff */
[----:B------:R-:W-:-:S03]  /*11210*/  IADD3 R4, P1, R14, UR53, RZ ;  /* 0x000000350e047c10 */ /* 0x000fc6000ff3e0ff */
[----:B------:R0:W5:Y:S01]  /*11220*/  @!P0 LDG.E.U8 R22, desc[UR6][R8.64] ;  /* 0x0000000608168981 */ /* 0x000162000c1e1100 */
[----:B------:R-:W-:Y:S02]  /*11230*/  IADD3.X R5, R0, UR28, RZ, P1, !PT ;  /* 0x0000001c00057c10 */ /* 0x000fe40008ffe4ff */
[----:B0-----:R-:W-:-:S04]  /*11240*/  IADD3 R8, P1, R14, UR52, RZ ;  /* 0x000000340e087c10 */ /* 0x001fc8000ff3e0ff */
[----:B------:R-:W-:-:S05]  /*11250*/  IADD3.X R9, R0, UR27, RZ, P1, !PT ;  /* 0x0000001b00097c10 */ /* 0x000fca0008ffe4ff */
[----:B------:R-:W4:Y:S01]  /*11260*/  @!P0 LDG.E.U8 R11, desc[UR6][R8.64] ;  /* 0x00000006080b8981 */ /* 0x000f22000c1e1100 */
[----:B------:R-:W-:Y:S02]  /*11270*/  PRMT R19, RZ, 0x7610, R19 ;  /* 0x00007610ff137816 */ /* 0x000fe40000000013 */
[----:B------:R-:W-:-:S04]  /*11280*/  PRMT R18, RZ, 0x7610, R18 ;  /* 0x00007610ff127816 */ /* 0x000fc80000000012 */
[----:B------:R0:W3:Y:S01]  /*11290*/  @!P0 LDG.E.U8 R19, desc[UR6][R4.64] ;  /* 0x0000000604138981 */ /* 0x0000e2000c1e1100 */
[----:B------:R-:W-:Y:S02]  /*112a0*/  PRMT R13, RZ, 0x7610, R13 ;  /* 0x00007610ff0d7816 */ /* 0x000fe4000000000d */
[----:B0-----:R-:W-:-:S04]  /*112b0*/  IADD3 R4, P1, R14, UR50, RZ ;  /* 0x000000320e047c10 */ /* 0x001fc8000ff3e0ff */
[----:B------:R-:W-:Y:S02]  /*112c0*/  IADD3.X R5, R0, UR25, RZ, P1, !PT ;  /* 0x0000001900057c10 */ /* 0x000fe40008ffe4ff */
[----:B------:R-:W-:-:S03]  /*112d0*/  IADD3 R8, P1, R14, UR48, RZ ;  /* 0x000000300e087c10 */ /* 0x000fc6000ff3e0ff */
[----:B------:R0:W3:Y:S04]  /*112e0*/  @!P0 LDG.E.U8 R18, desc[UR6][R4.64] ;  /* 0x0000000604128981 */ /* 0x0000e8000c1e1100 */
[----:B----4-:R1:W-:Y:S04]  /*112f0*/  STL [R1+0x10], R11 ;  /* 0x0000100b01007387 */ /* 0x0103e80000100800 */
[----:B-1----:R-:W4:Y:S04]  /*11300*/  LDL R11, [R1+0x60c] ;  /* 0x00060c00010b7983 */ /* 0x002f280000100800 */
[----:B--2---:R1:W-:Y:S04]  /*11310*/  STL [R1+0x14], R10 ;  /* 0x0000140a01007387 */ /* 0x0043e80000100800 */
[----:B-1----:R-:W2:Y:S01]  /*11320*/  LDL R10, [R1+0x608] ;  /* 0x00060800010a7983 */ /* 0x002ea20000100800 */
[----:B------:R-:W-:-:S02]  /*11330*/  IADD3.X R9, R0, UR23, RZ, P1, !PT ;  /* 0x0000001700097c10 */ /* 0x000fc40008ffe4ff */
[----:B0-----:R-:W-:Y:S02]  /*11340*/  IADD3 R4, P1, R14, UR44, RZ ;  /* 0x0000002c0e047c10 */ /* 0x001fe4000ff3e0ff */
[----:B------:R-:W-:Y:S01]  /*11350*/  PRMT R28, RZ, 0x7610, R28 ;  /* 0x00007610ff1c7816 */ /* 0x000fe2000000001c */
[----:B------:R0:W3:Y:S01]  /*11360*/  @!P0 LDG.E.U8 R13, desc[UR6][R8.64] ;  /* 0x00000006080d8981 */ /* 0x0000e2000c1e1100 */
[----:B------:R-:W-:Y:S02]  /*11370*/  IADD3.X R5, R0, UR19, RZ, P1, !PT ;  /* 0x0000001300057c10 */ /* 0x000fe40008ffe4ff */
[C---:B------:R-:W-:Y:S02]  /*11380*/  IADD3 R6, P2, R14.reuse, UR47, RZ ;  /* 0x0000002f0e067c10 */ /* 0x040fe4000ff5e0ff */
[----:B------:R-:W-:Y:S01]  /*11390*/  PRMT R12, RZ, 0x7610, R12 ;  /* 0x00007610ff0c7816 */ /* 0x000fe2000000000c */
[----:B------:R1:W3:Y:S01]  /*113a0*/  @!P0 LDG.E.U8 R28, desc[UR6][R4.64] ;  /* 0x00000006041c8981 */ /* 0x0002e2000c1e1100 */
[----:B0-----:R-:W-:-:S02]  /*113b0*/  IADD3 R8, P1, R14, UR43, RZ ;  /* 0x0000002b0e087c10 */ /* 0x001fc4000ff3e0ff */
[C---:B------:R-:W-:Y:S02]  /*113c0*/  IADD3.X R7, R0.reuse, UR22, RZ, P2, !PT ;  /* 0x0000001600077c10 */ /* 0x040fe400097fe4ff */
[----:B------:R-:W-:Y:S02]  /*113d0*/  IADD3.X R9, R0, UR18, RZ, P1, !PT ;  /* 0x0000001200097c10 */ /* 0x000fe40008ffe4ff */
[----:B-1----:R-:W-:Y:S01]  /*113e0*/  IADD3 R4, P1, R14, UR36, RZ ;  /* 0x000000240e047c10 */ /* 0x002fe2000ff3e0ff */
[----:B------:R0:W3:Y:S01]  /*113f0*/  @!P0 LDG.E.U8 R12, desc[UR6][R6.64] ;  /* 0x00000006060c8981 */ /* 0x0000e2000c1e1100 */
[----:B------:R-:W-:Y:S02]  /*11400*/  PRMT R20, RZ, 0x7610, R20 ;  /* 0x00007610ff147816 */ /* 0x000fe40000000014 */
[----:B------:R-:W-:Y:S02]  /*11410*/  PRMT R29, RZ, 0x7610, R29 ;  /* 0x00007610ff1d7816 */ /* 0x000fe4000000001d */
[----:B------:R-:W-:-:S02]  /*11420*/  IADD3.X R5, R0, UR5, RZ, P1, !PT ;  /* 0x0000000500057c10 */ /* 0x000fc40008ffe4ff */
[----:B------:R-:W-:Y:S02]  /*11430*/  PRMT R2, RZ, 0x7610, R2 ;  /* 0x00007610ff027816 */ /* 0x000fe40000000002 */
[----:B------:R1:W3:Y:S01]  /*11440*/  @!P0 LDG.E.U8 R29, desc[UR6][R8.64] ;  /* 0x00000006081d8981 */ /* 0x0002e2000c1e1100 */
[----:B0-----:R-:W-:-:S03]  /*11450*/  IADD3 R6, P2, R14, UR40, RZ ;  /* 0x000000280e067c10 */ /* 0x001fc6000ff5e0ff */
[----:B------:R-:W3:Y:S01]  /*11460*/  @!P0 LDG.E.U8 R20, desc[UR6][R4.64] ;  /* 0x0000000604148981 */ /* 0x000ee2000c1e1100 */
[----:B------:R-:W-:Y:S02]  /*11470*/  IADD3.X R7, R0, UR15, RZ, P2, !PT ;  /* 0x0000000f00077c10 */ /* 0x000fe400097fe4ff */
[----:B------:R-:W-:Y:S02]  /*11480*/  PRMT R23, RZ, 0x7610, R23 ;  /* 0x00007610ff177816 */ /* 0x000fe40000000017 */
[----:B-1----:R-:W-:Y:S01]  /*11490*/  IADD3 R8, P1, R14, UR35, RZ ;  /* 0x000000230e087c10 */ /* 0x002fe2000ff3e0ff */
[----:B------:R0:W3:Y:S01]  /*114a0*/  @!P0 LDG.E.U8 R2, desc[UR6][R6.64] ;  /* 0x0000000606028981 */ /* 0x0000e2000c1e1100 */
[----:B------:R-:W-:Y:S02]  /*114b0*/  PRMT R26, RZ, 0x7610, R26 ;  /* 0x00007610ff1a7816 */ /* 0x000fe4000000001a */
[----:B------:R-:W-:Y:S02]  /*114c0*/  IADD3.X R9, R0, UR10, RZ, P1, !PT ;  /* 0x0000000a00097c10 */ /* 0x000fe40008ffe4ff */
[----:B------:R-:W-:-:S03]  /*114d0*/  PRMT R3, RZ, 0x7610, R3 ;  /* 0x00007610ff037816 */ /* 0x000fc60000000003 */
[----:B------:R1:W3:Y:S01]  /*114e0*/  @!P0 LDG.E.U8 R23, desc[UR6][R8.64] ;  /* 0x0000000608178981 */ /* 0x0002e2000c1e1100 */
[----:B0-----:R-:W-:-:S04]  /*114f0*/  IADD3 R6, P1, R14, UR39, RZ ;  /* 0x000000270e067c10 */ /* 0x001fc8000ff3e0ff */
[----:B------:R-:W-:Y:S02]  /*11500*/  IADD3.X R7, R0, UR14, RZ, P1, !PT ;  /* 0x0000000e00077c10 */ /* 0x000fe40008ffe4ff */
[----:B------:R-:W-:Y:S02]  /*11510*/  PRMT R25, RZ, 0x7610, R25 ;  /* 0x00007610ff197816 */ /* 0x000fe40000000019 */
[----:B------:R-:W-:Y:S01]  /*11520*/  PRMT R24, RZ, 0x7610, R24 ;  /* 0x00007610ff187816 */ /* 0x000fe20000000018 */
[----:B------:R-:W3:Y:S01]  /*11530*/  @!P0 LDG.E.U8 R3, desc[UR6][R6.64] ;  /* 0x0000000606038981 */ /* 0x000ee2000c1e1100 */
[----:B----4-:R-:W-:-:S05]  /*11540*/  IADD3 R4, P2, R14, R11, RZ ;  /* 0x0000000b0e047210 */ /* 0x010fca0007f5e0ff */
[----:B--2---:R-:W-:Y:S01]  /*11550*/  IMAD.X R5, R0, 0x1, R10, P2 ;  /* 0x0000000100057824 */ /* 0x004fe200010e060a */
[----:B-1----:R-:W-:-:S04]  /*11560*/  IADD3 R8, P2, R14, UR45, RZ ;  /* 0x0000002d0e087c10 */ /* 0x002fc8000ff5e0ff */
[----:B------:R0:W2:Y:S01]  /*11570*/  @!P0 LDG.E.U8 R26, desc[UR6][R4.64] ;  /* 0x00000006041a8981 */ /* 0x0000a2000c1e1100 */
[----:B------:R-:W-:-:S05]  /*11580*/  IADD3.X R9, R0, UR20, RZ, P2, !PT ;  /* 0x0000001400097c10 */ /* 0x000fca00097fe4ff */
[----:B------:R1:W4:Y:S01]  /*11590*/  @!P0 LDG.E.U8 R25, desc[UR6][R8.64] ;  /* 0x0000000608198981 */ /* 0x000322000c1e1100 */
[----:B0-----:R-:W-:-:S04]  /*115a0*/  IADD3 R4, P1, R14, UR46, RZ ;  /* 0x0000002e0e047c10 */ /* 0x001fc8000ff3e0ff */
[----:B------:R-:W-:Y:S02]  /*115b0*/  IADD3.X R5, R0, UR21, RZ, P1, !PT ;  /* 0x0000001500057c10 */ /* 0x000fe40008ffe4ff */
[----:B------:R-:W-:-:S03]  /*115c0*/  IADD3 R6, P1, R14, UR42, RZ ;  /* 0x0000002a0e067c10 */ /* 0x000fc6000ff3e0ff */
[----:B------:R0:W2:Y:S01]  /*115d0*/  @!P0 LDG.E.U8 R24, desc[UR6][R4.64] ;  /* 0x0000000604188981 */ /* 0x0000a2000c1e1100 */
[----:B------:R-:W-:Y:S02]  /*115e0*/  IADD3.X R7, R0, UR17, RZ, P1, !PT ;  /* 0x0000001100077c10 */ /* 0x000fe40008ffe4ff */
[----:B-1----:R-:W-:-:S04]  /*115f0*/  IADD3 R8, P1, R14, UR41, RZ ;  /* 0x000000290e087c10 */ /* 0x002fc8000ff3e0ff */
[----:B------:R-:W-:Y:S02]  /*11600*/  IADD3.X R9, R0, UR16, RZ, P1, !PT ;  /* 0x0000001000097c10 */ /* 0x000fe40008ffe4ff */
[----:B0-----:R-:W-:Y:S02]  /*11610*/  PRMT R4, RZ, 0x7610, R4 ;  /* 0x00007610ff047816 */ /* 0x001fe40000000004 */
[----:B------:R-:W-:-:S04]  /*11620*/  PRMT R5, RZ, 0x7610, R5 ;  /* 0x00007610ff057816 */ /* 0x000fc80000000005 */
[----:B------:R-:W4:Y:S04]  /*11630*/  @!P0 LDG.E.U8 R4, desc[UR6][R6.64] ;  /* 0x0000000606048981 */ /* 0x000f28000c1e1100 */
[----:B------:R-:W4:Y:S04]  /*11640*/  @!P0 LDG.E.U8 R5, desc[UR6][R8.64] ;  /* 0x0000000608058981 */ /* 0x000f28000c1e1100 */
[----:B------:R0:W-:Y:S04]  /*11650*/  STL [R1+0x1c], R27 ;  /* 0x00001c1b01007387 */ /* 0x0001e80000100800 */
[----:B-----5:R1:W-:Y:S04]  /*11660*/  STL [R1+0x20], R22 ;  /* 0x0000201601007387 */ /* 0x0203e80000100800 */
[----:B------:R-:W-:Y:S04]  /*11670*/  STL [R1+0x24], R21 ;  /* 0x0000241501007387 */ /* 0x000fe80000100800 */
[----:B---3--:R-:W-:Y:S04]  /*11680*/  STL [R1+0x18], R19 ;  /* 0x0000181301007387 */ /* 0x008fe80000100800 */
[----:B------:R-:W-:Y:S04]  /*11690*/  STL [R1+0xc], R18 ;  /* 0x00000c1201007387 */ /* 0x000fe80000100800 */
[----:B------:R3:W-:Y:S04]  /*116a0*/  STL [R1+0x8], R12 ;  /* 0x0000080c01007387 */ /* 0x0007e80000100800 */
[----:B0-----:R-:W5:Y:S04]  /*116b0*/  LDL R27, [R1+0x440] ;  /* 0x00044000011b7983 */ /* 0x001f680000100800 */
[----:B-1----:R-:W5:Y:S04]  /*116c0*/  LDL R22, [R1+0x38c] ;  /* 0x00038c0001167983 */ /* 0x002f680000100800 */
[----:B---3--:R-:W3:Y:S04]  /*116d0*/  LDL R12, [R1+0x5a4] ;  /* 0x0005a400010c7983 */ /* 0x008ee80000100800 */
[----:B------:R-:W5:Y:S04]  /*116e0*/  LDL R21, [R1+0x388] ;  /* 0x0003880001157983 */ /* 0x000f680000100800 */
[----:B------:R-:W5:Y:S04]  /*116f0*/  LDL R19, [R1+0x2e8] ;  /* 0x0002e80001137983 */ /* 0x000f680000100800 */
[----:B------:R-:W5:Y:S04]  /*11700*/  LDL R18, [R1+0x2e4] ;  /* 0x0002e40001127983 */ /* 0x000f680000100800 */
[----:B------:R-:W-:Y:S04]  /*11710*/  STL [R1+0x4], R13 ;  /* 0x0000040d01007387 */ /* 0x000fe80000100800 */
[----:B--2---:R0:W-:Y:S04]  /*11720*/  STL [R1+0x7a0], R24 ;  /* 0x0007a01801007387 */ /* 0x0041e80000100800 */
[----:B0-----:R-:W2:Y:S04]  /*11730*/  LDL R24, [R1+0x444] ;  /* 0x0004440001187983 */ /* 0x001ea80000100800 */
[----:B----4-:R0:W-:Y:S04]  /*11740*/  STL [R1+0x7a4], R25 ;  /* 0x0007a41901007387 */ /* 0x0101e80000100800 */
[----:B0-----:R-:W4:Y:S04]  /*11750*/  LDL R25, [R1+0x4e8] ;  /* 0x0004e80001197983 */ /* 0x001f280000100800 */
[----:B------:R0:W-:Y:S04]  /*11760*/  STL [R1+0x7a8], R4 ;  /* 0x0007a80401007387 */ /* 0x0001e80000100800 */
[----:B0-----:R-:W5:Y:S04]  /*11770*/  LDL R4, [R1+0x4ec] ;  /* 0x0004ec0001047983 */ /* 0x001f680000100800 */
[----:B------:R0:W-:Y:S04]  /*11780*/  STL [R1+0x7ac], R5 ;  /* 0x0007ac0501007387 */ /* 0x0001e80000100800 */
[----:B0-----:R-:W2:Y:S01]  /*11790*/  LDL R5, [R1+0x5a0] ;  /* 0x0005a00001057983 */ /* 0x001ea20000100800 */
[----:B------:R-:W-:-:S02]  /*117a0*/  IADD3 R6, P1, R14, UR38, RZ ;  /* 0x000000260e067c10 */ /* 0x000fc4000ff3e0ff */
[----:B------:R-:W-:Y:S02]  /*117b0*/  PRMT R17, RZ, 0x7610, R17 ;  /* 0x00007610ff117816 */ /* 0x000fe40000000011 */
[----:B------:R-:W-:Y:S02]  /*117c0*/  IADD3.X R7, R0, UR13, RZ, P1, !PT ;  /* 0x0000000d00077c10 */ /* 0x000fe40008ffe4ff */
[----:B------:R-:W-:-:S03]  /*117d0*/  IADD3 R8, P1, R14, UR37, RZ ;  /* 0x000000250e087c10 */ /* 0x000fc6000ff3e0ff */
[----:B------:R0:W4:Y:S01]  /*117e0*/  @!P0 LDG.E.U8 R17, desc[UR6][R6.64] ;  /* 0x0000000606118981 */ /* 0x000122000c1e1100 */
[----:B------:R-:W-:Y:S02]  /*117f0*/  IADD3.X R9, R0, UR12, RZ, P1, !PT ;  /* 0x0000000c00097c10 */ /* 0x000fe40008ffe4ff */
[----:B0-----:R-:W-:Y:S02]  /*11800*/  PRMT R6, RZ, 0x7610, R6 ;  /* 0x00007610ff067816 */ /* 0x001fe40000000006 */
[----:B------:R-:W-:-:S04]  /*11810*/  PRMT R7, RZ, 0x7610, R7 ;  /* 0x00007610ff077816 */ /* 0x000fc80000000007 */
[----:B------:R0:W4:Y:S02]  /*11820*/  @!P0 LDG.E.U8 R6, desc[UR6][R8.64] ;  /* 0x0000000608068981 */ /* 0x000124000c1e1100 */
[----:B0-----:R-:W-:-:S04]  /*11830*/  IADD3 R8, P1, R14, UR34, RZ ;  /* 0x000000220e087c10 */ /* 0x001fc8000ff3e0ff */
        /* <DEDUP_REMOVED lines=9> */
[----:B---3--:R-:W-:-:S03]  /*118d0*/  IADD3 R12, P1, R14, R12, RZ ;  /* 0x0000000c0e0c7210 */ /* 0x008fc60007f3e0ff */
[----:B------:R0:W3:Y:S02]  /*118e0*/  @!P0 LDG.E.U8 R9, desc[UR6][R10.64] ;  /* 0x000000060a098981 */ /* 0x0000e4000c1e1100 */
[----:B0-----:R-:W-:Y:S02]  /*118f0*/  PRMT R10, RZ, 0x7610, R10 ;  /* 0x00007610ff0a7816 */ /* 0x001fe4000000000a */
[----:B------:R-:W-:Y:S02]  /*11900*/  PRMT R11, RZ, 0x7610, R11 ;  /* 0x00007610ff0b7816 */ /* 0x000fe4000000000b */
[----:B------:R-:W-:Y:S02]  /*11910*/  PRMT R15, RZ, 0x7610, R15 ;  /* 0x00007610ff0f7816 */ /* 0x000fe4000000000f */
[----:B------:R-:W-:Y:S01]  /*11920*/  PRMT R16, RZ, 0x7610, R16 ;  /* 0x00007610ff107816 */ /* 0x000fe20000000010 */
[----:B--2---:R-:W-:-:S05]  /*11930*/  IMAD.X R13, R0, 0x1, R5, P1 ;  /* 0x00000001000d7824 */ /* 0x004fca00008e0605 */
[----:B------:R5:W2:Y:S02]  /*11940*/  @!P0 LDG.E.U8 R10, desc[UR6][R12.64] ;  /* 0x000000060c0a8981 */ /* 0x000aa4000c1e1100 */
[----:B-----5:R-:W-:-:S05]  /*11950*/  IADD3 R12, P1, R14, R4, RZ ;  /* 0x000000040e0c7210 */ /* 0x020fca0007f3e0ff */
[----:B----4-:R-:W-:-:S05]  /*11960*/  IMAD.X R13, R0, 0x1, R25, P1 ;  /* 0x00000001000d7824 */ /* 0x010fca00008e0619 */
[----:B------:R0:W4:Y:S02]  /*11970*/  @!P0 LDG.E.U8 R11, desc[UR6][R12.64] ;  /* 0x000000060c0b8981 */ /* 0x000124000c1e1100 */
[----:B0-----:R-:W-:-:S05]  /*11980*/  IADD3 R12, P1, R14, R24, RZ ;  /* 0x000000180e0c7210 */ /* 0x001fca0007f3e0ff */
[----:B------:R-:W-:-:S05]  /*11990*/  IMAD.X R13, R0, 0x1, R27, P1 ;  /* 0x00000001000d7824 */ /* 0x000fca00008e061b */
[----:B------:R0:W5:Y:S02]  /*119a0*/  @!P0 LDG.E.U8 R15, desc[UR6][R12.64] ;  /* 0x000000060c0f8981 */ /* 0x000164000c1e1100 */
[----:B0-----:R-:W-:-:S05]  /*119b0*/  IADD3 R12, P1, R14, R22, RZ ;  /* 0x000000160e0c7210 */ /* 0x001fca0007f3e0ff */
[----:B------:R-:W-:-:S05]  /*119c0*/  IMAD.X R13, R0, 0x1, R21, P1 ;  /* 0x00000001000d7824 */ /* 0x000fca00008e0615 */
[----:B------:R0:W5:Y:S02]  /*119d0*/  @!P0 LDG.E.U8 R16, desc[UR6][R12.64] ;  /* 0x000000060c108981 */ /* 0x000164000c1e1100 */
[----:B0-----:R-:W-:Y:S02]  /*119e0*/  IADD3 R12, P1, R14, R19, RZ ;  /* 0x000000130e0c7210 */ /* 0x001fe40007f3e0ff */
[----:B------:R-:W-:-:S03]  /*119f0*/  PRMT R14, RZ, 0x7610, R14 ;  /* 0x00007610ff0e7816 */ /* 0x000fc6000000000e */
[----:B------:R-:W-:-:S05]  /*11a00*/  IMAD.X R13, R0, 0x1, R18, P1 ;  /* 0x00000001000d7824 */ /* 0x000fca00008e0612 */
[----:B------:R0:W5:Y:S04]  /*11a10*/  @!P0 LDG.E.U8 R14, desc[UR6][R12.64] ;  /* 0x000000060c0e8981 */ /* 0x000168000c1e1100 */
[----:B------:R-:W-:Y:S04]  /*11a20*/  STL [R1+0x7b0], R17 ;  /* 0x0007b01101007387 */ /* 0x000fe80000100800 */
[----:B------:R-:W-:Y:S04]  /*11a30*/  STL [R1+0x7b4], R6 ;  /* 0x0007b40601007387 */ /* 0x000fe80000100800 */
[----:B------:R-:W-:Y:S04]  /*11a40*/  STL [R1+0x7b8], R7 ;  /* 0x0007b80701007387 */ /* 0x000fe80000100800 */
[----:B------:R-:W-:Y:S04]  /*11a50*/  STL [R1+0x7bc], R8 ;  /* 0x0007bc0801007387 */ /* 0x000fe80000100800 */
[----:B---3--:R-:W-:Y:S01]  /*11a60*/  STL [R1+0x7c0], R9 ;  /* 0x0007c00901007387 */ /* 0x008fe20000100800 */
[----:B------:R-:W1:Y:S01]  /*11a70*/  S2R R24, SR_TID.X ;  /* 0x0000000000187919 */ /* 0x000e620000002100 */
[----:B------:R-:W3:Y:S01]  /*11a80*/  S2R R0, SR_CgaCtaId ;  /* 0x0000000000007919 */ /* 0x000ee20000008800 */
[----:B0-----:R-:W-:-:S02]  /*11a90*/  MOV R12, 0x400 ;  /* 0x00000400000c7802 */ /* 0x001fc40000000f00 */
[----:B-1----:R-:W-:Y:S02]  /*11aa0*/  SHF.R.U32.HI R13, RZ, 0x2, R24 ;  /* 0x00000002ff0d7819 */ /* 0x002fe40000011618 */
[----:B---3--:R-:W-:Y:S01]  /*11ab0*/  LEA R0, R0, R12, 0x18 ;  /* 0x0000000c00007211 */ /* 0x008fe200078ec0ff */
[C---:B------:R-:W-:Y:S01]  /*11ac0*/  IMAD.SHL.U32 R12, R24.reuse, 0x40, RZ ;  /* 0x00000040180c7824 */ /* 0x040fe200078e00ff */
[----:B------:R-:W-:Y:S02]  /*11ad0*/  SGXT.U32 R13, R13, 0x3 ;  /* 0x000000030d0d781a */ /* 0x000fe40000000000 */
[----:B------:R-:W-:Y:S02]  /*11ae0*/  LOP3.LUT R18, R24, 0x20, RZ, 0xc0, !PT ;  /* 0x0000002018127812 */ /* 0x000fe400078ec0ff */
[----:B------:R-:W-:Y:S02]  /*11af0*/  LOP3.LUT R13, R13, 0x40, R12, 0xf8, !PT ;  /* 0x000000400d0d7812 */ /* 0x000fe400078ef80c */
[----:B------:R-:W-:Y:S01]  /*11b00*/  SHF.R.S32.HI R12, RZ, 0x2, R24 ;  /* 0x00000002ff0c7819 */ /* 0x000fe20000011418 */
[----:B------:R-:W-:-:S03]  /*11b10*/  IMAD R0, R18, 0x8, R0 ;  /* 0x0000000812007824 */ /* 0x000fc600078e0200 */
[----:B------:R-:W-:Y:S01]  /*11b20*/  SGXT R12, R12, 0x1 ;  /* 0x000000010c0c781a */ /* 0x000fe20000000200 */
[----:B------:R-:W-:-:S03]  /*11b30*/  IMAD.SHL.U32 R18, R24, 0x20, RZ ;  /* 0x0000002018127824 */ /* 0x000fc600078e00ff */
[----:B------:R-:W-:Y:S01]  /*11b40*/  LOP3.LUT R12, R12, 0x90, RZ, 0xc0, !PT ;  /* 0x000000900c0c7812 */ /* 0x000fe200078ec0ff */
[----:B------:R-:W-:-:S03]  /*11b50*/  IMAD.SHL.U32 R19, R24, 0x2, RZ ;  /* 0x0000000218137824 */ /* 0x000fc600078e00ff */
[----:B------:R-:W-:Y:S02]  /*11b60*/  LOP3.LUT R12, R12, 0x260, R18, 0xf8, !PT ;  /* 0x000002600c0c7812 */ /* 0x000fe400078ef812 */
[----:B------:R-:W-:Y:S02]  /*11b70*/  SHF.R.S32.HI R18, RZ, 0x1, R24 ;  /* 0x00000001ff127819 */ /* 0x000fe40000011418 */
[----:B------:R-:W-:Y:S02]  /*11b80*/  LOP3.LUT R12, R12, 0x10, R19, 0x78, !PT ;  /* 0x000000100c0c7812 */ /* 0x000fe400078e7813 */
[----:B------:R-:W-:-:S04]  /*11b90*/  SGXT R18, R18, 0x1 ;  /* 0x000000011212781a */ /* 0x000fc80000000200 */
[----:B------:R-:W-:Y:S01]  /*11ba0*/  LOP3.LUT R13, R13, 0x88, R18, 0xf8, !PT ;  /* 0x000000880d0d7812 */ /* 0x000fe200078ef812 */
[----:B------:R-:W-:-:S04]  /*11bb0*/  IMAD.IADD R0, R12, 0x1, R0 ;  /* 0x000000010c007824 */ /* 0x000fc800078e0200 */
[----:B------:R-:W0:Y:S04]  /*11bc0*/  LDS.U8 R19, [R13+UR9] ;  /* 0x000000090d137984 */ /* 0x000e280008000000 */
[----:B------:R-:W1:Y:S04]  /*11bd0*/  LDS.U8 R18, [R13+UR9+0x10] ;  /* 0x000010090d127984 */ /* 0x000e680008000000 */
[----:B------:R-:W3:Y:S04]  /*11be0*/  LDS.U8 R4, [R13+UR9+0x20] ;  /* 0x000020090d047984 */ /* 0x000ee80008000000 */
[----:B------:R-:W3:Y:S04]  /*11bf0*/  LDS.U8 R22, [R13+UR9+0x100] ;  /* 0x000100090d167984 */ /* 0x000ee80008000000 */
[----:B--2---:R-:W-:Y:S04]  /*11c00*/  STL [R1+0x7c4], R10 ;  /* 0x0007c40a01007387 */ /* 0x004fe80000100800 */
[----:B------:R-:W-:Y:S04]  /*11c10*/  LDS.U8 R21, [R13+UR9+0x110] ;  /* 0x000110090d157984 */ /* 0x000fe80008000000 */
[----:B----4-:R-:W-:Y:S04]  /*11c20*/  STL [R1+0x7c8], R11 ;  /* 0x0007c80b01007387 */ /* 0x010fe80000100800 */
[----:B-----5:R-:W-:Y:S04]  /*11c30*/  STL [R1+0x784], R15 ;  /* 0x0007840f01007387 */ /* 0x020fe80000100800 */
[----:B------:R-:W-:Y:S04]  /*11c40*/  STL [R1+0x780], R16 ;  /* 0x0007801001007387 */ /* 0x000fe80000100800 */
[----:B------:R-:W2:Y:S04]  /*11c50*/  LDL.LU R25, [R1+0x2b8] ;  /* 0x0002b80001197983 */ /* 0x000ea80000300800 */
[----:B------:R-:W-:Y:S04]  /*11c60*/  STL [R1+0x788], R14 ;  /* 0x0007880e01007387 */ /* 0x000fe80000100800 */
[----:B------:R-:W-:Y:S04]  /*11c70*/  STL [R1+0x78c], R0 ;  /* 0x00078c0001007387 */ /* 0x000fe80000100800 */
[----:B------:R-:W4:Y:S01]  /*11c80*/  LDS.U8 R0, [R13+UR9+0x30] ;  /* 0x000030090d007984 */ /* 0x000f220008000000 */
[----:B------:R-:W-:-:S03]  /*11c90*/  LOP3.LUT R12, R13, 0x8, RZ, 0x3c, !PT ;  /* 0x000000080d0c7812 */ /* 0x000fc600078e3cff */
[----:B0-----:R-:W-:Y:S04]  /*11ca0*/  STL [R1+0x790], R19 ;  /* 0x0007901301007387 */ /* 0x001fe80000100800 */
[----:B-1----:R-:W-:Y:S04]  /*11cb0*/  STL [R1+0x794], R18 ;  /* 0x0007941201007387 */ /* 0x002fe80000100800 */
[----:B---3--:R-:W-:Y:S04]  /*11cc0*/  STL [R1+0x2c8], R4 ;  /* 0x0002c80401007387 */ /* 0x008fe80000100800 */
[----:B------:R-:W-:Y:S04]  /*11cd0*/  STL [R1+0x798], R22 ;  /* 0x0007981601007387 */ /* 0x000fe80000100800 */
[----:B------:R-:W0:Y:S04]  /*11ce0*/  LDS.U8 R4, [R13+UR9+0x120] ;  /* 0x000120090d047984 */ /* 0x000e280008000000 */
[----:B------:R-:W1:Y:S04]  /*11cf0*/  LDS.U8 R27, [R12+UR9] ;  /* 0x000000090c1b7984 */ /* 0x000e680008000000 */
[----:B------:R-:W-:Y:S04]  /*11d00*/  LDS.U8 R5, [R12+UR9+0x30] ;  /* 0x000030090c057984 */ /* 0x000fe80008000000 */
[----:B----4-:R-:W-:Y:S04]  /*11d10*/  STL [R1+0x2c4], R0 ;  /* 0x0002c40001007387 */ /* 0x010fe80000100800 */
[----:B------:R-:W3:Y:S04]  /*11d20*/  LDS.U8 R0, [R13+UR9+0x130] ;  /* 0x000130090d007984 */ /* 0x000ee80008000000 */
[----:B------:R-:W-:Y:S01]  /*11d30*/  STL [R1+0x79c], R21 ;  /* 0x00079c1501007387 */ /* 0x000fe20000100800 */
[----:B------:R-:W-:-:S03]  /*11d40*/  LOP3.LUT R16, R24, 0x3f, RZ, 0xc0, !PT ;  /* 0x0000003f18107812 */ /* 0x000fc600078ec0ff */
[----:B------:R-:W-:Y:S04]  /*11d50*/  LDS.U8 R13, [R12+UR9+0x10] ;  /* 0x000010090c0d7984 */ /* 0x000fe80008000000 */
[----:B0-----:R-:W-:Y:S04]  /*11d60*/  STL [R1+0x2d8], R4 ;  /* 0x0002d80401007387 */ /* 0x001fe80000100800 */
[----:B-1----:R-:W-:Y:S04]  /*11d70*/  STL [R1+0x7cc], R27 ;  /* 0x0007cc1b01007387 */ /* 0x002fe80000100800 */
[----:B------:R-:W-:Y:S04]  /*11d80*/  LDS.U8 R4, [R12+UR9+0x100] ;  /* 0x000100090c047984 */ /* 0x000fe80008000000 */
[----:B---3--:R-:W-:Y:S04]  /*11d90*/  STL [R1+0x2c0], R0 ;  /* 0x0002c00001007387 */ /* 0x008fe80000100800 */
[----:B------:R-:W0:Y:S04]  /*11da0*/  LDS.U8 R0, [R12+UR9+0x20] ;  /* 0x000020090c007984 */ /* 0x000e280008000000 */
[----:B0-----:R-:W-:Y:S04]  /*11db0*/  STL [R1+0x2d4], R0 ;  /* 0x0002d40001007387 */ /* 0x001fe80000100800 */
[----:B------:R-:W0:Y:S04]  /*11dc0*/  LDS.U8 R0, [R12+UR9+0x110] ;  /* 0x000110090c007984 */ /* 0x000e280008000000 */
[----:B------:R-:W-:Y:S04]  /*11dd0*/  STL [R1+0x2d0], R5 ;  /* 0x0002d00501007387 */ /* 0x000fe80000100800 */
[----:B------:R-:W-:Y:S04]  /*11de0*/  STL [R1+0x13c], R4 ;  /* 0x00013c0401007387 */ /* 0x000fe80000100800 */
[----:B------:R-:W1:Y:S04]  /*11df0*/  LDS.U8 R4, [R12+UR9+0x120] ;  /* 0x000120090c047984 */ /* 0x000e680008000000 */
[----:B0-----:R-:W-:Y:S04]  /*11e00*/  STL [R1+0x138], R0 ;  /* 0x0001380001007387 */ /* 0x001fe80000100800 */
[----:B------:R-:W0:Y:S04]  /*11e10*/  LDS.U8 R0, [R12+UR9+0x130] ;  /* 0x000130090c007984 */ /* 0x000e280008000000 */
[----:B------:R-:W3:Y:S01]  /*11e20*/  LDL.LU R24, [R1+0x8] ;  /* 0x0000080001187983 */ /* 0x000ee20000300800 */
[----:B------:R-:W-:Y:S06]  /*11e30*/  BAR.SYNC.DEFER_BLOCKING 0x0 ;  /* 0x0000000000007b1d */ /* 0x000fec0000010000 */
[----:B-1----:R-:W-:Y:S04]  /*11e40*/  STL [R1+0x2dc], R4 ;  /* 0x0002dc0401007387 */ /* 0x002fe80000100800 */
[----:B0-----:R0:W-:Y:S04]  /*11e50*/  STL [R1+0x2cc], R0 ;  /* 0x0002cc0001007387 */ /* 0x0011e80000100800 */
[----:B------:R-:W4:Y:S04]  /*11e60*/  LDL.LU R12, [R1+0x20] ;  /* 0x00002000010c7983 */ /* 0x000f280000300800 */
[----:B------:R-:W5:Y:S04]  /*11e70*/  LDL.LU R27, [R1+0x1c] ;  /* 0x00001c00011b7983 */ /* 0x000f680000300800 */
[----:B------:R-:W5:Y:S04]  /*11e80*/  LDL.LU R21, [R1+0x28] ;  /* 0x0000280001157983 */ /* 0x000f680000300800 */
[----:B------:R-:W5:Y:S04]  /*11e90*/  LDL.LU R22, [R1+0x150] ;  /* 0x0001500001167983 */ /* 0x000f680000300800 */
[----:B------:R-:W5:Y:S04]  /*11ea0*/  LDL.LU R18, [R1+0x3c] ;  /* 0x00003c0001127983 */ /* 0x000f680000300800 */
[----:B------:R-:W5:Y:S04]  /*11eb0*/  LDL.LU R19, [R1+0x158] ;  /* 0x0001580001137983 */ /* 0x000f680000300800 */
        /* <DEDUP_REMOVED lines=10> */
[----:B--2---:R-:W-:Y:S04]  /*11f60*/  STS.U8 [R16+UR9], R25 ;  /* 0x0000001910007988 */ /* 0x004fe80008000009 */
[----:B------:R-:W2:Y:S04]  /*11f70*/  LDL.LU R5, [R1+0x1b0] ;  /* 0x0001b00001057983 */ /* 0x000ea80000300800 */
[----:B------:R-:W2:Y:S04]  /*11f80*/  LDL.LU R4, [R1+0x1c0] ;  /* 0x0001c00001047983 */ /* 0x000ea80000300800 */
[----:B------:R0:W-:Y:S04]  /*11f90*/  STS.U8 [R16+UR9+0x40], R26 ;  /* 0x0000401a10007988 */ /* 0x0001e80008000009 */
[----:B------:R1:W-:Y:S04]  /*11fa0*/  STS.U8 [R16+UR9+0x100], R23 ;  /* 0x0001001710007988 */ /* 0x0003e80008000009 */
[----:B------:R1:W-:Y:S04]  /*11fb0*/  STS.U8 [R16+UR9+0x140], R20 ;  /* 0x0001401410007988 */ /* 0x0003e80008000009 */
[----:B0-----:R-:W4:Y:S04]  /*11fc0*/  LDL.LU R26, [R1+0x10] ;  /* 0x00001000011a7983 */ /* 0x001f280000300800 */
[----:B-1----:R-:W5:Y:S04]  /*11fd0*/  LDL.LU R23, [R1+0x14] ;  /* 0x0000140001177983 */ /* 0x002f680000300800 */
[----:B------:R-:W2:Y:S04]  /*11fe0*/  LDL.LU R20, [R1+0x4] ;  /* 0x0000040001147983 */ /* 0x000ea80000300800 */
[----:B------:R-:W-:Y:S04]  /*11ff0*/  STS.U8 [R16+UR9+0x200], R3 ;  /* 0x0002000310007988 */ /* 0x000fe80008000009 */
[----:B------:R0:W-:Y:S04]  /*12000*/  STS.U8 [R16+UR9+0x240], R2 ;  /* 0x0002400210007988 */ /* 0x0001e80008000009 */
[----:B0-----:R-:W4:Y:S04]  /*12010*/  LDL.LU R2, [R1+0x7d0] ;  /* 0x0007d00001027983 */ /* 0x001f280000300800 */
[----:B------:R-:W-:Y:S04]  /*12020*/  STS.U8 [R16+UR9+0x300], R29 ;  /* 0x0003001d10007988 */ /* 0x000fe80008000009 */
[----:B------:R-:W-:Y:S04]  /*12030*/  STS.U8 [R16+UR9+0x340], R28 ;  /* 0x0003401c10007988 */ /* 0x000fe80008000009 */
[----:B------:R-:W4:Y:S04]  /*12040*/  LDL.LU R25, [R1+0x1bc] ;  /* 0x0001bc0001197983 */ /* 0x000f280000300800 */
[----:B---3--:R0:W-:Y:S04]  /*12050*/  STS.U8 [R16+UR9+0x400], R24 ;  /* 0x0004001810007988 */ /* 0x0081e80008000009 */
[----:B0-----:R-:W3:Y:S04]  /*12060*/  LDL.LU R24, [R1+0x1cc] ;  /* 0x0001cc0001187983 */ /* 0x001ee80000300800 */
[----:B--2---:R-:W-:Y:S04]  /*12070*/  STS.U8 [R16+UR9+0x440], R20 ;  /* 0x0004401410007988 */ /* 0x004fe80008000009 */
[----:B-----5:R-:W-:Y:S04]  /*12080*/  STS.U8 [R16+UR9+0x500], R23 ;  /* 0x0005001710007988 */ /* 0x020fe80008000009 */
[----:B----4-:R-:W-:Y:S04]  /*12090*/  STS.U8 [R16+UR9+0x540], R26 ;  /* 0x0005401a10007988 */ /* 0x010fe80008000009 */
[----:B------:R-:W-:Y:S04]  /*120a0*/  STS.U8 [R16+UR9+0x600], R12 ;  /* 0x0006000c10007988 */ /* 0x000fe80008000009 */
[----:B------:R-:W-:Y:S04]  /*120b0*/  STS.U8 [R16+UR9+0x640], R27 ;  /* 0x0006401b10007988 */ /* 0x000fe80008000009 */
[----:B------:R-:W-:Y:S04]  /*120c0*/  STS.U8 [R16+UR9+0x700], R21 ;  /* 0x0007001510007988 */ /* 0x000fe80008000009 */
[----:B------:R-:W-:Y:S04]  /*120d0*/  STS.U8 [R16+UR9+0x740], R2 ;  /* 0x0007400210007988 */ /* 0x000fe80008000009 */
[----:B------:R-:W-:Y:S04]  /*120e0*/  STS.U8 [R16+UR9+0x800], R22 ;  /* 0x0008001610007988 */ /* 0x000fe80008000009 */
[----:B------:R-:W-:Y:S04]  /*120f0*/  STS.U8 [R16+UR9+0x840], R18 ;  /* 0x0008401210007988 */ /* 0x000fe80008000009 */
[----:B------:R0:W-:Y:S04]  /*12100*/  STS.U8 [R16+UR9+0x900], R19 ;  /* 0x0009001310007988 */ /* 0x0001e80008000009 */
[----:B------:R1:W-:Y:S04]  /*12110*/  STS.U8 [R16+UR9+0x940], R0 ;  /* 0x0009400010007988 */ /* 0x0003e80008000009 */
[----:B------:R-:W-:Y:S04]  /*12120*/  STS.U8 [R16+UR9+0xa00], R14 ;  /* 0x000a000e10007988 */ /* 0x000fe80008000009 */
[----:B0-----:R-:W2:Y:S04]  /*12130*/  LDL.LU R19, [R1+0x1c8] ;  /* 0x0001c80001137983 */ /* 0x001ea80000300800 */
[----:B------:R-:W-:Y:S04]  /*12140*/  STS.U8 [R16+UR9+0xa40], R15 ;  /* 0x000a400f10007988 */ /* 0x000fe80008000009 */
[----:B-1----:R-:W4:Y:S04]  /*12150*/  LDL.LU R0, [R1+0x1d4] ;  /* 0x0001d40001007983 */ /* 0x002f280000300800 */
[----:B------:R0:W-:Y:S04]  /*12160*/  STS.U8 [R16+UR9+0xb00], R11 ;  /* 0x000b000b10007988 */ /* 0x0001e80008000009 */
[----:B------:R-:W5:Y:S04]  /*12170*/  LDL.LU R27, [R1+0x1dc] ;  /* 0x0001dc00011b7983 */ /* 0x000f680000300800 */
[----:B------:R1:W-:Y:S04]  /*12180*/  STS.U8 [R16+UR9+0xb40], R10 ;  /* 0x000b400a10007988 */ /* 0x0003e80008000009 */
[----:B0-----:R-:W5:Y:S04]  /*12190*/  LDL.LU R11, [R1+0x1e8] ;  /* 0x0001e800010b7983 */ /* 0x001f680000300800 */
[----:B-1----:R-:W5:Y:S04]  /*121a0*/  LDL.LU R10, [R1+0x1ec] ;  /* 0x0001ec00010a7983 */ /* 0x002f680000300800 */
[----:B------:R-:W5:Y:S04]  /*121b0*/  LDL.LU R14, [R1+0x1fc] ;  /* 0x0001fc00010e7983 */ /* 0x000f680000300800 */
[----:B------:R-:W5:Y:S04]  /*121c0*/  LDL.LU R15, [R1+0x1f8] ;  /* 0x0001f800010f7983 */ /* 0x000f680000300800 */
[----:B------:R0:W-:Y:S04]  /*121d0*/  STS.U8 [R16+UR9+0xc00], R9 ;  /* 0x000c000910007988 */ /* 0x0001e80008000009 */
[----:B------:R1:W-:Y:S04]  /*121e0*/  STS.U8 [R16+UR9+0xc40], R8 ;  /* 0x000c400810007988 */ /* 0x0003e80008000009 */
[----:B------:R1:W-:Y:S04]  /*121f0*/  STS.U8 [R16+UR9+0xd00], R7 ;  /* 0x000d000710007988 */ /* 0x0003e80008000009 */
[----:B0-----:R-:W5:Y:S04]  /*12200*/  LDL.LU R9, [R1+0x204] ;  /* 0x0002040001097983 */ /* 0x001f680000300800 */
[----:B-1----:R-:W5:Y:S04]  /*12210*/  LDL.LU R8, [R1+0x20c] ;  /* 0x00020c0001087983 */ /* 0x002f680000300800 */
[----:B------:R0:W-:Y:S04]  /*12220*/  STS.U8 [R16+UR9+0xd40], R6 ;  /* 0x000d400610007988 */ /* 0x0001e80008000009 */
[----:B------:R-:W5:Y:S04]  /*12230*/  LDL.LU R7, [R1+0x210] ;  /* 0x0002100001077983 */ /* 0x000f680000300800 */
[----:B------:R1:W-:Y:S04]  /*12240*/  STS.U8 [R16+UR9+0xe00], R17 ;  /* 0x000e001110007988 */ /* 0x0003e80008000009 */
[----:B0-----:R-:W5:Y:S04]  /*12250*/  LDL.LU R6, [R1+0x218] ;  /* 0x0002180001067983 */ /* 0x001f680000300800 */
[----:B------:R0:W-:Y:S04]  /*12260*/  STS.U8 [R16+UR9+0xe40], R5 ;  /* 0x000e400510007988 */ /* 0x0001e80008000009 */
[----:B-1----:R-:W5:Y:S04]  /*12270*/  LDL.LU R17, [R1+0x224] ;  /* 0x0002240001117983 */ /* 0x002f680000300800 */
[----:B------:R1:W-:Y:S04]  /*12280*/  STS.U8 [R16+UR9+0xf00], R4 ;  /* 0x000f000410007988 */ /* 0x0003e80008000009 */
[----:B0-----:R-:W5:Y:S04]  /*12290*/  LDL.LU R5, [R1+0x228] ;  /* 0x0002280001057983 */ /* 0x001f680000300800 */
[----:B------:R0:W-:Y:S04]  /*122a0*/  STS.U8 [R16+UR9+0xf40], R25 ;  /* 0x000f401910007988 */ /* 0x0001e80008000009 */
[----:B-1----:R-:W5:Y:S04]  /*122b0*/  LDL.LU R4, [R1+0x238] ;  /* 0x0002380001047983 */ /* 0x002f680000300800 */
[----:B0-----:R-:W5:Y:S04]  /*122c0*/  LDL.LU R25, [R1+0x234] ;  /* 0x0002340001197983 */ /* 0x001f680000300800 */
[----:B---3--:R0:W-:Y:S04]  /*122d0*/  STS.U8 [R16+UR9+0x1000], R24 ;  /* 0x0010001810007988 */ /* 0x0081e80008000009 */
        /* <DEDUP_REMOVED lines=12> */
[----:B--2---:R0:W-:Y:S04]  /*123a0*/  STS.U8 [R16+UR9+0x1040], R19 ;  /* 0x0010401310007988 */ /* 0x0041e80008000009 */
[----:B----4-:R1:W-:Y:S04]  /*123b0*/  STS.U8 [R16+UR9+0x1100], R0 ;  /* 0x0011000010007988 */ /* 0x0103e80008000009 */
[----:B0-----:R-:W2:Y:S04]  /*123c0*/  LDL.LU R19, [R1+0x2a4] ;  /* 0x0002a40001137983 */ /* 0x001ea80000300800 */
[----:B-----5:R0:W-:Y:S04]  /*123d0*/  STS.U8 [R16+UR9+0x1140], R27 ;  /* 0x0011401b10007988 */ /* 0x0201e80008000009 */
[----:B-1----:R-:W4:Y:S04]  /*123e0*/  LDL.LU R0, [R1+0x2a0] ;  /* 0x0002a00001007983 */ /* 0x002f280000300800 */
        /* <DEDUP_REMOVED lines=9> */
[----:B------:R0:W-:Y:S04]  /*12480*/  STS.U8 [R16+UR9+0x1400], R9 ;  /* 0x0014000910007988 */ /* 0x0001e80008000009 */
[----:B------:R1:W-:Y:S04]  /*12490*/  STS.U8 [R16+UR9+0x1440], R8 ;  /* 0x0014400810007988 */ /* 0x0003e80008000009 */
[----:B------:R1:W-:Y:S04]  /*124a0*/  STS.U8 [R16+UR9+0x1500], R7 ;  /* 0x0015000710007988 */ /* 0x0003e80008000009 */
[----:B------:R1:W-:Y:S04]  /*124b0*/  STS.U8 [R16+UR9+0x1540], R6 ;  /* 0x0015400610007988 */ /* 0x0003e80008000009 */
[----:B0-----:R-:W5:Y:S04]  /*124c0*/  LDL.LU R9, [R1+0x7c0] ;  /* 0x0007c00001097983 */ /* 0x001f680000300800 */
[----:B------:R0:W-:Y:S04]  /*124d0*/  STS.U8 [R16+UR9+0x1600], R17 ;  /* 0x0016001110007988 */ /* 0x0001e80008000009 */
[----:B-1----:R-:W5:Y:S04]  /*124e0*/  LDL.LU R8, [R1+0x7bc] ;  /* 0x0007bc0001087983 */ /* 0x002f680000300800 */
[----:B------:R1:W-:Y:S04]  /*124f0*/  STS.U8 [R16+UR9+0x1640], R5 ;  /* 0x0016400510007988 */ /* 0x0003e80008000009 */
[----:B------:R-:W5:Y:S04]  /*12500*/  LDL.LU R7, [R1+0x7b8] ;  /* 0x0007b80001077983 */ /* 0x000f680000300800 */
[----:B------:R1:W-:Y:S04]  /*12510*/  STS.U8 [R16+UR9+0x1700], R4 ;  /* 0x0017000410007988 */ /* 0x0003e80008000009 */
[----:B------:R-:W5:Y:S04]  /*12520*/  LDL.LU R6, [R1+0x7b4] ;  /* 0x0007b40001067983 */ /* 0x000f680000300800 */
[----:B------:R1:W-:Y:S04]  /*12530*/  STS.U8 [R16+UR9+0x1740], R25 ;  /* 0x0017401910007988 */ /* 0x0003e80008000009 */
[----:B0-----:R-:W5:Y:S04]  /*12540*/  LDL.LU R17, [R1+0x7b0] ;  /* 0x0007b00001117983 */ /* 0x001f680000300800 */
[----:B-1----:R-:W5:Y:S04]  /*12550*/  LDL.LU R5, [R1+0x7ac] ;  /* 0x0007ac0001057983 */ /* 0x002f680000300800 */
[----:B------:R-:W5:Y:S04]  /*12560*/  LDL.LU R4, [R1+0x7a8] ;  /* 0x0007a80001047983 */ /* 0x000f680000300800 */
[----:B------:R-:W5:Y:S04]  /*12570*/  LDL.LU R25, [R1+0x7a4] ;  /* 0x0007a40001197983 */ /* 0x000f680000300800 */
[----:B---3--:R0:W-:Y:S04]  /*12580*/  STS.U8 [R16+UR9+0x1800], R24 ;  /* 0x0018001810007988 */ /* 0x0081e80008000009 */
[----:B------:R-:W-:Y:S04]  /*12590*/  STS.U8 [R16+UR9+0x1840], R2 ;  /* 0x0018400210007988 */ /* 0x000fe80008000009 */
[----:B------:R1:W-:Y:S04]  /*125a0*/  STS.U8 [R16+UR9+0x1900], R28 ;  /* 0x0019001c10007988 */ /* 0x0003e80008000009 */
[----:B------:R-:W-:Y:S04]  /*125b0*/  STS.U8 [R16+UR9+0x1940], R29 ;  /* 0x0019401d10007988 */ /* 0x000fe80008000009 */
[----:B------:R-:W-:Y:S04]  /*125c0*/  STS.U8 [R16+UR9+0x1a00], R3 ;  /* 0x001a000310007988 */ /* 0x000fe80008000009 */
[----:B------:R3:W-:Y:S04]  /*125d0*/  STS.U8 [R16+UR9+0x1a40], R12 ;  /* 0x001a400c10007988 */ /* 0x0007e80008000009 */
[----:B0-----:R-:W5:Y:S04]  /*125e0*/  LDL.LU R24, [R1+0x7a0] ;  /* 0x0007a00001187983 */ /* 0x001f680000300800 */
[----:B-1----:R-:W5:Y:S01]  /*125f0*/  LDL.LU R28, [R1+0x34] ;  /* 0x00003400011c7983 */ /* 0x002f620000300800 */
[----:B---3--:R-:W0:Y:S03]  /*12600*/  S2R R12, SR_TID.X ;  /* 0x00000000000c7919 */ /* 0x008e260000002100 */
[----:B------:R-:W3:Y:S04]  /*12610*/  LDL.LU R29, [R1+0x38] ;  /* 0x00003800011d7983 */ /* 0x000ee80000300800 */
[----:B------:R1:W-:Y:S04]  /*12620*/  STS.U8 [R16+UR9+0x1b00], R20 ;  /* 0x001b001410007988 */ /* 0x0003e80008000009 */
[----:B------:R-:W3:Y:S04]  /*12630*/  LDL.LU R3, [R1+0x154] ;  /* 0x0001540001037983 */ /* 0x000ee80000300800 */
[----:B------:R1:W-:Y:S04]  /*12640*/  STS.U8 [R16+UR9+0x1b40], R23 ;  /* 0x001b401710007988 */ /* 0x0003e80008000009 */
[----:B-1----:R-:W3:Y:S04]  /*12650*/  LDL.LU R20, [R1+0x15c] ;  /* 0x00015c0001147983 */ /* 0x002ee80000300800 */
[----:B------:R-:W3:Y:S04]  /*12660*/  LDL.LU R23, [R1+0x168] ;  /* 0x0001680001177983 */ /* 0x000ee80000300800 */
[----:B------:R1:W-:Y:S01]  /*12670*/  STS.U8 [R16+UR9+0x1c00], R26 ;  /* 0x001c001a10007988 */ /* 0x0003e20008000009 */
[----:B0-----:R-:W-:-:S03]  /*12680*/  LOP3.LUT R2, R12, 0x3f, RZ, 0xc0, !PT ;  /* 0x0000003f0c027812 */ /* 0x001fc600078ec0ff */
[----:B------:R0:W-:Y:S04]  /*12690*/  STS.U8 [R16+UR9+0x1c40], R21 ;  /* 0x001c401510007988 */ /* 0x0001e80008000009 */
[----:B------:R0:W-:Y:S04]  /*126a0*/  STS.U8 [R16+UR9+0x1d00], R22 ;  /* 0x001d001610007988 */ /* 0x0001e80008000009 */
[----:B-1----:R-:W3:Y:S04]  /*126b0*/  LDL.LU R26, [R1+0x174] ;  /* 0x00017400011a7983 */ /* 0x002ee80000300800 */
[----:B------:R-:W3:Y:S04]  /*126c0*/  LDL.LU R12, [R1+0x170] ;  /* 0x00017000010c7983 */ /* 0x000ee80000300800 */
[----:B0-----:R-:W3:Y:S04]  /*126d0*/  LDL.LU R21, [R1+0x180] ;  /* 0x0001800001157983 */ /* 0x001ee80000300800 */
[----:B------:R0:W-:Y:S04]  /*126e0*/  STS.U8 [R16+UR9+0x1d40], R18 ;  /* 0x001d401210007988 */ /* 0x0001e80008000009 */
[----:B------:R-:W3:Y:S04]  /*126f0*/  LDL.LU R22, [R1+0x184] ;  /* 0x0001840001167983 */ /* 0x000ee80000300800 */
[----:B0-----:R-:W3:Y:S04]  /*12700*/  LDL.LU R18, [R1+0x190] ;  /* 0x0001900001127983 */ /* 0x001ee80000300800 */
[----:B--2---:R0:W-:Y:S04]  /*12710*/  STS.U8 [R16+UR9+0x1e00], R19 ;  /* 0x001e001310007988 */ /* 0x0041e80008000009 */
[----:B----4-:R1:W-:Y:S04]  /*12720*/  STS.U8 [R16+UR9+0x1e40], R0 ;  /* 0x001e400010007988 */ /* 0x0103e80008000009 */
[----:B0-----:R-:W2:Y:S04]  /*12730*/  LDL.LU R19, [R1+0x198] ;  /* 0x0001980001137983 */ /* 0x001ea80000300800 */
[----:B-1----:R-:W4:Y:S04]  /*12740*/  LDL.LU R0, [R1+0x1a4] ;  /* 0x0001a40001007983 */ /* 0x002f280000300800 */
[----:B-----5:R0:W-:Y:S04]  /*12750*/  STS.U8 [R16+UR9+0x1f00], R14 ;  /* 0x001f000e10007988 */ /* 0x0201e80008000009 */
[----:B------:R1:W-:Y:S04]  /*12760*/  STS.U8 [R16+UR9+0x1f40], R15 ;  /* 0x001f400f10007988 */ /* 0x0003e80008000009 */
[----:B0-----:R-:W5:Y:S04]  /*12770*/  LDL.LU R14, [R1+0x1a0] ;  /* 0x0001a000010e7983 */ /* 0x001f680000300800 */
[----:B-1----:R-:W5:Y:S01]  /*12780*/  LDL.LU R15, [R1+0x1b4] ;  /* 0x0001b400010f7983 */ /* 0x002f620000300800 */
[----:B------:R-:W-:-:S03]  /*12790*/  LOP3.LUT R2, R2, 0x10, RZ, 0x3c, !PT ;  /* 0x0000001002027812 */ /* 0x000fc600078e3cff */
[----:B------:R-:W5:Y:S04]  /*127a0*/  LDL.LU R16, [R1+0x1b8] ;  /* 0x0001b80001107983 */ /* 0x000f680000300800 */
[----:B------:R0:W-:Y:S04]  /*127b0*/  STS.U8 [R2+UR9+0x80], R8 ;  /* 0x0000800802007988 */ /* 0x0001e80008000009 */
        /* <DEDUP_REMOVED lines=11> */
[----:B------:R0:W-:Y:S04]  /*12870*/  STS.U8 [R2+UR9+0xa80], R26 ;  /* 0x000a801a02007988 */ /* 0x0001e80008000009 */
[----:B------:R1:W-:Y:S04]  /*12880*/  STS.U8 [R2+UR9+0xac0], R12 ;  /* 0x000ac00c02007988 */ /* 0x0003e80008000009 */
[----:B------:R1:W-:Y:S04]  /*12890*/  STS.U8 [R2+UR9+0xb80], R21 ;  /* 0x000b801502007988 */ /* 0x0003e80008000009 */
[----:B0-----:R-:W3:Y:S04]  /*128a0*/  LDL.LU R26, [R1+0x1d0] ;  /* 0x0001d000011a7983 */ /* 0x001ee80000300800 */
[----:B-1----:R-:W3:Y:S04]  /*128b0*/  LDL.LU R12, [R1+0x1d8] ;  /* 0x0001d800010c7983 */ /* 0x002ee80000300800 */
[----:B------:R0:W-:Y:S04]  /*128c0*/  STS.U8 [R2+UR9+0xbc0], R22 ;  /* 0x000bc01602007988 */ /* 0x0001e80008000009 */
[----:B------:R-:W3:Y:S04]  /*128d0*/  LDL.LU R21, [R1+0x1e4] ;  /* 0x0001e40001157983 */ /* 0x000ee80000300800 */
[----:B------:R1:W-:Y:S04]  /*128e0*/  STS.U8 [R2+UR9+0xc80], R18 ;  /* 0x000c801202007988 */ /* 0x0003e80008000009 */
[----:B0-----:R-:W3:Y:S04]  /*128f0*/  LDL.LU R22, [R1+0x1e0] ;  /* 0x0001e00001167983 */ /* 0x001ee80000300800 */
[----:B-1----:R-:W3:Y:S04]  /*12900*/  LDL.LU R18, [R1+0x1f0] ;  /* 0x0001f00001127983 */ /* 0x002ee80000300800 */
[----:B--2---:R0:W-:Y:S04]  /*12910*/  STS.U8 [R2+UR9+0xcc0], R19 ;  /* 0x000cc01302007988 */ /* 0x0041e80008000009 */
[----:B----4-:R1:W-:Y:S04]  /*12920*/  STS.U8 [R2+UR9+0xd80], R0 ;  /* 0x000d800002007988 */ /* 0x0103e80008000009 */
[----:B0-----:R-:W2:Y:S04]  /*12930*/  LDL.LU R19, [R1+0x1f4] ;  /* 0x0001f40001137983 */ /* 0x001ea80000300800 */
[----:B-1----:R-:W4:Y:S04]  /*12940*/  LDL.LU R0, [R1+0x200] ;  /* 0x0002000001007983 */ /* 0x002f280000300800 */
[----:B-----5:R0:W-:Y:S04]  /*12950*/  STS.U8 [R2+UR9+0xdc0], R14 ;  /* 0x000dc00e02007988 */ /* 0x0201e80008000009 */
[----:B------:R1:W-:Y:S04]  /*12960*/  STS.U8 [R2+UR9+0xe80], R15 ;  /* 0x000e800f02007988 */ /* 0x0003e80008000009 */
[----:B0-----:R-:W5:Y:S04]  /*12970*/  LDL.LU R14, [R1+0x208] ;  /* 0x00020800010e7983 */ /* 0x001f680000300800 */
[----:B-1----:R-:W5:Y:S04]  /*12980*/  LDL.LU R15, [R1+0x214] ;  /* 0x00021400010f7983 */ /* 0x002f680000300800 */
        /* <DEDUP_REMOVED lines=11> */
[----:B------:R-:W-:Y:S04]  /*12a40*/  STS.U8 [R2+UR9+0x580], R17 ;  /* 0x0005801102007988 */ /* 0x000fe80008000009 */
[----:B------:R1:W-:Y:S04]  /*12a50*/  STS.U8 [R2+UR9+0x4c0], R5 ;  /* 0x0004c00502007988 */ /* 0x0003e80008000009 */
[----:B0-----:R-:W5:Y:S04]  /*12a60*/  LDL.LU R4, [R1+0x24c] ;  /* 0x00024c0001047983 */ /* 0x001f680000300800 */
[----:B------:R0:W-:Y:S04]  /*12a70*/  STS.U8 [R2+UR9+0xf80], R11 ;  /* 0x000f800b02007988 */ /* 0x0001e80008000009 */
[----:B-1----:R-:W5:Y:S04]  /*12a80*/  LDL.LU R5, [R1+0x25c] ;  /* 0x00025c0001057983 */ /* 0x002f680000300800 */
[----:B------:R-:W5:Y:S04]  /*12a90*/  LDL.LU R17, [R1+0x260] ;  /* 0x0002600001117983 */ /* 0x000f680000300800 */
[----:B------:R1:W-:Y:S04]  /*12aa0*/  STS.U8 [R2+UR9+0x5c0], R6 ;  /* 0x0005c00602007988 */ /* 0x0003e80008000009 */
[----:B0-----:R-:W5:Y:S04]  /*12ab0*/  LDL.LU R11, [R1+0x22c] ;  /* 0x00022c00010b7983 */ /* 0x001f680000300800 */
[----:B------:R0:W-:Y:S04]  /*12ac0*/  STS.U8 [R2+UR9+0x8c0], R20 ;  /* 0x0008c01402007988 */ /* 0x0001e80008000009 */
[----:B-1----:R-:W5:Y:S04]  /*12ad0*/  LDL.LU R6, [R1+0x26c] ;  /* 0x00026c0001067983 */ /* 0x002f680000300800 */
[----:B------:R-:W-:Y:S04]  /*12ae0*/  STS.U8 [R2+UR9+0x680], R7 ;  /* 0x0006800702007988 */ /* 0x000fe80008000009 */
[----:B0-----:R-:W5:Y:S04]  /*12af0*/  LDL.LU R20, [R1+0x278] ;  /* 0x0002780001147983 */ /* 0x001f680000300800 */
[----:B------:R-:W-:Y:S04]  /*12b00*/  STS.U8 [R2+UR9+0x6c0], R8 ;  /* 0x0006c00802007988 */ /* 0x000fe80008000009 */
[----:B------:R-:W-:Y:S04]  /*12b10*/  STS.U8 [R2+UR9+0x780], R28 ;  /* 0x0007801c02007988 */ /* 0x000fe80008000009 */
[----:B------:R-:W-:Y:S04]  /*12b20*/  STS.U8 [R2+UR9+0x7c0], R29 ;  /* 0x0007c01d02007988 */ /* 0x000fe80008000009 */
[----:B------:R-:W-:Y:S04]  /*12b30*/  STS.U8 [R2+UR9+0x880], R3 ;  /* 0x0008800302007988 */ /* 0x000fe80008000009 */
[----:B---3--:R0:W-:Y:S04]  /*12b40*/  STS.U8 [R2+UR9+0xfc0], R23 ;  /* 0x000fc01702007988 */ /* 0x0081e80008000009 */
[----:B0-----:R-:W3:Y:S04]  /*12b50*/  LDL.LU R23, [R1+0x280] ;  /* 0x0002800001177983 */ /* 0x001ee80000300800 */
[----:B------:R-:W3:Y:S04]  /*12b60*/  LDL.LU R7, [R1+0x28c] ;  /* 0x00028c0001077983 */ /* 0x000ee80000300800 */
[----:B------:R-:W3:Y:S04]  /*12b70*/  LDL.LU R8, [R1+0x288] ;  /* 0x0002880001087983 */ /* 0x000ee80000300800 */
[----:B------:R-:W3:Y:S04]  /*12b80*/  LDL.LU R28, [R1+0x298] ;  /* 0x00029800011c7983 */ /* 0x000ee80000300800 */
[----:B------:R-:W3:Y:S04]  /*12b90*/  LDL.LU R29, [R1+0x29c] ;  /* 0x00029c00011d7983 */ /* 0x000ee80000300800 */
[----:B------:R0:W-:Y:S04]  /*12ba0*/  STS.U8 [R2+UR9+0x1080], R26 ;  /* 0x0010801a02007988 */ /* 0x0001e80008000009 */
[----:B------:R-:W3:Y:S04]  /*12bb0*/  LDL.LU R3, [R1+0x2a8] ;  /* 0x0002a80001037983 */ /* 0x000ee80000300800 */
[----:B------:R1:W-:Y:S04]  /*12bc0*/  STS.U8 [R2+UR9+0x10c0], R12 ;  /* 0x0010c00c02007988 */ /* 0x0003e80008000009 */
[----:B0-----:R-:W3:Y:S04]  /*12bd0*/  LDL.LU R26, [R1+0x2b0] ;  /* 0x0002b000011a7983 */ /* 0x001ee80000300800 */
[----:B------:R0:W-:Y:S04]  /*12be0*/  STS.U8 [R2+UR9+0x1180], R21 ;  /* 0x0011801502007988 */ /* 0x0001e80008000009 */
[----:B-1----:R-:W3:Y:S04]  /*12bf0*/  LDL.LU R12, [R1+0x2bc] ;  /* 0x0002bc00010c7983 */ /* 0x002ee80000300800 */
[----:B------:R1:W-:Y:S04]  /*12c00*/  STS.U8 [R2+UR9+0x11c0], R22 ;  /* 0x0011c01602007988 */ /* 0x0003e80008000009 */
[----:B0-----:R-:W3:Y:S04]  /*12c10*/  LDL.LU R21, [R1+0x79c] ;  /* 0x00079c0001157983 */ /* 0x001ee80000300800 */
[----:B------:R0:W-:Y:S04]  /*12c20*/  STS.U8 [R2+UR9+0x1280], R18 ;  /* 0x0012801202007988 */ /* 0x0001e80008000009 */
[----:B-1----:R-:W3:Y:S04]  /*12c30*/  LDL.LU R22, [R1+0x798] ;  /* 0x0007980001167983 */ /* 0x002ee80000300800 */
        /* <DEDUP_REMOVED lines=8> */
[----:B-1----:R-:W3:Y:S04]  /*12cc0*/  LDL.LU R15, [R1+0x784] ;  /* 0x00078400010f7983 */ /* 0x002ee80000300800 */
[----:B------:R-:W-:Y:S04]  /*12cd0*/  STS.U8 [R2+UR9+0x1580], R16 ;  /* 0x0015801002007988 */ /* 0x000fe80008000009 */
[----:B---3--:R0:W-:Y:S04]  /*12ce0*/  STS.U8 [R2+UR9+0x14c0], R15 ;  /* 0x0014c00f02007988 */ /* 0x0081e80008000009 */
[----:B0-----:R-:W3:Y:S04]  /*12cf0*/  LDL.LU R15, [R1+0x21c] ;  /* 0x00021c00010f7983 */ /* 0x001ee80000300800 */
[----:B------:R-:W2:Y:S04]  /*12d00*/  LDL.LU R16, [R1+0x780] ;  /* 0x0007800001107983 */ /* 0x000ea80000300800 */
[----:B------:R-:W-:Y:S04]  /*12d10*/  STS.U8 [R2+UR9+0x1680], R11 ;  /* 0x0016800b02007988 */ /* 0x000fe80008000009 */
        /* <DEDUP_REMOVED lines=11> */
[----:B------:R-:W-:Y:S04]  /*12dd0*/  STS.U8 [R2+UR9+0x1cc0], R8 ;  /* 0x001cc00802007988 */ /* 0x000fe80008000009 */
[----:B------:R-:W-:Y:S04]  /*12de0*/  STS.U8 [R2+UR9+0x1d80], R28 ;  /* 0x001d801c02007988 */ /* 0x000fe80008000009 */
[----:B------:R-:W-:Y:S04]  /*12df0*/  STS.U8 [R2+UR9+0x1dc0], R29 ;  /* 0x001dc01d02007988 */ /* 0x000fe80008000009 */
[----:B------:R-:W-:Y:S04]  /*12e00*/  STS.U8 [R2+UR9+0x1e80], R3 ;  /* 0x001e800302007988 */ /* 0x000fe80008000009 */
[----:B------:R-:W-:Y:S04]  /*12e10*/  STS.U8 [R2+UR9+0x1ec0], R26 ;  /* 0x001ec01a02007988 */ /* 0x000fe80008000009 */
[----:B------:R-:W-:Y:S04]  /*12e20*/  STS.U8 [R2+UR9+0x1f80], R12 ;  /* 0x001f800c02007988 */ /* 0x000fe80008000009 */
[----:B-----5:R-:W-:Y:S04]  /*12e30*/  STS.U8 [R2+UR9+0x1fc0], R14 ;  /* 0x001fc00e02007988 */ /* 0x020fe80008000009 */
[----:B0-----:R-:W5:Y:S04]  /*12e40*/  LDL.LU R20, [R1+0x13c] ;  /* 0x00013c0001147983 */ /* 0x001f680000300800 */
[----:B-1----:R-:W5:Y:S04]  /*12e50*/  LDL.LU R23, [R1+0x138] ;  /* 0x0001380001177983 */ /* 0x002f680000300800 */
[----:B---3--:R-:W-:Y:S04]  /*12e60*/  STS.U8 [R2+UR9+0x15c0], R15 ;  /* 0x0015c00f02007988 */ /* 0x008fe80008000009 */
[----:B--2---:R-:W-:Y:S01]  /*12e70*/  STS.U8 [R2+UR9+0x1a80], R16 ;  /* 0x001a801002007988 */ /* 0x004fe20008000009 */
[----:B------:R-:W-:Y:S06]  /*12e80*/  BAR.SYNC.DEFER_BLOCKING 0x0 ;  /* 0x0000000000007b1d */ /* 0x000fec0000010000 */
[----:B----4-:R-:W0:Y:S04]  /*12e90*/  LDSM.16.M88.4 R4, [R0] ;  /* 0x000000000004783b */ /* 0x010e280000000200 */
[----:B0-----:R-:W-:Y:S01]  /*12ea0*/  STL.64 [R1+0x30], R4 ;  /* 0x0000300401007387 */ /* 0x001fe20000100a00 */
[----:B------:R-:W-:-:S02]  /*12eb0*/  IMAD.MOV.U32 R26, RZ, RZ, R4 ;  /* 0x000000ffff1a7224 */ /* 0x000fc400078e0004 */
[----:B------:R-:W-:Y:S01]  /*12ec0*/  IMAD.MOV.U32 R15, RZ, RZ, R5 ;  /* 0x000000ffff0f7224 */ /* 0x000fe200078e0005 */
[----:B------:R-:W-:Y:S01]  /*12ed0*/  STL [R1+0x38], R6 ;  /* 0x0000380601007387 */ /* 0x000fe20000100800 */
[----:B------:R-:W-:Y:S02]  /*12ee0*/  IMAD.MOV.U32 R8, RZ, RZ, R6 ;  /* 0x000000ffff087224 */ /* 0x000fe400078e0006 */
[----:B------:R-:W-:Y:S02]  /*12ef0*/  IMAD.MOV.U32 R29, RZ, RZ, R7 ;  /* 0x000000ffff1d7224 */ /* 0x000fe400078e0007 */
[----:B------:R-:W0:Y:S04]  /*12f00*/  LDSM.16.M88.4 R4, [R0+0x400] ;  /* 0x000400000004783b */ /* 0x000e280000000200 */
[----:B------:R1:W-:Y:S04]  /*12f10*/  STL [R1+0x768], R8 ;  /* 0x0007680801007387 */ /* 0x0003e80000100800 */
[----:B0-----:R-:W-:Y:S04]  /*12f20*/  STL.64 [R1+0x20], R4 ;  /* 0x0000200401007387 */ /* 0x001fe80000100a00 */
[----:B------:R0:W-:Y:S04]  /*12f30*/  STL.64 [R1+0x28], R6 ;  /* 0x0000280601007387 */ /* 0x0001e80000100a00 */
[----:B-1----:R-:W2:Y:S04]  /*12f40*/  LDL.LU.64 R8, [R1+0x120] ;  /* 0x0001200001087983 */ /* 0x002ea80000300a00 */
[----:B------:R-:W3:Y:S01]  /*12f50*/  LDL.LU.64 R10, [R1+0x128] ;  /* 0x00012800010a7983 */ /* 0x000ee20000300a00 */
[----:B------:R-:W-:-:S02]  /*12f60*/  IMAD.MOV.U32 R17, RZ, RZ, R6 ;  /* 0x000000ffff117224 */ /* 0x000fc400078e0006 */
[----:B-----5:R-:W-:Y:S02]  /*12f70*/  IMAD R2, R23, 0x100, R20 ;  /* 0x0000010017027824 */ /* 0x020fe400078e0214 */
[----:B0-----:R-:W-:Y:S02]  /*12f80*/  IMAD R6, R21, 0x100, R22 ;  /* 0x0000010015067824 */ /* 0x001fe400078e0216 */
[----:B------:R-:W-:Y:S01]  /*12f90*/  IMAD R3, R13, 0x100, R27 ;  /* 0x000001000d037824 */ /* 0x000fe200078e021b */
[----:B---3--:R-:W-:Y:S04]  /*12fa0*/  STL.64 [R1+0x778], R10 ;  /* 0x0007780a01007387 */ /* 0x008fe80000100a00 */
[----:B--2---:R-:W-:Y:S04]  /*12fb0*/  STL.64 [R1+0x770], R8 ;  /* 0x0007700801007387 */ /* 0x004fe80000100a00 */
[----:B------:R-:W0:Y:S04]  /*12fc0*/  LDSM.16.M88.4 R8, [R0+0x800] ;  /* 0x000800000008783b */ /* 0x000e280000000200 */
[----:B0-----:R-:W-:Y:S01]  /*12fd0*/  STL.64 [R1+0x10], R8 ;  /* 0x0000100801007387 */ /* 0x001fe20000100a00 */
[----:B------:R-:W-:-:S02]  /*12fe0*/  IMAD.MOV.U32 R24, RZ, RZ, R8 ;  /* 0x000000ffff187224 */ /* 0x000fc400078e0008 */
[----:B------:R-:W-:Y:S01]  /*12ff0*/  IMAD.MOV.U32 R25, RZ, RZ, R9 ;  /* 0x000000ffff197224 */ /* 0x000fe200078e0009 */
[----:B------:R-:W-:Y:S04]  /*13000*/  STL.64 [R1+0x18], R10 ;  /* 0x0000180a01007387 */ /* 0x000fe80000100a00 */
[----:B------:R-:W0:Y:S04]  /*13010*/  LDSM.16.M88.4 R8, [R0+0xc00] ;  /* 0x000c00000008783b */ /* 0x000e280000000200 */
[----:B------:R-:W2:Y:S04]  /*13020*/  LDL.LU.64 R20, [R1+0xa0] ;  /* 0x0000a00001147983 */ /* 0x000ea80000300a00 */
[----:B------:R-:W2:Y:S04]  /*13030*/  LDL.LU.64 R22, [R1+0xa8] ;  /* 0x0000a80001167983 */ /* 0x000ea80000300a00 */
[----:B0-----:R-:W-:Y:S01]  /*13040*/  STL.64 [R1], R8 ;  /* 0x0000000801007387 */ /* 0x001fe20000100a00 */
[----:B------:R-:W-:-:S02]  /*13050*/  IMAD.MOV.U32 R28, RZ, RZ, R10 ;  /* 0x000000ffff1c7224 */ /* 0x000fc400078e000a */
[----:B------:R-:W-:Y:S01]  /*13060*/  IMAD.MOV.U32 R27, RZ, RZ, R11 ;  /* 0x000000ffff1b7224 */ /* 0x000fe200078e000b */
[----:B------:R0:W-:Y:S04]  /*13070*/  STL.64 [R1+0x8], R10 ;  /* 0x0000080a01007387 */ /* 0x0001e80000100a00 */
[----:B0-----:R-:W3:Y:S04]  /*13080*/  LDL.LU.64 R10, [R1+0x778] ;  /* 0x00077800010a7983 */ /* 0x001ee80000300a00 */
[----:B------:R-:W3:Y:S01]  /*13090*/  LDL.LU.64 R8, [R1+0x770] ;  /* 0x0007700001087983 */ /* 0x000ee20000300a00 */
[----:B------:R-:W-:-:S02]  /*130a0*/  IMAD.MOV.U32 R14, RZ, RZ, R4 ;  /* 0x000000ffff0e7224 */ /* 0x000fc400078e0004 */
[----:B------:R-:W-:Y:S02]  /*130b0*/  IMAD R4, R18, 0x100, R19 ;  /* 0x0000010012047824 */ /* 0x000fe400078e0213 */
[----:B------:R-:W-:Y:S01]  /*130c0*/  IMAD.MOV.U32 R12, RZ, RZ, R5 ;  /* 0x000000ffff0c7224 */ /* 0x000fe200078e0005 */
[----:B------:R-:W-:Y:S01]  /*130d0*/  F2FP.F16.E4M3.UNPACK_B R5, R3 ;  /* 0x00000003ff05723e */ /* 0x000fe200020006ff */
[----:B------:R-:W-:Y:S01]  /*130e0*/  IMAD.MOV.U32 R16, RZ, RZ, R7 ;  /* 0x000000ffff107224 */ /* 0x000fe200078e0007 */
[----:B------:R-:W-:Y:S02]  /*130f0*/  F2FP.F16.E4M3.UNPACK_B R7, R2 ;  /* 0x00000002ff07723e */ /* 0x000fe400020006ff */
[----:B------:R-:W-:Y:S02]  /*13100*/  F2FP.F16.E4M3.UNPACK_B R4, R4 ;  /* 0x00000004ff04723e */ /* 0x000fe400020006ff */
[----:B------:R-:W-:Y:S02]  /*13110*/  F2FP.F16.E4M3.UNPACK_B R6, R6 ;  /* 0x00000006ff06723e */ /* 0x000fe400020006ff */
[----:B------:R-:W-:-:S02]  /*13120*/  F2FP.F16.E4M3.UNPACK_B R2, R26 ;  /* 0x0000001aff02723e */ /* 0x000fc400020006ff */
[----:B------:R-:W-:-:S07]  /*13130*/  F2FP.F16.E4M3.UNPACK_B R3, R15 ;  /* 0x0000000fff03723e */ /* 0x000fce00020006ff */
[----:B---3--:R-:W-:-:S15]  /*13140*/  HMMA.16816.F32 R8, R4, R2, R8 ;  /* 0x000000020408723c */ /* 0x008fde0000001808 */
[----:B------:R-:W-:-:S08]  /*13150*/  NOP ;  /* 0x0000000000007918 */ /* 0x000fd00000000000 */
[----:B------:R0:W-:Y:S04]  /*13160*/  STL.64 [R1+0x120], R8 ;  /* 0x0001200801007387 */ /* 0x0001e80000100a00 */
[----:B------:R-:W-:Y:S04]  /*13170*/  STL [R1+0x128], R10 ;  /* 0x0001280a01007387 */ /* 0x000fe80000100800 */
[----:B0-----:R-:W3:Y:S01]  /*13180*/  LDL.LU R8, [R1+0x768] ;  /* 0x0007680001087983 */ /* 0x001ee20000300800 */
[----:B------:R-:W-:-:S05]  /*13190*/  IMAD.MOV.U32 R26, RZ, RZ, R11 ;  /* 0x000000ffff1a7224 */ /* 0x000fca00078e000b */
[----:B------:R-:W-:Y:S04]  /*131a0*/  STL [R1+0x6f0], R26 ;  /* 0x0006f01a01007387 */ /* 0x000fe80000100800 */
[----:B------:R-:W-:Y:S01]  /*131b0*/  STL [R1+0x6f4], R29 ;  /* 0x0006f41d01007387 */ /* 0x000fe20000100800 */
[----:B------:R-:W-:Y:S02]  /*131c0*/  F2FP.F16.E4M3.UNPACK_B R3, R29 ;  /* 0x0000001dff03723e */ /* 0x000fe400020006ff */
[----:B---3--:R-:W-:Y:S02]  /*131d0*/  F2FP.F16.E4M3.UNPACK_B R2, R8 ;  /* 0x00000008ff02723e */ /* 0x008fe400020006ff */
[----:B------:R-:W0:Y:S04]  /*131e0*/  LDSM.16.M88.4 R8, [R0+0x1000] ;  /* 0x001000000008783b */ /* 0x000e280000000200 */
[----:B0-----:R-:W-:Y:S04]  /*131f0*/  STL.64 [R1+0x760], R10 ;  /* 0x0007600a01007387 */ /* 0x001fe80000100a00 */
[----:B------:R0:W-:Y:S04]  /*13200*/  STL.64 [R1+0x758], R8 ;  /* 0x0007580801007387 */ /* 0x0001e80000100a00 */
[----:B0-----:R-:W3:Y:S04]  /*13210*/  LDL.LU.64 R8, [R1+0x110] ;  /* 0x0001100001087983 */ /* 0x001ee80000300a00 */
[----:B------:R-:W3:Y:S01]  /*13220*/  LDL.LU.64 R10, [R1+0x118] ;  /* 0x00011800010a7983 */ /* 0x000ee20000300a00 */
[----:B--2---:R-:W-:Y:S07]  /*13230*/  HMMA.16816.F32 R20, R4, R2, R20 ;  /* 0x000000020414723c */ /* 0x004fee0000001814 */
[----:B------:R-:W-:-:S02]  /*13240*/  F2FP.F16.E4M3.UNPACK_B R2, R14 ;  /* 0x0000000eff02723e */ /* 0x000fc400020006ff */
[----:B------:R-:W-:Y:S02]  /*13250*/  F2FP.F16.E4M3.UNPACK_B R3, R12 ;  /* 0x0000000cff03723e */ /* 0x000fe400020006ff */
[----:B------:R-:W0:-:S12]  /*13260*/  LDSM.16.M88.4 R12, [R0+0x1400] ;  /* 0x00140000000c783b */ /* 0x000e180000000200 */
[----:B------:R1:W-:Y:S04]  /*13270*/  STL.64 [R1+0xa0], R20 ;  /* 0x0000a01401007387 */ /* 0x0003e80000100a00 */
[----:B------:R2:W-:Y:S04]  /*13280*/  STL.64 [R1+0xa8], R22 ;  /* 0x0000a81601007387 */ /* 0x0005e80000100a00 */
[----:B-1----:R-:W4:Y:S04]  /*13290*/  LDL.LU.64 R20, [R1+0x100] ;  /* 0x0001000001147983 */ /* 0x002f280000300a00 */
[----:B--2---:R-:W4:Y:S04]  /*132a0*/  LDL.LU.64 R22, [R1+0x108] ;  /* 0x0001080001167983 */ /* 0x004f280000300a00 */
[----:B0-----:R0:W-:Y:S04]  /*132b0*/  STL.64 [R1+0x750], R14 ;  /* 0x0007500e01007387 */ /* 0x0011e80000100a00 */
[----:B0-----:R-:W2:Y:S04]  /*132c0*/  LDL R14, [R1+0x18] ;  /* 0x00001800010e7983 */ /* 0x001ea80000100800 */
[----:B------:R-:W5:Y:S04]  /*132d0*/  LDL R15, [R1+0x1c] ;  /* 0x00001c00010f7983 */ /* 0x000f680000100800 */
[----:B------:R-:W-:Y:S01]  /*132e0*/  STL.64 [R1+0x748], R12 ;  /* 0x0007480c01007387 */ /* 0x000fe20000100a00 */
[----:B---3--:R-:W-:-:S15]  /*132f0*/  HMMA.16816.F32 R8, R4, R2, R8 ;  /* 0x000000020408723c */ /* 0x008fde0000001808 */
[----:B------:R-:W-:-:S08]  /*13300*/  NOP ;  /* 0x0000000000007918 */ /* 0x000fd00000000000 */
[----:B------:R0:W-:Y:S01]  /*13310*/  STL.64 [R1+0x110], R8 ;  /* 0x0001100801007387 */ /* 0x0001e20000100a00 */
[----:B------:R-:W-:Y:S02]  /*13320*/  IMAD.MOV.U32 R29, RZ, RZ, R10 ;  /* 0x000000ffff1d7224 */ /* 0x000fe400078e000a */
[----:B------:R-:W-:Y:S01]  /*13330*/  IMAD.MOV.U32 R26, RZ, RZ, R11 ;  /* 0x000000ffff1a7224 */ /* 0x000fe200078e000b */
[----:B0-----:R-:W3:Y:S04]  /*13340*/  LDL.LU.64 R8, [R1+0x70] ;  /* 0x0000700001087983 */ /* 0x001ee80000300a00 */
[----:B------:R-:W3:Y:S01]  /*13350*/  LDL.LU.64 R10, [R1+0x78] ;  /* 0x00007800010a7983 */ /* 0x000ee20000300a00 */
[----:B------:R-:W-:Y:S02]  /*13360*/  F2FP.F16.E4M3.UNPACK_B R2, R17 ;  /* 0x00000011ff02723e */ /* 0x000fe400020006ff */
[----:B------:R-:W-:-:S02]  /*13370*/  F2FP.F16.E4M3.UNPACK_B R3, R16 ;  /* 0x00000010ff03723e */ /* 0x000fc400020006ff */
[----:B------:R-:W0:Y:S05]  /*13380*/  LDSM.16.M88.4 R16, [R0+0x1800] ;  /* 0x001800000010783b */ /* 0x000e2a0000000200 */
[----:B----4-:R-:W-:Y:S01]  /*13390*/  HMMA.16816.F32 R20, R4, R2, R20 ;  /* 0x000000020414723c */ /* 0x010fe20000001814 */
[----:B------:R-:W-:Y:S04]  /*133a0*/  STL [R1+0x6fc], R29 ;  /* 0x0006fc1d01007387 */ /* 0x000fe80000100800 */
[----:B------:R-:W-:Y:S01]  /*133b0*/  STL [R1+0x6f8], R26 ;  /* 0x0006f81a01007387 */ /* 0x000fe20000100800 */
[----:B------:R-:W-:-:S02]  /*133c0*/  F2FP.F16.E4M3.UNPACK_B R24, R24 ;  /* 0x00000018ff18723e */ /* 0x000fc400020006ff */
[----:B------:R-:W-:Y:S01]  /*133d0*/  F2FP.F16.E4M3.UNPACK_B R25, R25 ;  /* 0x00000019ff19723e */ /* 0x000fe200020006ff */
[----:B0-----:R-:W-:Y:S04]  /*133e0*/  STL.64 [R1+0x740], R18 ;  /* 0x0007401201007387 */ /* 0x001fe80000100a00 */
[----:B------:R0:W-:Y:S04]  /*133f0*/  STL.64 [R1+0x738], R16 ;  /* 0x0007381001007387 */ /* 0x0001e80000100a00 */
[----:B0-----:R-:W4:Y:S04]  /*13400*/  LDL.LU.64 R16, [R1+0x60] ;  /* 0x0000600001107983 */ /* 0x001f280000300a00 */
[----:B------:R-:W4:Y:S04]  /*13410*/  LDL.LU.64 R18, [R1+0x68] ;  /* 0x0000680001127983 */ /* 0x000f280000300a00 */
[----:B------:R-:W-:Y:S04]  /*13420*/  STL.64 [R1+0x100], R20 ;  /* 0x0001001401007387 */ /* 0x000fe80000100a00 */
[----:B------:R-:W-:Y:S04]  /*13430*/  STL.64 [R1+0x108], R22 ;  /* 0x0001081601007387 */ /* 0x000fe80000100a00 */
[----:B------:R0:W1:Y:S04]  /*13440*/  LDSM.16.M88.4 R20, [R0+0x1c00] ;  /* 0x001c00000014783b */ /* 0x0000680000000200 */
[----:B0-----:R-:W4:Y:S04]  /*13450*/  LDL R0, [R1+0x4] ;  /* 0x0000040001007983 */ /* 0x001f280000100800 */
[----:B-1----:R0:W-:Y:S04]  /*13460*/  STL [R1+0x704], R22 ;  /* 0x0007041601007387 */ /* 0x0021e80000100800 */
[----:B0-----:R-:W4:Y:S04]  /*13470*/  LDL R22, [R1] ;  /* 0x0000000001167983 */ /* 0x001f280000100800 */
[----:B------:R-:W-:Y:S01]  /*13480*/  STL [R1+0x700], R23 ;  /* 0x0007001701007387 */ /* 0x000fe20000100800 */
[----:B---3--:R-:W-:-:S15]  /*13490*/  HMMA.16816.F32 R8, R4, R24, R8 ;  /* 0x000000180408723c */ /* 0x008fde0000001808 */
[----:B------:R-:W-:-:S08]  /*134a0*/  NOP ;  /* 0x0000000000007918 */ /* 0x000fd00000000000 */
[----:B------:R0:W-:Y:S01]  /*134b0*/  STL [R1+0x70], R8 ;  /* 0x0000700801007387 */ /* 0x0001e20000100800 */
[----:B------:R-:W-:Y:S02]  /*134c0*/  IMAD.MOV.U32 R29, RZ, RZ, R9 ;  /* 0x000000ffff1d7224 */ /* 0x000fe400078e0009 */
[----:B------:R-:W-:Y:S01]  /*134d0*/  IMAD.MOV.U32 R26, RZ, RZ, R10 ;  /* 0x000000ffff1a7224 */ /* 0x000fe200078e000a */
[----:B------:R1:W-:Y:S04]  /*134e0*/  STL [R1+0x7c], R11 ;  /* 0x00007c0b01007387 */ /* 0x0003e80000100800 */
[----:B0-----:R-:W3:Y:S04]  /*134f0*/  LDL.LU.64 R8, [R1+0x50] ;  /* 0x0000500001087983 */ /* 0x001ee80000300a00 */
[----:B-1----:R-:W3:Y:S01]  /*13500*/  LDL.LU.64 R10, [R1+0x58] ;  /* 0x00005800010a7983 */ /* 0x002ee20000300a00 */
[----:B--2---:R-:W-:-:S02]  /*13510*/  F2FP.F16.E4M3.UNPACK_B R2, R14 ;  /* 0x0000000eff02723e */ /* 0x004fc400020006ff */
[----:B-----5:R-:W-:Y:S01]  /*13520*/  F2FP.F16.E4M3.UNPACK_B R3, R15 ;  /* 0x0000000fff03723e */ /* 0x020fe200020006ff */
[----:B------:R-:W2:Y:S04]  /*13530*/  LDL.LU.64 R12, [R1+0x80] ;  /* 0x00008000010c7983 */ /* 0x000ea80000300a00 */
[----:B------:R-:W2:Y:S02]  /*13540*/  LDL.LU.64 R14, [R1+0x88] ;  /* 0x00008800010e7983 */ /* 0x000ea40000300a00 */
[----:B----4-:R-:W-:Y:S01]  /*13550*/  HMMA.16816.F32 R16, R4, R2, R16 ;  /* 0x000000020410723c */ /* 0x010fe20000001810 */
[----:B------:R-:W-:-:S15]  /*13560*/  F2FP.F16.E4M3.UNPACK_B R25, R0 ;  /* 0x00000000ff19723e */ /* 0x000fde00020006ff */
[----:B------:R-:W-:-:S08]  /*13570*/  NOP ;  /* 0x0000000000007918 */ /* 0x000fd00000000000 */
[----:B------:R-:W-:Y:S01]  /*13580*/  IMAD.MOV.U32 R23, RZ, RZ, R19 ;  /* 0x000000ffff177224 */ /* 0x000fe200078e0013 */
[----:B------:R0:W-:Y:S04]  /*13590*/  STL.64 [R1+0x60], R16 ;  /* 0x0000601001007387 */ /* 0x0001e80000100a00 */
[----:B0-----:R-:W4:Y:S01]  /*135a0*/  LDL.LU.64 R16, [R1+0xb0] ;  /* 0x0000b00001107983 */ /* 0x001f220000300a00 */
[----:B------:R-:W-:Y:S01]  /*135b0*/  F2FP.F16.E4M3.UNPACK_B R24, R22 ;  /* 0x00000016ff18723e */ /* 0x000fe200020006ff */
[----:B------:R-:W-:Y:S02]  /*135c0*/  IMAD.MOV.U32 R22, RZ, RZ, R18 ;  /* 0x000000ffff167224 */ /* 0x000fe400078e0012 */
[----:B------:R-:W4:Y:S04]  /*135d0*/  LDL.LU.64 R18, [R1+0xb8] ;  /* 0x0000b80001127983 */ /* 0x000f280000300a00 */
[----:B------:R-:W-:Y:S04]  /*135e0*/  STL.64 [R1+0x720], R22 ;  /* 0x0007201601007387 */ /* 0x000fe80000100a00 */
[----:B------:R0:W-:Y:S04]  /*135f0*/  STL.64 [R1+0x718], R20 ;  /* 0x0007181401007387 */ /* 0x0001e80000100a00 */
[----:B0-----:R-:W5:Y:S04]  /*13600*/  LDL.LU.64 R20, [R1+0x90] ;  /* 0x0000900001147983 */ /* 0x001f680000300a00 */
[----:B------:R-:W5:Y:S01]  /*13610*/  LDL.LU.64 R22, [R1+0x98] ;  /* 0x0000980001167983 */ /* 0x000f620000300a00 */
[----:B---3--:R-:W-:-:S15]  /*13620*/  HMMA.16816.F32 R8, R4, R24, R8 ;  /* 0x000000180408723c */ /* 0x008fde0000001808 */
[----:B------:R-:W-:-:S08]  /*13630*/  NOP ;  /* 0x0000000000007918 */ /* 0x000fd00000000000 */
[----:B------:R-:W-:Y:S04]  /*13640*/  STL.64 [R1+0x50], R8 ;  /* 0x0000500801007387 */ /* 0x000fe80000100a00 */
[----:B------:R0:W-:Y:S04]  /*13650*/  STL.64 [R1+0x58], R10 ;  /* 0x0000580a01007387 */ /* 0x0001e80000100a00 */
[----:B0-----:R-:W3:Y:S04]  /*13660*/  LDL.LU.64 R10, [R1+0x760] ;  /* 0x00076000010a7983 */ /* 0x001ee80000300a00 */
[----:B------:R-:W4:Y:S01]  /*13670*/  LDL.LU.64 R8, [R1+0x758] ;  /* 0x0007580001087983 */ /* 0x000f220000300a00 */
[----:B------:R-:W-:-:S02]  /*13680*/  F2FP.F16.E4M3.UNPACK_B R2, R28 ;  /* 0x0000001cff02723e */ /* 0x000fc400020006ff */
[----:B------:R-:W-:Y:S02]  /*13690*/  F2FP.F16.E4M3.UNPACK_B R3, R27 ;  /* 0x0000001bff03723e */ /* 0x000fe400020006ff */
[----:B------:R-:W5:Y:S04]  /*136a0*/  LDL.LU R27, [R1+0x2d0] ;  /* 0x0002d000011b7983 */ /* 0x000f680000300800 */
[----:B------:R-:W5:Y:S01]  /*136b0*/  LDL.LU R28, [R1+0x2cc] ;  /* 0x0002cc00011c7983 */ /* 0x000f620000300800 */
[----:B--2---:R-:W-:-:S15]  /*136c0*/  HMMA.16816.F32 R12, R4, R2, R12 ;  /* 0x00000002040c723c */ /* 0x004fde000000180c */
[----:B------:R-:W-:-:S08]  /*136d0*/  NOP ;  /* 0x0000000000007918 */ /* 0x000fd00000000000 */
[----:B------:R-:W-:Y:S04]  /*136e0*/  STL.64 [R1+0x80], R12 ;  /* 0x0000800c01007387 */ /* 0x000fe80000100a00 */
[----:B------:R0:W-:Y:S04]  /*136f0*/  STL.64 [R1+0x88], R14 ;  /* 0x0000880e01007387 */ /* 0x0001e80000100a00 */
[----:B0-----:R-:W2:Y:S04]  /*13700*/  LDL.LU.64 R14, [R1+0x750] ;  /* 0x00075000010e7983 */ /* 0x001ea80000300a00 */
[----:B------:R-:W2:Y:S04]  /*13710*/  LDL.LU.64 R12, [R1+0x748] ;  /* 0x00074800010c7983 */ /* 0x000ea80000300a00 */
[----:B------:R-:W2:Y:S01]  /*13720*/  LDL.LU R0, [R1+0x2c4] ;  /* 0x0002c40001007983 */ /* 0x000ea20000300800 */
[----:B----4-:R-:W-:-:S02]  /*13730*/  F2FP.F16.E4M3.UNPACK_B R24, R8 ;  /* 0x00000008ff18723e */ /* 0x010fc400020006ff */
[----:B------:R-:W-:Y:S01]  /*13740*/  F2FP.F16.E4M3.UNPACK_B R25, R9 ;  /* 0x00000009ff19723e */ /* 0x000fe200020006ff */
[----:B---3--:R-:W-:Y:S01]  /*13750*/  STL.64 [R1+0x698], R10 ;  /* 0x0006980a01007387 */ /* 0x008fe20000100a00 */
[----:B------:R-:W-:Y:S02]  /*13760*/  F2FP.F16.E4M3.UNPACK_B R2, R10 ;  /* 0x0000000aff02723e */ /* 0x000fe400020006ff */
[----:B------:R-:W-:Y:S01]  /*13770*/  F2FP.F16.E4M3.UNPACK_B R3, R11 ;  /* 0x0000000bff03723e */ /* 0x000fe200020006ff */
[----:B------:R5:W-:Y:S02]  /*13780*/  STL.64 [R1+0x690], R8 ;  /* 0x0006900801007387 */ /* 0x000be40000100a00 */
[----:B-----5:R-:W-:-:S15]  /*13790*/  HMMA.16816.F32 R8, R4, R24, R20 ;  /* 0x000000180408723c */ /* 0x020fde0000001814 */
[----:B------:R-:W-:-:S08]  /*137a0*/  NOP ;  /* 0x0000000000007918 */ /* 0x000fd00000000000 */
[----:B------:R-:W-:Y:S04]  /*137b0*/  STL.64 [R1+0x90], R8 ;  /* 0x0000900801007387 */ /* 0x000fe80000100a00 */
[----:B------:R0:W-:Y:S02]  /*137c0*/  STL.64 [R1+0x98], R10 ;  /* 0x0000980a01007387 */ /* 0x0001e40000100a00 */
[----:B0-----:R-:W-:Y:S02]  /*137d0*/  HMMA.16816.F32 R8, R4, R2, R16 ;  /* 0x000000020408723c */ /* 0x001fe40000001810 */
[----:B------:R-:W3:Y:S04]  /*137e0*/  LDL.LU.64 R16, [R1+0xc0] ;  /* 0x0000c00001107983 */ /* 0x000ee80000300a00 */
[----:B------:R-:W3:-:S15]  /*137f0*/  LDL.LU.64 R18, [R1+0xc8] ;  /* 0x0000c80001127983 */ /* 0x000ede0000300a00 */
[----:B------:R-:W-:-:S02]  /*13800*/  NOP ;  /* 0x0000000000007918 */ /* 0x000fc40000000000 */
[----:B------:R-:W-:Y:S04]  /*13810*/  STL.64 [R1+0xb0], R8 ;  /* 0x0000b00801007387 */ /* 0x000fe80000100a00 */
[----:B------:R-:W-:Y:S04]  /*13820*/  STL.64 [R1+0xb8], R10 ;  /* 0x0000b80a01007387 */ /* 0x000fe80000100a00 */
[----:B------:R-:W4:Y:S04]  /*13830*/  LDL.LU.64 R20, [R1+0xf0] ;  /* 0x0000f00001147983 */ /* 0x000f280000300a00 */
[----:B------:R-:W5:Y:S01]  /*13840*/  LDL.LU.64 R22, [R1+0xf8] ;  /* 0x0000f80001167983 */ /* 0x000f620000300a00 */
[----:B--2---:R-:W-:-:S02]  /*13850*/  F2FP.F16.E4M3.UNPACK_B R24, R12 ;  /* 0x0000000cff18723e */ /* 0x004fc400020006ff */
[----:B------:R-:W-:Y:S01]  /*13860*/  F2FP.F16.E4M3.UNPACK_B R25, R13 ;  /* 0x0000000dff19723e */ /* 0x000fe200020006ff */
[----:B-----5:R-:W-:Y:S04]  /*13870*/  STL.64 [R1+0x730], R22 ;  /* 0x0007301601007387 */ /* 0x020fe80000100a00 */
[----:B----4-:R0:W-:Y:S04]  /*13880*/  STL.64 [R1+0x728], R20 ;  /* 0x0007281401007387 */ /* 0x0101e80000100a00 */
[----:B0-----:R-:W2:Y:S04]  /*13890*/  LDL.LU.64 R20, [R1+0xe0] ;  /* 0x0000e00001147983 */ /* 0x001ea80000300a00 */
[----:B------:R-:W2:Y:S04]  /*138a0*/  LDL.LU.64 R22, [R1+0xe8] ;  /* 0x0000e80001167983 */ /* 0x000ea80000300a00 */
[----:B------:R-:W4:Y:S04]  /*138b0*/  LDL.LU.64 R8, [R1+0x40] ;  /* 0x0000400001087983 */ /* 0x000f280000300a00 */
[----:B------:R-:W5:Y:S01]  /*138c0*/  LDL.LU.64 R10, [R1+0x48] ;  /* 0x00004800010a7983 */ /* 0x000f620000300a00 */
[----:B------:R-:W-:Y:S01]  /*138d0*/  F2FP.F16.E4M3.UNPACK_B R2, R14 ;  /* 0x0000000eff02723e */ /* 0x000fe200020006ff */
[----:B---3--:R-:W-:Y:S01]  /*138e0*/  HMMA.16816.F32 R16, R4, R24, R16 ;  /* 0x000000180410723c */ /* 0x008fe20000001810 */
[----:B------:R-:W-:-:S07]  /*138f0*/  F2FP.F16.E4M3.UNPACK_B R3, R15 ;  /* 0x0000000fff03723e */ /* 0x000fce00020006ff */
[----:B--2---:R-:W-:Y:S01]  /*13900*/  HMMA.16816.F32 R20, R4, R2, R20 ;  /* 0x000000020414723c */ /* 0x004fe20000001814 */
[----:B-----5:R-:W-:Y:S04]  /*13910*/  STL.64 [R1+0x710], R10 ;  /* 0x0007100a01007387 */ /* 0x020fe80000100a00 */
[----:B----4-:R0:W-:Y:S04]  /*13920*/  STL.64 [R1+0x708], R8 ;  /* 0x0007080801007387 */ /* 0x0101e80000100a00 */
[----:B0-----:R-:W2:Y:S04]  /*13930*/  LDL.LU.64 R8, [R1+0xd0] ;  /* 0x0000d00001087983 */ /* 0x001ea80000300a00 */
[----:B------:R-:W2:Y:S04]  /*13940*/  LDL.LU.64 R10, [R1+0xd8] ;  /* 0x0000d800010a7983 */ /* 0x000ea80000300a00 */
[----:B------:R0:W-:Y:S04]  /*13950*/  STL.64 [R1+0x688], R14 ;  /* 0x0006880e01007387 */ /* 0x0001e80000100a00 */
[----:B0-----:R-:W3:Y:S04]  /*13960*/  LDL.LU R14, [R1+0x2d4] ;  /* 0x0002d400010e7983 */ /* 0x001ee80000300800 */
[----:B------:R-:W4:Y:S04]  /*13970*/  LDL.LU R15, [R1+0x2dc] ;  /* 0x0002dc00010f7983 */ /* 0x000f280000300800 */
[----:B------:R0:W-:Y:S04]  /*13980*/  STL.64 [R1+0x680], R12 ;  /* 0x0006800c01007387 */ /* 0x0001e80000100a00 */
[----:B0-----:R-:W5:Y:S04]  /*13990*/  LDL.LU R12, [R1+0x2d8] ;  /* 0x0002d800010c7983 */ /* 0x001f680000300800 */
[----:B------:R-:W5:Y:S04]  /*139a0*/  LDL.LU R13, [R1+0x2c0] ;  /* 0x0002c000010d7983 */ /* 0x000f680000300800 */
[----:B------:R-:W-:Y:S04]  /*139b0*/  STL.64 [R1+0xc0], R16 ;  /* 0x0000c01001007387 */ /* 0x000fe80000100a00 */
[----:B------:R0:W-:Y:S04]  /*139c0*/  STL.64 [R1+0xc8], R18 ;  /* 0x0000c81201007387 */ /* 0x0001e80000100a00 */
[----:B0-----:R-:W2:Y:S04]  /*139d0*/  LDL.LU.64 R18, [R1+0x740] ;  /* 0x0007400001127983 */ /* 0x001ea80000300a00 */
[----:B------:R-:W3:Y:S04]  /*139e0*/  LDL.LU.64 R16, [R1+0x738] ;  /* 0x0007380001107983 */ /* 0x000ee80000300a00 */
[----:B------:R-:W-:Y:S04]  /*139f0*/  STL.64 [R1+0xe0], R20 ;  /* 0x0000e01401007387 */ /* 0x000fe80000100a00 */
[----:B------:R0:W-:Y:S04]  /*13a00*/  STL.64 [R1+0xe8], R22 ;  /* 0x0000e81601007387 */ /* 0x0001e80000100a00 */
[----:B0-----:R-:W4:Y:S04]  /*13a10*/  LDL.LU.64 R22, [R1+0x730] ;  /* 0x0007300001167983 */ /* 0x001f280000300a00 */
[----:B------:R-:W4:Y:S01]  /*13a20*/  LDL.LU.64 R20, [R1+0x728] ;  /* 0x0007280001147983 */ /* 0x000f220000300a00 */
[----:B---3--:R-:W-:-:S02]  /*13a30*/  F2FP.F16.E4M3.UNPACK_B R24, R16 ;  /* 0x00000010ff18723e */ /* 0x008fc400020006ff */
[----:B------:R-:W-:Y:S02]  /*13a40*/  F2FP.F16.E4M3.UNPACK_B R25, R17 ;  /* 0x00000011ff19723e */ /* 0x000fe400020006ff */
[----:B--2---:R-:W-:Y:S02]  /*13a50*/  F2FP.F16.E4M3.UNPACK_B R2, R18 ;  /* 0x00000012ff02723e */ /* 0x004fe400020006ff */
[----:B------:R-:W-:-:S07]  /*13a60*/  F2FP.F16.E4M3.UNPACK_B R3, R19 ;  /* 0x00000013ff03723e */ /* 0x000fce00020006ff */
[C---:B------:R-:W-:Y:S06]  /*13a70*/  HMMA.16816.F32 R8, R4.reuse, R2, R8 ;  /* 0x000000020408723c */ /* 0x040fec0000001808 */
[----:B----4-:R-:W-:Y:S01]  /*13a80*/  HMMA.16816.F32 R20, R4, R24, R20 ;  /* 0x000000180414723c */ /* 0x010fe20000001814 */
[----:B------:R0:W-:Y:S04]  /*13a90*/  STL.64 [R1+0x668], R18 ;  /* 0x0006681201007387 */ /* 0x0001e80000100a00 */
[----:B0-----:R-:W2:Y:S04]  /*13aa0*/  LDL.LU R19, [R1+0x2c8] ;  /* 0x0002c80001137983 */ /* 0x001ea80000300800 */
[----:B------:R-:W-:-:S14]  /*13ab0*/  STL.64 [R1+0x660], R16 ;  /* 0x0006601001007387 */ /* 0x000fdc0000100a00 */
[----:B------:R-:W-:Y:S04]  /*13ac0*/  STL.64 [R1+0xf0], R20 ;  /* 0x0000f01401007387 */ /* 0x000fe80000100a00 */
[----:B------:R0:W-:Y:S04]  /*13ad0*/  STL.64 [R1+0xf8], R22 ;  /* 0x0000f81601007387 */ /* 0x0001e80000100a00 */
[----:B0-----:R-:W3:Y:S04]  /*13ae0*/  LDL.LU.64 R22, [R1+0x720] ;  /* 0x0007200001167983 */ /* 0x001ee80000300a00 */
[----:B------:R-:W4:Y:S04]  /*13af0*/  LDL.LU.64 R20, [R1+0x718] ;  /* 0x0007180001147983 */ /* 0x000f280000300a00 */
[----:B------:R-:W-:Y:S04]  /*13b00*/  STL.64 [R1+0xd0], R8 ;  /* 0x0000d00801007387 */ /* 0x000fe80000100a00 */
[----:B------:R0:W-:Y:S04]  /*13b10*/  STL.64 [R1+0xd8], R10 ;  /* 0x0000d80a01007387 */ /* 0x0001e80000100a00 */
[----:B0-----:R-:W2:Y:S04]  /*13b20*/  LDL.LU.64 R10, [R1+0x710] ;  /* 0x00071000010a7983 */ /* 0x001ea80000300a00 */
[----:B------:R-:W2:Y:S01]  /*13b30*/  LDL.LU.64 R8, [R1+0x708] ;  /* 0x0007080001087983 */ /* 0x000ea20000300a00 */
[----:B-----5:R-:W-:-:S03]  /*13b40*/  IMAD R2, R13, 0x100, R12 ;  /* 0x000001000d027824 */ /* 0x020fc600078e020c */
[----:B------:R-:W5:Y:S01]  /*13b50*/  LDL.LU R12, [R1+0x60] ;  /* 0x00006000010c7983 */ /* 0x000f620000300800 */
[----:B----4-:R-:W-:Y:S02]  /*13b60*/  F2FP.F16.E4M3.UNPACK_B R24, R20 ;  /* 0x00000014ff18723e */ /* 0x010fe400020006ff */
[----:B------:R-:W-:-:S07]  /*13b70*/  F2FP.F16.E4M3.UNPACK_B R25, R21 ;  /* 0x00000015ff19723e */ /* 0x000fce00020006ff */
[----:B--2---:R-:W-:-:S15]  /*13b80*/  HMMA.16816.F32 R8, R4, R24, R8 ;  /* 0x000000180408723c */ /* 0x004fde0000001808 */
[----:B------:R-:W-:-:S08]  /*13b90*/  NOP ;  /* 0x0000000000007918 */ /* 0x000fd00000000000 */
[----:B------:R0:W-:Y:S04]  /*13ba0*/  STL.64 [R1+0x40], R8 ;  /* 0x0000400801007387 */ /* 0x0001e80000100a00 */
[----:B------:R1:W-:Y:S04]  /*13bb0*/  STL.64 [R1+0x48], R10 ;  /* 0x0000480a01007387 */ /* 0x0003e80000100a00 */
[----:B------:R-:W5:Y:S01]  /*13bc0*/  LDL.LU R13, [R1+0x64] ;  /* 0x00006400010d7983 */ /* 0x000f620000300800 */
[----:B------:R-:W-:Y:S02]  /*13bd0*/  IMAD R27, R27, 0x100, R14 ;  /* 0x000001001b1b7824 */ /* 0x000fe400078e020e */
[----:B------:R-:W-:-:S02]  /*13be0*/  IMAD R28, R28, 0x100, R15 ;  /* 0x000001001c1c7824 */ /* 0x000fc400078e020f */
[----:B---3--:R-:W-:Y:S02]  /*13bf0*/  IMAD.MOV.U32 R14, RZ, RZ, R22 ;  /* 0x000000ffff0e7224 */ /* 0x008fe400078e0016 */
[----:B------:R-:W-:Y:S01]  /*13c00*/  IMAD.MOV.U32 R15, RZ, RZ, R23 ;  /* 0x000000ffff0f7224 */ /* 0x000fe200078e0017 */
[----:B------:R-:W2:Y:S01]  /*13c10*/  LDL.LU R22, [R1+0x704] ;  /* 0x0007040001167983 */ /* 0x000ea20000300800 */
[----:B0-----:R-:W-:-:S03]  /*13c20*/  IMAD.MOV.U32 R9, RZ, RZ, R29 ;  /* 0x000000ffff097224 */ /* 0x001fc600078e001d */
[----:B------:R-:W3:Y:S01]  /*13c30*/  LDL.LU R23, [R1+0x700] ;  /* 0x0007000001177983 */ /* 0x000ee20000300800 */
[----:B-1----:R-:W-:-:S03]  /*13c40*/  IMAD.MOV.U32 R10, RZ, RZ, R26 ;  /* 0x000000ffff0a7224 */ /* 0x002fc600078e001a */
[----:B------:R-:W-:Y:S04]  /*13c50*/  STL.64 [R1+0x6a8], R14 ;  /* 0x0006a80e01007387 */ /* 0x000fe80000100a00 */
[----:B-----5:R0:W-:Y:S04]  /*13c60*/  STL.64 [R1+0x6a0], R12 ;  /* 0x0006a00c01007387 */ /* 0x0201e80000100a00 */
[----:B------:R-:W4:Y:S04]  /*13c70*/  LDL.LU R8, [R1+0x70] ;  /* 0x0000700001087983 */ /* 0x000f280000300800 */
[----:B------:R-:W5:Y:S04]  /*13c80*/  LDL.LU R29, [R1+0x6fc] ;  /* 0x0006fc00011d7983 */ /* 0x000f680000300800 */
[----:B------:R-:W2:Y:S04]  /*13c90*/  LDL.LU R26, [R1+0x6f8] ;  /* 0x0006f800011a7983 */ /* 0x000ea80000300800 */
[----:B------:R-:W3:Y:S04]  /*13ca0*/  LDL.LU R11, [R1+0x7c] ;  /* 0x00007c00010b7983 */ /* 0x000ee80000300800 */
[----:B---3--:R-:W-:Y:S04]  /*13cb0*/  STL.64 [R1+0x6b8], R10 ;  /* 0x0006b80a01007387 */ /* 0x008fe80000100a00 */
[----:B----4-:R-:W-:Y:S04]  /*13cc0*/  STL.64 [R1+0x6b0], R8 ;  /* 0x0006b00801007387 */ /* 0x010fe80000100a00 */
[----:B0-----:R-:W3:Y:S04]  /*13cd0*/  LDL.LU R12, [R1+0x110] ;  /* 0x00011000010c7983 */ /* 0x001ee80000300800 */
[----:B------:R-:W3:Y:S01]  /*13ce0*/  LDL.LU R13, [R1+0x114] ;  /* 0x00011400010d7983 */ /* 0x000ee20000300800 */
[----:B-----5:R-:W-:-:S02]  /*13cf0*/  IMAD.MOV.U32 R14, RZ, RZ, R29 ;  /* 0x000000ffff0e7224 */ /* 0x020fc400078e001d */
[----:B--2---:R-:W-:Y:S01]  /*13d00*/  IMAD.MOV.U32 R15, RZ, RZ, R26 ;  /* 0x000000ffff0f7224 */ /* 0x004fe200078e001a */
[----:B------:R-:W2:Y:S04]  /*13d10*/  LDL.LU R29, [R1+0x6f4] ;  /* 0x0006f400011d7983 */ /* 0x000ea80000300800 */
[----:B------:R-:W4:Y:S04]  /*13d20*/  LDL.LU R26, [R1+0x6f0] ;  /* 0x0006f000011a7983 */ /* 0x000f280000300800 */
[----:B------:R0:W-:Y:S04]  /*13d30*/  STL.64 [R1+0x6c8], R14 ;  /* 0x0006c80e01007387 */ /* 0x0001e80000100a00 */
[----:B0-----:R-:W5:Y:S04]  /*13d40*/  LDL.LU R14, [R1+0x34] ;  /* 0x00003400010e7983 */ /* 0x001f680000300800 */
[----:B---3--:R0:W-:Y:S04]  /*13d50*/  STL.64 [R1+0x6c0], R12 ;  /* 0x0006c00c01007387 */ /* 0x0081e80000100a00 */
[----:B0-----:R-:W3:Y:S04]  /*13d60*/  LDL.LU R13, [R1+0x30] ;  /* 0x00003000010d7983 */ /* 0x001ee80000300800 */
[----:B------:R-:W2:Y:S04]  /*13d70*/  LDL.LU R8, [R1+0xa0] ;  /* 0x0000a00001087983 */ /* 0x000ea80000300800 */
[----:B------:R-:W2:Y:S04]  /*13d80*/  LDL.LU R9, [R1+0xa4] ;  /* 0x0000a40001097983 */ /* 0x000ea80000300800 */
[----:B------:R-:W4:Y:S04]  /*13d90*/  LDL.LU R10, [R1+0xa8] ;  /* 0x0000a800010a7983 */ /* 0x000f280000300800 */
[----:B------:R-:W4:Y:S04]  /*13da0*/  LDL.LU R11, [R1+0xac] ;  /* 0x0000ac00010b7983 */ /* 0x000f280000300800 */
[----:B------:R-:W5:Y:S04]  /*13db0*/  LDL.LU R15, [R1+0x38] ;  /* 0x00003800010f7983 */ /* 0x000f680000300800 */
[----:B----4-:R-:W-:Y:S04]  /*13dc0*/  STL.64 [R1+0x6d8], R10 ;  /* 0x0006d80a01007387 */ /* 0x010fe80000100a00 */
[----:B--2---:R0:W-:Y:S04]  /*13dd0*/  STL.64 [R1+0x6d0], R8 ;  /* 0x0006d00801007387 */ /* 0x0041e80000100a00 */
[----:B0-----:R-:W2:Y:S04]  /*13de0*/  LDL.LU R8, [R1+0x120] ;  /* 0x0001200001087983 */ /* 0x001ea80000300800 */
[----:B------:R-:W2:Y:S04]  /*13df0*/  LDL.LU R9, [R1+0x124] ;  /* 0x0001240001097983 */ /* 0x000ea80000300800 */
[----:B------:R-:W4:Y:S01]  /*13e00*/  LDL.LU R10, [R1+0x128] ;  /* 0x00012800010a7983 */ /* 0x000f220000300800 */
[----:B------:R-:W-:-:S02]  /*13e10*/  IMAD.MOV.U32 R11, RZ, RZ, R26 ;  /* 0x000000ffff0b7224 */ /* 0x000fc400078e001a */
[----:B------:R-:W-:Y:S01]  /*13e20*/  IMAD R0, R0, 0x100, R19 ;  /* 0x0000010000007824 */ /* 0x000fe200078e0213 */
[----:B------:R-:W-:Y:S02]  /*13e30*/  F2FP.F16.E4M3.UNPACK_B R26, R2 ;  /* 0x00000002ff1a723e */ /* 0x000fe400020006ff */
[----:B----4-:R-:W-:Y:S04]  /*13e40*/  STL.64 [R1+0x6e8], R10 ;  /* 0x0006e80a01007387 */ /* 0x010fe80000100a00 */
[----:B--2---:R0:W-:Y:S04]  /*13e50*/  STL.64 [R1+0x6e0], R8 ;  /* 0x0006e00801007387 */ /* 0x0041e80000100a00 */
[----:B0-----:R-:W2:Y:S04]  /*13e60*/  LDL.LU.64 R8, [R1+0x140] ;  /* 0x0001400001087983 */ /* 0x001ea80000300a00 */
[----:B------:R-:W2:Y:S01]  /*13e70*/  LDL.LU.64 R10, [R1+0x148] ;  /* 0x00014800010a7983 */ /* 0x000ea20000300a00 */
[----:B------:R-:W-:-:S03]  /*13e80*/  F2FP.F16.E4M3.UNPACK_B R24, R0 ;  /* 0x00000000ff18723e */ /* 0x000fc600020006ff */
[----:B------:R-:W4:Y:S01]  /*13e90*/  LDL.LU R16, [R1+0x18] ;  /* 0x0000180001107983 */ /* 0x000f220000300800 */
[----:B------:R-:W-:-:S03]  /*13ea0*/  F2FP.F16.E4M3.UNPACK_B R2, R22 ;  /* 0x00000016ff02723e */ /* 0x000fc600020006ff */
[----:B------:R-:W4:Y:S01]  /*13eb0*/  LDL.LU R17, [R1+0x1c] ;  /* 0x00001c0001117983 */ /* 0x000f220000300800 */
[----:B------:R-:W-:-:S03]  /*13ec0*/  F2FP.F16.E4M3.UNPACK_B R3, R23 ;  /* 0x00000017ff03723e */ /* 0x000fc600020006ff */
[----:B------:R-:W4:Y:S04]  /*13ed0*/  LDL.LU R18, [R1] ;  /* 0x0000000001127983 */ /* 0x000f280000300800 */
[----:B------:R-:W4:Y:S04]  /*13ee0*/  LDL.LU R19, [R1+0x4] ;  /* 0x0000040001137983 */ /* 0x000f280000300800 */
[----:B------:R-:W4:Y:S04]  /*13ef0*/  LDL.LU R0, [R1+0x2c] ;  /* 0x00002c0001007983 */ /* 0x000f280000300800 */
[----:B------:R0:W-:Y:S04]  /*13f00*/  STL.64 [R1+0x648], R22 ;  /* 0x0006481601007387 */ /* 0x0001e80000100a00 */
[----:B0-----:R-:W4:Y:S04]  /*13f10*/  LDL.LU R23, [R1+0x28] ;  /* 0x0000280001177983 */ /* 0x001f280000300800 */
[----:B------:R-:W4:Y:S04]  /*13f20*/  LDL.LU R22, [R1+0x14] ;  /* 0x0000140001167983 */ /* 0x000f280000300800 */
[----:B------:R0:W-:Y:S04]  /*13f30*/  STL.64 [R1+0x640], R20 ;  /* 0x0006401401007387 */ /* 0x0001e80000100a00 */
[----:B0-----:R-:W4:Y:S04]  /*13f40*/  LDL.LU R20, [R1+0x24] ;  /* 0x0000240001147983 */ /* 0x001f280000300800 */
[----:B------:R-:W4:Y:S01]  /*13f50*/  LDL.LU R21, [R1+0x10] ;  /* 0x0000100001157983 */ /* 0x000f220000300800 */
[----:B--2---:R-:W-:Y:S03]  /*13f60*/  HMMA.16816.F32 R4, R4, R2, R8 ;  /* 0x000000020404723c */ /* 0x004fe60000001808 */
[----:B------:R-:W2:Y:S04]  /*13f70*/  LDL.LU.64 R10, [R1+0x6e8] ;  /* 0x0006e800010a7983 */ /* 0x000ea80000300a00 */
[----:B------:R-:W2:Y:S01]  /*13f80*/  LDL.LU.64 R8, [R1+0x6e0] ;  /* 0x0006e00001087983 */ /* 0x000ea20000300a00 */
[----:B------:R-:W-:-:S02]  /*13f90*/  F2FP.F16.E4M3.UNPACK_B R25, R27 ;  /* 0x0000001bff19723e */ /* 0x000fc400020006ff */
[----:B---3--:R-:W-:Y:S01]  /*13fa0*/  F2FP.F16.E4M3.UNPACK_B R12, R13.H1 ;  /* 0x0000000dff0c723e */ /* 0x008fe200030006ff */
[----:B------:R-:W3:Y:S01]  /*13fb0*/  LDL.LU R3, [R1+0x20] ;  /* 0x0000200001037983 */ /* 0x000ee20000300800 */
[----:B------:R-:W-:Y:S02]  /*13fc0*/  F2FP.F16.E4M3.UNPACK_B R27, R28 ;  /* 0x0000001cff1b723e */ /* 0x000fe400020006ff */
[----:B-----5:R-:W-:Y:S02]  /*13fd0*/  F2FP.F16.E4M3.UNPACK_B R13, R14.H1 ;  /* 0x0000000eff0d723e */ /* 0x020fe400030006ff */
[----:B------:R-:W-:-:S07]  /*13fe0*/  F2FP.F16.E4M3.UNPACK_B R28, R15.H1 ;  /* 0x0000000fff1c723e */ /* 0x000fce00030006ff */
[----:B------:R-:W-:Y:S04]  /*13ff0*/  STL.64 [R1+0x638], R6 ;  /* 0x0006380601007387 */ /* 0x000fe80000100a00 */
[----:B------:R0:W-:Y:S04]  /*14000*/  STL.64 [R1+0x630], R4 ;  /* 0x0006300401007387 */ /* 0x0001e80000100a00 */
[----:B0-----:R-:W5:Y:S04]  /*14010*/  LDL.LU R4, [R1+0x100] ;  /* 0x0001000001047983 */ /* 0x001f680000300800 */
[----:B------:R-:W5:Y:S04]  /*14020*/  LDL.LU R5, [R1+0x104] ;  /* 0x0001040001057983 */ /* 0x000f680000300800 */
[----:B------:R-:W5:Y:S04]  /*14030*/  LDL.LU R6, [R1+0x108] ;  /* 0x0001080001067983 */ /* 0x000f680000300800 */
[----:B------:R-:W5:Y:S01]  /*14040*/  LDL.LU R7, [R1+0x10c] ;  /* 0x00010c0001077983 */ /* 0x000f620000300800 */
[----:B--2---:R-:W-:Y:S03]  /*14050*/  HMMA.16816.F32 R12, R24, R12, R8 ;  /* 0x0000000c180c723c */ /* 0x004fe60000001808 */
[----:B------:R-:W2:Y:S04]  /*14060*/  LDL.LU.64 R10, [R1+0x6d8] ;  /* 0x0006d800010a7983 */ /* 0x000ea80000300a00 */
[----:B------:R-:W2:-:S15]  /*14070*/  LDL.LU.64 R8, [R1+0x6d0] ;  /* 0x0006d00001087983 */ /* 0x000e9e0000300a00 */
[----:B------:R-:W-:-:S01]  /*14080*/  NOP ;  /* 0x0000000000007918 */ /* 0x000fc20000000000 */
[----:B------:R-:W-:Y:S04]  /*14090*/  STL.64 [R1+0x120], R12 ;  /* 0x0001200c01007387 */ /* 0x000fe80000100a00 */
[----:B------:R0:W-:Y:S04]  /*140a0*/  STL.64 [R1+0x128], R14 ;  /* 0x0001280e01007387 */ /* 0x0001e80000100a00 */
[----:B0-----:R-:W5:Y:S04]  /*140b0*/  LDL.LU.64 R14, [R1+0x6c8] ;  /* 0x0006c800010e7983 */ /* 0x001f680000300a00 */
[----:B------:R-:W5:Y:S01]  /*140c0*/  LDL.LU.64 R12, [R1+0x6c0] ;  /* 0x0006c000010c7983 */ /* 0x000f620000300a00 */
[----:B------:R-:W-:-:S02]  /*140d0*/  F2FP.F16.E4M3.UNPACK_B R29, R29.H1 ;  /* 0x0000001dff1d723e */ /* 0x000fc400030006ff */
[----:B---3--:R-:W-:Y:S02]  /*140e0*/  F2FP.F16.E4M3.UNPACK_B R2, R3.H1 ;  /* 0x00000003ff02723e */ /* 0x008fe400030006ff */
[----:B----4-:R-:W-:-:S03]  /*140f0*/  F2FP.F16.E4M3.UNPACK_B R3, R20.H1 ;  /* 0x00000014ff03723e */ /* 0x010fc600030006ff */
[----:B--2---:R-:W-:-:S15]  /*14100*/  HMMA.16816.F32 R8, R24, R28, R8 ;  /* 0x0000001c1808723c */ /* 0x004fde0000001808 */
[----:B------:R-:W-:-:S08]  /*14110*/  NOP ;  /* 0x0000000000007918 */ /* 0x000fd00000000000 */
[----:B------:R-:W-:Y:S01]  /*14120*/  STL.64 [R1+0xa0], R8 ;  /* 0x0000a00801007387 */ /* 0x000fe20000100a00 */
[----:B-----5:R-:W-:Y:S03]  /*14130*/  HMMA.16816.F32 R12, R24, R2, R12 ;  /* 0x00000002180c723c */ /* 0x020fe6000000180c */
[----:B------:R0:W-:Y:S04]  /*14140*/  STL.64 [R1+0xa8], R10 ;  /* 0x0000a80a01007387 */ /* 0x0001e80000100a00 */
[----:B0-----:R-:W2:Y:S04]  /*14150*/  LDL.LU.64 R10, [R1+0x6b8] ;  /* 0x0006b800010a7983 */ /* 0x001ea80000300a00 */
[----:B------:R-:W2:-:S12]  /*14160*/  LDL.LU.64 R8, [R1+0x6b0] ;  /* 0x0006b00001087983 */ /* 0x000e980000300a00 */
[----:B------:R-:W-:Y:S04]  /*14170*/  STL.64 [R1+0x110], R12 ;  /* 0x0001100c01007387 */ /* 0x000fe80000100a00 */
[----:B------:R0:W-:Y:S04]  /*14180*/  STL.64 [R1+0x118], R14 ;  /* 0x0001180e01007387 */ /* 0x0001e80000100a00 */
[----:B0-----:R-:W3:Y:S04]  /*14190*/  LDL.LU.64 R14, [R1+0x6a8] ;  /* 0x0006a800010e7983 */ /* 0x001ee80000300a00 */
[----:B------:R-:W3:Y:S01]  /*141a0*/  LDL.LU.64 R12, [R1+0x6a0] ;  /* 0x0006a000010c7983 */ /* 0x000ee20000300a00 */
[----:B------:R-:W-:-:S02]  /*141b0*/  F2FP.F16.E4M3.UNPACK_B R28, R23.H1 ;  /* 0x00000017ff1c723e */ /* 0x000fc400030006ff */
[----:B------:R-:W-:Y:S01]  /*141c0*/  F2FP.F16.E4M3.UNPACK_B R29, R0.H1 ;  /* 0x00000000ff1d723e */ /* 0x000fe200030006ff */
[----:B------:R-:W4:Y:S01]  /*141d0*/  LDL.LU R23, [R1+0x8] ;  /* 0x0000080001177983 */ /* 0x000f220000300800 */
[----:B------:R-:W-:Y:S02]  /*141e0*/  F2FP.F16.E4M3.UNPACK_B R2, R21.H1 ;  /* 0x00000015ff02723e */ /* 0x000fe400030006ff */
[----:B------:R-:W-:Y:S01]  /*141f0*/  F2FP.F16.E4M3.UNPACK_B R3, R22.H1 ;  /* 0x00000016ff03723e */ /* 0x000fe200030006ff */
[----:B------:R-:W5:Y:S02]  /*14200*/  LDL.LU R0, [R1+0xc] ;  /* 0x00000c0001007983 */ /* 0x000f640000300800 */
[----:B------:R-:W-:Y:S07]  /*14210*/  HMMA.16816.F32 R4, R24, R28, R4 ;  /* 0x0000001c1804723c */ /* 0x000fee0000001804 */
[----:B------:R-:W-:-:S02]  /*14220*/  F2FP.F16.E4M3.UNPACK_B R28, R16.H1 ;  /* 0x00000010ff1c723e */ /* 0x000fc400030006ff */
[----:B------:R-:W-:-:S14]  /*14230*/  F2FP.F16.E4M3.UNPACK_B R29, R17.H1 ;  /* 0x00000011ff1d723e */ /* 0x000fdc00030006ff */
[----:B------:R-:W-:Y:S04]  /*14240*/  STL.64 [R1+0x100], R4 ;  /* 0x0001000401007387 */ /* 0x000fe80000100a00 */
[----:B------:R2:W-:Y:S02]  /*14250*/  STL.64 [R1+0x108], R6 ;  /* 0x0001080601007387 */ /* 0x0005e40000100a00 */
[----:B--2---:R-:W-:Y:S02]  /*14260*/  HMMA.16816.F32 R4, R24, R2, R8 ;  /* 0x000000021804723c */ /* 0x004fe40000001808 */
[----:B------:R-:W2:Y:S05]  /*14270*/  LDL.LU R8, [R1+0x50] ;  /* 0x0000500001087983 */ /* 0x000eaa0000300800 */
[----:B------:R-:W-:-:S02]  /*14280*/  F2FP.F16.E4M3.UNPACK_B R2, R18.H1 ;  /* 0x00000012ff02723e */ /* 0x000fc400030006ff */
[----:B------:R-:W-:Y:S02]  /*14290*/  F2FP.F16.E4M3.UNPACK_B R3, R19.H1 ;  /* 0x00000013ff03723e */ /* 0x000fe400030006ff */
[----:B---3--:R-:W-:-:S12]  /*142a0*/  HMMA.16816.F32 R16, R24, R28, R12 ;  /* 0x0000001c1810723c */ /* 0x008fd8000000180c */
[----:B------:R0:W-:Y:S04]  /*142b0*/  STL.64 [R1+0x70], R4 ;  /* 0x0000700401007387 */ /* 0x0001e80000100a00 */
[----:B------:R1:W-:Y:S04]  /*142c0*/  STL.64 [R1+0x78], R6 ;  /* 0x0000780601007387 */ /* 0x0003e80000100a00 */
[----:B------:R-:W2:Y:S04]  /*142d0*/  LDL.LU R9, [R1+0x54] ;  /* 0x0000540001097983 */ /* 0x000ea80000300800 */
[----:B------:R-:W2:Y:S04]  /*142e0*/  LDL.LU R10, [R1+0x58] ;  /* 0x00005800010a7983 */ /* 0x000ea80000300800 */
[----:B------:R-:W2:Y:S04]  /*142f0*/  LDL.LU R11, [R1+0x5c] ;  /* 0x00005c00010b7983 */ /* 0x000ea80000300800 */
[----:B0-----:R-:W3:Y:S04]  /*14300*/  LDL.LU R4, [R1+0x80] ;  /* 0x0000800001047983 */ /* 0x001ee80000300800 */
[----:B------:R-:W3:Y:S04]  /*14310*/  LDL.LU R5, [R1+0x84] ;  /* 0x0000840001057983 */ /* 0x000ee80000300800 */
[----:B-1----:R-:W3:Y:S04]  /*14320*/  LDL.LU R6, [R1+0x88] ;  /* 0x0000880001067983 */ /* 0x002ee80000300800 */
[----:B------:R-:W3:Y:S04]  /*14330*/  LDL.LU R7, [R1+0x8c] ;  /* 0x00008c0001077983 */ /* 0x000ee80000300800 */
[----:B------:R-:W3:Y:S04]  /*14340*/  LDL.LU R12, [R1+0x90] ;  /* 0x00009000010c7983 */ /* 0x000ee80000300800 */
[----:B------:R0:W-:Y:S04]  /*14350*/  STL.64 [R1+0x60], R16 ;  /* 0x0000601001007387 */ /* 0x0001e80000100a00 */
[----:B------:R1:W-:Y:S04]  /*14360*/  STL.64 [R1+0x68], R18 ;  /* 0x0000681201007387 */ /* 0x0003e80000100a00 */
[----:B------:R-:W3:Y:S04]  /*14370*/  LDL.LU R13, [R1+0x94] ;  /* 0x00009400010d7983 */ /* 0x000ee80000300800 */
[----:B------:R-:W3:Y:S04]  /*14380*/  LDL.LU R14, [R1+0x98] ;  /* 0x00009800010e7983 */ /* 0x000ee80000300800 */
[----:B------:R-:W3:Y:S04]  /*14390*/  LDL.LU R15, [R1+0x9c] ;  /* 0x00009c00010f7983 */ /* 0x000ee80000300800 */
[----:B0-----:R-:W5:Y:S04]  /*143a0*/  LDL.LU R16, [R1+0xc0] ;  /* 0x0000c00001107983 */ /* 0x001f680000300800 */
[----:B------:R-:W5:Y:S04]  /*143b0*/  LDL.LU R17, [R1+0xc4] ;  /* 0x0000c40001117983 */ /* 0x000f680000300800 */
[----:B-1----:R-:W2:Y:S04]  /*143c0*/  LDL.LU R18, [R1+0xc8] ;  /* 0x0000c80001127983 */ /* 0x002ea80000300800 */
[----:B------:R-:W2:Y:S01]  /*143d0*/  LDL.LU R19, [R1+0xcc] ;  /* 0x0000cc0001137983 */ /* 0x000ea20000300800 */
[----:B----4-:R-:W-:-:S03]  /*143e0*/  F2FP.F16.E4M3.UNPACK_B R28, R23.H1 ;  /* 0x00000017ff1c723e */ /* 0x010fc600030006ff */
[----:B--2---:R-:W-:Y:S04]  /*143f0*/  STL.64 [R1+0x678], R18 ;  /* 0x0006781201007387 */ /* 0x004fe80000100a00 */
[----:B-----5:R0:W-:Y:S04]  /*14400*/  STL.64 [R1+0x670], R16 ;  /* 0x0006701001007387 */ /* 0x0201e80000100a00 */
[----:B0-----:R-:W2:Y:S04]  /*14410*/  LDL.LU R16, [R1+0xb0] ;  /* 0x0000b00001107983 */ /* 0x001ea80000300800 */
[----:B------:R-:W2:Y:S04]  /*14420*/  LDL.LU R17, [R1+0xb4] ;  /* 0x0000b40001117983 */ /* 0x000ea80000300800 */
[----:B------:R-:W2:Y:S04]  /*14430*/  LDL.LU R18, [R1+0xb8] ;  /* 0x0000b80001127983 */ /* 0x000ea80000300800 */
[----:B------:R-:W2:Y:S04]  /*14440*/  LDL.LU R19, [R1+0xbc] ;  /* 0x0000bc0001137983 */ /* 0x000ea80000300800 */
[----:B------:R-:W4:Y:S04]  /*14450*/  LDL.LU R20, [R1+0xf0] ;  /* 0x0000f00001147983 */ /* 0x000f280000300800 */
[----:B------:R-:W4:Y:S04]  /*14460*/  LDL.LU R21, [R1+0xf4] ;  /* 0x0000f40001157983 */ /* 0x000f280000300800 */
[----:B------:R-:W5:Y:S04]  /*14470*/  LDL.LU R22, [R1+0xf8] ;  /* 0x0000f80001167983 */ /* 0x000f680000300800 */
[----:B------:R-:W5:Y:S01]  /*14480*/  LDL.LU R23, [R1+0xfc] ;  /* 0x0000fc0001177983 */ /* 0x000f620000300800 */
[----:B------:R-:W-:Y:S03]  /*14490*/  HMMA.16816.F32 R8, R24, R2, R8 ;  /* 0x000000021808723c */ /* 0x000fe60000001808 */
[----:B-----5:R-:W-:Y:S04]  /*144a0*/  STL.64 [R1+0x658], R22 ;  /* 0x0006581601007387 */ /* 0x020fe80000100a00 */
[----:B----4-:R0:W-:Y:S04]  /*144b0*/  STL.64 [R1+0x650], R20 ;  /* 0x0006501401007387 */ /* 0x0101e80000100a00 */
[----:B0-----:R-:W4:Y:S04]  /*144c0*/  LDL.LU R20, [R1+0xe0] ;  /* 0x0000e00001147983 */ /* 0x001f280000300800 */
[----:B------:R-:W4:Y:S04]  /*144d0*/  LDL.LU R21, [R1+0xe4] ;  /* 0x0000e40001157983 */ /* 0x000f280000300800 */
[----:B------:R-:W4:Y:S04]  /*144e0*/  LDL.LU R22, [R1+0xe8] ;  /* 0x0000e80001167983 */ /* 0x000f280000300800 */
[----:B------:R-:W4:Y:S04]  /*144f0*/  LDL.LU R23, [R1+0xec] ;  /* 0x0000ec0001177983 */ /* 0x000f280000300800 */
[----:B------:R-:W-:Y:S04]  /*14500*/  STL.64 [R1+0x50], R8 ;  /* 0x0000500801007387 */ /* 0x000fe80000100a00 */
[----:B------:R0:W-:Y:S04]  /*14510*/  STL.64 [R1+0x58], R10 ;  /* 0x0000580a01007387 */ /* 0x0001e80000100a00 */
[----:B0-----:R-:W5:Y:S04]  /*14520*/  LDL.LU.64 R10, [R1+0x698] ;  /* 0x00069800010a7983 */ /* 0x001f680000300a00 */
[----:B------:R-:W2:Y:S01]  /*14530*/  LDL.LU.64 R8, [R1+0x690] ;  /* 0x0006900001087983 */ /* 0x000ea20000300a00 */
[----:B------:R-:W-:-:S02]  /*14540*/  F2FP.F16.E4M3.UNPACK_B R29, R0.H1 ;  /* 0x00000000ff1d723e */ /* 0x000fc400030006ff */
[----:B------:R-:W0:Y:S05]  /*14550*/  LDC R0, c[0x0][0x238] ;  /* 0x00008e00ff007b82 */ /* 0x000e2a0000000800 */
[----:B---3--:R-:W-:-:S15]  /*14560*/  HMMA.16816.F32 R4, R24, R28, R4 ;  /* 0x0000001c1804723c */ /* 0x008fde0000001804 */
[----:B------:R-:W-:-:S08]  /*14570*/  NOP ;  /* 0x0000000000007918 */ /* 0x000fd00000000000 */
[----:B------:R1:W-:Y:S04]  /*14580*/  STL.64 [R1+0x80], R4 ;  /* 0x0000800401007387 */ /* 0x0003e80000100a00 */
[----:B------:R3:W-:Y:S04]  /*14590*/  STL.64 [R1+0x88], R6 ;  /* 0x0000880601007387 */ /* 0x0007e80000100a00 */
[----:B-1----:R-:W4:Y:S04]  /*145a0*/  LDL.LU R4, [R1+0x40] ;  /* 0x0000400001047983 */ /* 0x002f280000300800 */
[----:B------:R-:W4:Y:S04]  /*145b0*/  LDL.LU R5, [R1+0x44] ;  /* 0x0000440001057983 */ /* 0x000f280000300800 */
[----:B---3--:R-:W3:Y:S04]  /*145c0*/  LDL.LU R6, [R1+0x48] ;  /* 0x0000480001067983 */ /* 0x008ee80000300800 */
[----:B------:R-:W3:Y:S01]  /*145d0*/  LDL.LU R7, [R1+0x4c] ;  /* 0x00004c0001077983 */ /* 0x000ee20000300800 */
[----:B--2---:R-:W-:-:S02]  /*145e0*/  F2FP.F16.E4M3.UNPACK_B R2, R8.H1 ;  /* 0x00000008ff02723e */ /* 0x004fc400030006ff */
[----:B------:R-:W-:-:S07]  /*145f0*/  F2FP.F16.E4M3.UNPACK_B R3, R9.H1 ;  /* 0x00000009ff03723e */ /* 0x000fce00030006ff */
[----:B------:R-:W-:Y:S01]  /*14600*/  HMMA.16816.F32 R12, R24, R2, R12 ;  /* 0x00000002180c723c */ /* 0x000fe2000000180c */
[----:B-----5:R-:W-:Y:S02]  /*14610*/  F2FP.F16.E4M3.UNPACK_B R10, R10.H1 ;  /* 0x0000000aff0a723e */ /* 0x020fe400030006ff */
[----:B------:R-:W-:-:S07]  /*14620*/  F2FP.F16.E4M3.UNPACK_B R11, R11.H1 ;  /* 0x0000000bff0b723e */ /* 0x000fce00030006ff */
[----:B------:R-:W-:-:S13]  /*14630*/  HMMA.16816.F32 R8, R24, R10, R16 ;  /* 0x0000000a1808723c */ /* 0x000fda0000001810 */
[----:B------:R-:W-:Y:S04]  /*14640*/  STL.64 [R1+0x90], R12 ;  /* 0x0000900c01007387 */ /* 0x000fe80000100a00 */
[----:B------:R1:W-:Y:S04]  /*14650*/  STL.64 [R1+0x98], R14 ;  /* 0x0000980e01007387 */ /* 0x0003e80000100a00 */
[----:B-1----:R-:W2:Y:S04]  /*14660*/  LDL.LU.64 R14, [R1+0x688] ;  /* 0x00068800010e7983 */ /* 0x002ea80000300a00 */
[----:B------:R-:W5:Y:S04]  /*14670*/  LDL.LU.64 R12, [R1+0x680] ;  /* 0x00068000010c7983 */ /* 0x000f680000300a00 */
[----:B------:R-:W4:Y:S04]  /*14680*/  LDL.LU.64 R18, [R1+0x678] ;  /* 0x0006780001127983 */ /* 0x000f280000300a00 */
[----:B------:R-:W4:Y:S04]  /*14690*/  LDL.LU.64 R16, [R1+0x670] ;  /* 0x0006700001107983 */ /* 0x000f280000300a00 */
[----:B------:R2:W-:Y:S04]  /*146a0*/  STL.64 [R1+0xb0], R8 ;  /* 0x0000b00801007387 */ /* 0x0005e80000100a00 */
[----:B------:R1:W-:Y:S01]  /*146b0*/  STL.64 [R1+0xb8], R10 ;  /* 0x0000b80a01007387 */ /* 0x0003e20000100a00 */
[----:B-----5:R-:W-:-:S02]  /*146c0*/  F2FP.F16.E4M3.UNPACK_B R2, R12.H1 ;  /* 0x0000000cff02723e */ /* 0x020fc400030006ff */
[----:B------:R-:W-:-:S07]  /*146d0*/  F2FP.F16.E4M3.UNPACK_B R3, R13.H1 ;  /* 0x0000000dff03723e */ /* 0x000fce00030006ff */
[----:B----4-:R-:W-:Y:S01]  /*146e0*/  HMMA.16816.F32 R16, R24, R2, R16 ;  /* 0x000000021810723c */ /* 0x010fe20000001810 */
[----:B--2---:R-:W-:Y:S02]  /*146f0*/  F2FP.F16.E4M3.UNPACK_B R9, R15.H1 ;  /* 0x0000000fff09723e */ /* 0x004fe400030006ff */
[----:B------:R-:W2:Y:S01]  /*14700*/  LDL.LU R15, [R1+0x134] ;  /* 0x00013400010f7983 */ /* 0x000ea20000300800 */
[----:B------:R-:W-:-:S07]  /*14710*/  F2FP.F16.E4M3.UNPACK_B R8, R14.H1 ;  /* 0x0000000eff08723e */ /* 0x000fce00030006ff */
[----:B-1----:R-:W-:-:S12]  /*14720*/  HMMA.16816.F32 R8, R24, R8, R20 ;  /* 0x000000081808723c */ /* 0x002fd80000001814 */
[----:B------:R-:W-:Y:S04]  /*14730*/  STL.64 [R1+0xc0], R16 ;  /* 0x0000c01001007387 */ /* 0x000fe80000100a00 */
[----:B------:R1:W-:Y:S04]  /*14740*/  STL.64 [R1+0xc8], R18 ;  /* 0x0000c81201007387 */ /* 0x0003e80000100a00 */
[----:B-1----:R-:W4:Y:S04]  /*14750*/  LDL.LU.64 R18, [R1+0x668] ;  /* 0x0006680001127983 */ /* 0x002f280000300a00 */
[----:B------:R-:W5:Y:S04]  /*14760*/  LDL.LU.64 R16, [R1+0x660] ;  /* 0x0006600001107983 */ /* 0x000f680000300a00 */
[----:B------:R-:W2:Y:S04]  /*14770*/  LDL.LU R14, [R1+0x130] ;  /* 0x00013000010e7983 */ /* 0x000ea80000300800 */
[----:B------:R-:W3:Y:S04]  /*14780*/  LDL.LU.64 R22, [R1+0x658] ;  /* 0x0006580001167983 */ /* 0x000ee80000300a00 */
[----:B------:R-:W3:Y:S04]  /*14790*/  LDL.LU.64 R20, [R1+0x650] ;  /* 0x0006500001147983 */ /* 0x000ee80000300a00 */
[----:B------:R-:W-:Y:S04]  /*147a0*/  STL.64 [R1+0xe0], R8 ;  /* 0x0000e00801007387 */ /* 0x000fe80000100a00 */
[----:B------:R1:W-:Y:S04]  /*147b0*/  STL.64 [R1+0xe8], R10 ;  /* 0x0000e80a01007387 */ /* 0x0003e80000100a00 */
[----:B-1----:R-:W2:Y:S01]  /*147c0*/  LDL.LU R10, [R1+0x2e8] ;  /* 0x0002e800010a7983 */ /* 0x002ea20000300800 */
[----:B-----5:R-:W-:-:S02]  /*147d0*/  F2FP.F16.E4M3.UNPACK_B R2, R16.H1 ;  /* 0x00000010ff02723e */ /* 0x020fc400030006ff */
[----:B------:R-:W-:Y:S01]  /*147e0*/  F2FP.F16.E4M3.UNPACK_B R3, R17.H1 ;  /* 0x00000011ff03723e */ /* 0x000fe200030006ff */
[----:B------:R-:W5:Y:S01]  /*147f0*/  LDL.LU R16, [R1+0xd0] ;  /* 0x0000d00001107983 */ /* 0x000f620000300800 */
[----:B----4-:R-:W-:Y:S02]  /*14800*/  F2FP.F16.E4M3.UNPACK_B R8, R18.H1 ;  /* 0x00000012ff08723e */ /* 0x010fe400030006ff */
[----:B------:R-:W-:Y:S01]  /*14810*/  F2FP.F16.E4M3.UNPACK_B R9, R19.H1 ;  /* 0x00000013ff09723e */ /* 0x000fe200030006ff */
[----:B------:R-:W5:Y:S04]  /*14820*/  LDL.LU R17, [R1+0xd4] ;  /* 0x0000d40001117983 */ /* 0x000f680000300800 */
[----:B------:R-:W5:Y:S01]  /*14830*/  LDL.LU R18, [R1+0xd8] ;  /* 0x0000d80001127983 */ /* 0x000f620000300800 */
[----:B---3--:R-:W-:Y:S03]  /*14840*/  HMMA.16816.F32 R20, R24, R2, R20 ;  /* 0x000000021814723c */ /* 0x008fe60000001814 */
[----:B------:R-:W5:-:S15]  /*14850*/  LDL.LU R19, [R1+0xdc] ;  /* 0x0000dc0001137983 */ /* 0x000f5e0000300800 */
[----:B------:R-:W-:-:S05]  /*14860*/  NOP ;  /* 0x0000000000007918 */ /* 0x000fca0000000000 */
[----:B------:R-:W-:Y:S04]  /*14870*/  STL.64 [R1+0xf0], R20 ;  /* 0x0000f01401007387 */ /* 0x000fe80000100a00 */
[----:B------:R1:W-:Y:S04]  /*14880*/  STL.64 [R1+0xf8], R22 ;  /* 0x0000f81601007387 */ /* 0x0003e80000100a00 */
[----:B-1----:R-:W3:Y:S04]  /*14890*/  LDL.LU.64 R22, [R1+0x648] ;  /* 0x0006480001167983 */ /* 0x002ee80000300a00 */
[----:B------:R-:W4:Y:S04]  /*148a0*/  LDL.LU.64 R20, [R1+0x640] ;  /* 0x0006400001147983 */ /* 0x000f280000300a00 */
[----:B------:R-:W2:Y:S04]  /*148b0*/  LDL.LU R11, [R1+0x2f0] ;  /* 0x0002f000010b7983 */ /* 0x000ea80000300800 */
[----:B------:R-:W2:Y:S01]  /*148c0*/  LDL.LU R13, [R1+0x300] ;  /* 0x00030000010d7983 */ /* 0x000ea20000300800 */
[----:B-----5:R-:W-:Y:S01]  /*148d0*/  HMMA.16816.F32 R16, R24, R8, R16 ;  /* 0x000000081810723c */ /* 0x020fe20000001810 */
[----:B----4-:R-:W-:-:S02]  /*148e0*/  F2FP.F16.E4M3.UNPACK_B R2, R20.H1 ;  /* 0x00000014ff02723e */ /* 0x010fc400030006ff */
[----:B------:R-:W-:-:S07]  /*148f0*/  F2FP.F16.E4M3.UNPACK_B R3, R21.H1 ;  /* 0x00000015ff03723e */ /* 0x000fce00030006ff */
[----:B------:R-:W-:-:S13]  /*14900*/  HMMA.16816.F32 R4, R24, R2, R4 ;  /* 0x000000021804723c */ /* 0x000fda0000001804 */
[----:B------:R1:W-:Y:S04]  /*14910*/  STL.64 [R1+0xd0], R16 ;  /* 0x0000d01001007387 */ /* 0x0003e80000100a00 */
[----:B------:R-:W-:Y:S04]  /*14920*/  STL.64 [R1+0xd8], R18 ;  /* 0x0000d81201007387 */ /* 0x000fe80000100a00 */
[----:B-1----:R-:W4:Y:S04]  /*14930*/  LDL.LU R16, [R1+0x308] ;  /* 0x0003080001107983 */ /* 0x002f280000300800 */
[----:B------:R-:W5:Y:S04]  /*14940*/  LDL.LU R21, [R1+0x310] ;  /* 0x0003100001157983 */ /* 0x000f680000300800 */
[----:B------:R-:W5:Y:S04]  /*14950*/  LDL.LU R12, [R1+0x2e4] ;  /* 0x0002e400010c7983 */ /* 0x000f680000300800 */
[----:B------:R-:W5:Y:S04]  /*14960*/  LDL.LU R28, [R1+0x2ec] ;  /* 0x0002ec00011c7983 */ /* 0x000f680000300800 */
[----:B------:R-:W-:Y:S04]  /*14970*/  STL.64 [R1+0x40], R4 ;  /* 0x0000400401007387 */ /* 0x000fe80000100a00 */
[----:B------:R1:W-:Y:S04]  /*14980*/  STL.64 [R1+0x48], R6 ;  /* 0x0000480601007387 */ /* 0x0003e80000100a00 */
[----:B-1----:R-:W4:Y:S04]  /*14990*/  LDL.LU.64 R6, [R1+0x638] ;  /* 0x0006380001067983 */ /* 0x002f280000300a00 */
[----:B------:R-:W4:Y:S04]  /*149a0*/  LDL.LU.64 R4, [R1+0x630] ;  /* 0x0006300001047983 */ /* 0x000f280000300a00 */
[----:B------:R-:W5:Y:S04]  /*149b0*/  LDL.LU R2, [R1+0x2f8] ;  /* 0x0002f80001027983 */ /* 0x000f680000300800 */
[----:B------:R-:W5:Y:S04]  /*149c0*/  LDL.LU R3, [R1+0x318] ;  /* 0x0003180001037983 */ /* 0x000f680000300800 */
[----:B------:R-:W5:Y:S01]  /*149d0*/  LDL.LU R29, [R1+0x320] ;  /* 0x00032000011d7983 */ /* 0x000f620000300800 */
[----:B---3--:R-:W-:-:S02]  /*149e0*/  F2FP.F16.E4M3.UNPACK_B R8, R22.H1 ;  /* 0x00000016ff08723e */ /* 0x008fc400030006ff */
[----:B------:R-:W-:Y:S01]  /*149f0*/  F2FP.F16.E4M3.UNPACK_B R9, R23.H1 ;  /* 0x00000017ff09723e */ /* 0x000fe200030006ff */
[----:B0-----:R-:W-:Y:S01]  /*14a00*/  IMAD.SHL.U32 R0, R0, 0x20, RZ ;  /* 0x0000002000007824 */ /* 0x001fe200078e00ff */
[----:B------:R-:W3:Y:S04]  /*14a10*/  LDL.LU R20, [R1+0x2f4] ;  /* 0x0002f40001147983 */ /* 0x000ee80000300800 */
[C---:B--2---:R-:W-:Y:S01]  /*14a20*/  IADD3 R15, P0, R0.reuse, R15, RZ ;  /* 0x0000000f000f7210 */ /* 0x044fe20007f1e0ff */
[----:B------:R-:W2:Y:S03]  /*14a30*/  LDL.LU R18, [R1+0x328] ;  /* 0x0003280001127983 */ /* 0x000ea60000300800 */
[----:B------:R-:W-:Y:S01]  /*14a40*/  LEA.HI.X.SX32 R14, R0, R14, 0x1, P0 ;  /* 0x0000000e000e7211 */ /* 0x000fe200000f0eff */
[----:B------:R-:W2:Y:S04]  /*14a50*/  LDL.LU R19, [R1+0x2fc] ;  /* 0x0002fc0001137983 */ /* 0x000ea80000300800 */
[----:B------:R0:W-:Y:S01]  /*14a60*/  STL [R1+0x134], R15 ;  /* 0x0001340f01007387 */ /* 0x0001e20000100800 */
[----:B------:R-:W-:-:S03]  /*14a70*/  IADD3 R10, P6, R10, UR4, RZ ;  /* 0x000000040a0a7c10 */ /* 0x000fc6000ffde0ff */
[----:B0-----:R-:W2:Y:S01]  /*14a80*/  LDL.LU R15, [R1+0x330] ;  /* 0x00033000010f7983 */ /* 0x001ea20000300800 */
[----:B------:R-:W-:Y:S01]  /*14a90*/  IADD3 R11, P5, R11, UR4, RZ ;  /* 0x000000040b0b7c10 */ /* 0x000fe2000ffbe0ff */
[----:B------:R-:W-:Y:S02]  /*14aa0*/  USHF.R.S32.HI UR9, URZ, 0x1f, UR4 ;  /* 0x0000001f3f097899 */ /* 0x000fe40008011404 */
[----:B------:R-:W-:Y:S01]  /*14ab0*/  IADD3 R13, P2, R13, UR4, RZ ;  /* 0x000000040d0d7c10 */ /* 0x000fe2000ff5e0ff */
[----:B----4-:R-:W-:Y:S01]  /*14ac0*/  HMMA.16816.F32 R4, R24, R8, R4 ;  /* 0x000000081804723c */ /* 0x010fe20000001804 */
[----:B------:R-:W-:Y:S02]  /*14ad0*/  IADD3 R16, P1, R16, UR4, RZ ;  /* 0x0000000410107c10 */ /* 0x000fe4000ff3e0ff */
[----:B-----5:R-:W-:Y:S02]  /*14ae0*/  IADD3 R2, P3, R2, UR4, RZ ;  /* 0x0000000402027c10 */ /* 0x020fe4000ff7e0ff */
[----:B------:R-:W-:-:S15]  /*14af0*/  IADD3 R21, P4, R21, UR4, RZ ;  /* 0x0000000415157c10 */ /* 0x000fde000ff9e0ff */
[----:B------:R-:W-:-:S03]  /*14b00*/  NOP ;  /* 0x0000000000007918 */ /* 0x000fc60000000000 */
[----:B------:R-:W-:Y:S04]  /*14b10*/  STL.64 [R1+0x140], R4 ;  /* 0x0001400401007387 */ /* 0x000fe80000100a00 */
[----:B------:R-:W-:Y:S04]  /*14b20*/  STL.64 [R1+0x148], R6 ;  /* 0x0001480601007387 */ /* 0x000fe80000100a00 */
[----:B------:R-:W4:Y:S04]  /*14b30*/  LDL.LU R23, [R1+0x304] ;  /* 0x0003040001177983 */ /* 0x000f280000300800 */
[----:B------:R0:W-:Y:S04]  /*14b40*/  STL [R1+0x130], R14 ;  /* 0x0001300e01007387 */ /* 0x0001e80000100800 */
[----:B0-----:R-:W5:Y:S04]  /*14b50*/  LDL.LU R14, [R1+0x338] ;  /* 0x00033800010e7983 */ /* 0x001f680000300800 */
[----:B------:R-:W5:Y:S04]  /*14b60*/  LDL.LU R17, [R1+0x30c] ;  /* 0x00030c0001117983 */ /* 0x000f680000300800 */
[----:B------:R-:W5:Y:S04]  /*14b70*/  LDL.LU R22, [R1+0x340] ;  /* 0x0003400001167983 */ /* 0x000f680000300800 */
[----:B------:R0:W-:Y:S01]  /*14b80*/  STL [R1+0x2e8], R10 ;  /* 0x0002e80a01007387 */ /* 0x0001e20000100800 */
[----:B------:R-:W-:-:S03]  /*14b90*/  IADD3.X R12, R12, UR9, RZ, P6, !PT ;  /* 0x000000090c0c7c10 */ /* 0x000fc6000b7fe4ff */
[----:B0-----:R-:W5:Y:S04]  /*14ba0*/  LDL.LU R10, [R1+0x314] ;  /* 0x00031400010a7983 */ /* 0x001f680000300800 */
[----:B------:R0:W-:Y:S01]  /*14bb0*/  STL [R1+0x2f0], R11 ;  /* 0x0002f00b01007387 */ /* 0x0001e20000100800 */
[----:B------:R-:W-:-:S03]  /*14bc0*/  IADD3.X R28, R28, UR9, RZ, P5, !PT ;  /* 0x000000091c1c7c10 */ /* 0x000fc6000affe4ff */
[----:B0-----:R-:W5:Y:S04]  /*14bd0*/  LDL.LU R11, [R1+0x348] ;  /* 0x00034800010b7983 */ /* 0x001f680000300800 */
[----:B------:R0:W-:Y:S01]  /*14be0*/  STL [R1+0x300], R13 ;  /* 0x0003000d01007387 */ /* 0x0001e20000100800 */
[----:B------:R-:W-:-:S03]  /*14bf0*/  IADD3 R3, P6, R3, UR4, RZ ;  /* 0x0000000403037c10 */ /* 0x000fc6000ffde0ff */
[----:B0-----:R-:W5:Y:S04]  /*14c00*/  LDL.LU R13, [R1+0x31c] ;  /* 0x00031c00010d7983 */ /* 0x001f680000300800 */
[----:B------:R-:W-:Y:S04]  /*14c10*/  STL [R1+0x2f8], R2 ;  /* 0x0002f80201007387 */ /* 0x000fe80000100800 */
[----:B------:R0:W-:Y:S01]  /*14c20*/  STL [R1+0x308], R16 ;  /* 0x0003081001007387 */ /* 0x0001e20000100800 */
[----:B------:R-:W-:-:S03]  /*14c30*/  IADD3 R29, P5, R29, UR4, RZ ;  /* 0x000000041d1d7c10 */ /* 0x000fc6000ffbe0ff */
[----:B0-----:R-:W5:Y:S04]  /*14c40*/  LDL.LU R16, [R1+0x350] ;  /* 0x0003500001107983 */ /* 0x001f680000300800 */
[----:B------:R0:W-:Y:S04]  /*14c50*/  STL [R1+0x310], R21 ;  /* 0x0003101501007387 */ /* 0x0001e80000100800 */
[----:B0-----:R-:W5:Y:S04]  /*14c60*/  LDL.LU R21, [R1+0x324] ;  /* 0x0003240001157983 */ /* 0x001f680000300800 */
[----:B------:R0:W-:Y:S04]  /*14c70*/  STL [R1+0x2e4], R12 ;  /* 0x0002e40c01007387 */ /* 0x0001e80000100800 */
[----:B0-----:R-:W5:Y:S04]  /*14c80*/  LDL.LU R12, [R1+0x358] ;  /* 0x00035800010c7983 */ /* 0x001f680000300800 */
[----:B------:R0:W-:Y:S04]  /*14c90*/  STL [R1+0x2ec], R28 ;  /* 0x0002ec1c01007387 */ /* 0x0001e80000100800 */
[----:B0-----:R-:W5:Y:S04]  /*14ca0*/  LDL.LU R28, [R1+0x32c] ;  /* 0x00032c00011c7983 */ /* 0x001f680000300800 */
[----:B------:R-:W-:Y:S04]  /*14cb0*/  STL [R1+0x318], R3 ;  /* 0x0003180301007387 */ /* 0x000fe80000100800 */
[----:B------:R0:W-:Y:S04]  /*14cc0*/  STL [R1+0x320], R29 ;  /* 0x0003201d01007387 */ /* 0x0001e80000100800 */
[----:B0-----:R-:W5:Y:S01]  /*14cd0*/  LDL.LU R29, [R1+0x610] ;  /* 0x00061000011d7983 */ /* 0x001f620000300800 */
[----:B---3--:R-:W-:-:S02]  /*14ce0*/  IADD3.X R20, R20, UR9, RZ, P3, !PT ;  /* 0x0000000914147c10 */ /* 0x008fc40009ffe4ff */
[----:B--2---:R-:W-:Y:S02]  /*14cf0*/  IADD3 R18, P3, R18, UR4, RZ ;  /* 0x0000000412127c10 */ /* 0x004fe4000ff7e0ff */
[----:B------:R-:W-:Y:S01]  /*14d00*/  IADD3.X R19, R19, UR9, RZ, P2, !PT ;  /* 0x0000000913137c10 */ /* 0x000fe200097fe4ff */
[----:B------:R0:W-:Y:S01]  /*14d10*/  STL [R1+0x2f4], R20 ;  /* 0x0002f41401007387 */ /* 0x0001e20000100800 */
[----:B------:R-:W-:-:S03]  /*14d20*/  IADD3 R15, P2, R15, UR4, RZ ;  /* 0x000000040f0f7c10 */ /* 0x000fc6000ff5e0ff */
[----:B0-----:R-:W2:Y:S04]  /*14d30*/  LDL.LU R20, [R1+0x334] ;  /* 0x0003340001147983 */ /* 0x001ea80000300800 */
[----:B------:R0:W-:Y:S04]  /*14d40*/  STL [R1+0x328], R18 ;  /* 0x0003281201007387 */ /* 0x0001e80000100800 */
[----:B0-----:R-:W3:Y:S04]  /*14d50*/  LDL.LU R18, [R1+0x364] ;  /* 0x0003640001127983 */ /* 0x001ee80000300800 */
[----:B------:R0:W-:Y:S04]  /*14d60*/  STL [R1+0x2fc], R19 ;  /* 0x0002fc1301007387 */ /* 0x0001e80000100800 */
[----:B0-----:R-:W3:Y:S04]  /*14d70*/  LDL.LU R19, [R1+0x33c] ;  /* 0x00033c0001137983 */ /* 0x001ee80000300800 */
[----:B------:R0:W-:Y:S04]  /*14d80*/  STL [R1+0x330], R15 ;  /* 0x0003300f01007387 */ /* 0x0001e80000100800 */
[----:B0-----:R-:W3:Y:S01]  /*14d90*/  LDL.LU R15, [R1+0x36c] ;  /* 0x00036c00010f7983 */ /* 0x001ee20000300800 */
[----:B----4-:R-:W-:-:S02]  /*14da0*/  IADD3.X R23, R23, UR9, RZ, P1, !PT ;  /* 0x0000000917177c10 */ /* 0x010fc40008ffe4ff */
[----:B-----5:R-:W-:Y:S02]  /*14db0*/  IADD3 R14, P1, R14, UR4, RZ ;  /* 0x000000040e0e7c10 */ /* 0x020fe4000ff3e0ff */
[----:B------:R-:W-:-:S03]  /*14dc0*/  IADD3.X R17, R17, UR9, RZ, P4, !PT ;  /* 0x0000000911117c10 */ /* 0x000fc6000a7fe4ff */
[----:B------:R0:W-:Y:S01]  /*14dd0*/  STL [R1+0x338], R14 ;  /* 0x0003380e01007387 */ /* 0x0001e20000100800 */
[----:B------:R-:W-:-:S03]  /*14de0*/  IADD3 R22, P4, R22, UR4, RZ ;  /* 0x0000000416167c10 */ /* 0x000fc6000ff9e0ff */
[----:B0-----:R-:W4:Y:S04]  /*14df0*/  LDL.LU R14, [R1+0x344] ;  /* 0x00034400010e7983 */ /* 0x001f280000300800 */
[----:B------:R-:W-:Y:S01]  /*14e00*/  STL [R1+0x304], R23 ;  /* 0x0003041701007387 */ /* 0x000fe20000100800 */
[----:B------:R-:W-:-:S03]  /*14e10*/  IADD3.X R10, R10, UR9, RZ, P6, !PT ;  /* 0x000000090a0a7c10 */ /* 0x000fc6000b7fe4ff */
[----:B------:R0:W-:Y:S04]  /*14e20*/  STL [R1+0x30c], R17 ;  /* 0x00030c1101007387 */ /* 0x0001e80000100800 */
[----:B0-----:R-:W5:Y:S01]  /*14e30*/  LDL.LU R17, [R1+0x374] ;  /* 0x0003740001117983 */ /* 0x001f620000300800 */
[----:B------:R-:W-:-:S03]  /*14e40*/  IADD3 R11, P6, R11, UR4, RZ ;  /* 0x000000040b0b7c10 */ /* 0x000fc6000ffde0ff */
[----:B------:R0:W-:Y:S04]  /*14e50*/  STL [R1+0x314], R10 ;  /* 0x0003140a01007387 */ /* 0x0001e80000100800 */
[----:B0-----:R-:W5:Y:S01]  /*14e60*/  LDL.LU R10, [R1+0x34c] ;  /* 0x00034c00010a7983 */ /* 0x001f620000300800 */
[----:B------:R-:W-:-:S03]  /*14e70*/  IADD3.X R13, R13, UR9, RZ, P5, !PT ;  /* 0x000000090d0d7c10 */ /* 0x000fc6000affe4ff */
[----:B------:R-:W-:Y:S04]  /*14e80*/  STL [R1+0x340], R22 ;  /* 0x0003401601007387 */ /* 0x000fe80000100800 */
[----:B------:R-:W5:Y:S04]  /*14e90*/  LDL.LU R2, [R1+0x37c] ;  /* 0x00037c0001027983 */ /* 0x000f680000300800 */
[----:B------:R0:W-:Y:S01]  /*14ea0*/  STL [R1+0x348], R11 ;  /* 0x0003480b01007387 */ /* 0x0001e20000100800 */
[----:B------:R-:W-:-:S03]  /*14eb0*/  IADD3 R16, P5, R16, UR4, RZ ;  /* 0x0000000410107c10 */ /* 0x000fc6000ffbe0ff */
[----:B0-----:R-:W5:Y:S04]  /*14ec0*/  LDL.LU R11, [R1+0x354] ;  /* 0x00035400010b7983 */ /* 0x001f680000300800 */
[----:B------:R0:W-:Y:S01]  /*14ed0*/  STL [R1+0x31c], R13 ;  /* 0x00031c0d01007387 */ /* 0x0001e20000100800 */
[----:B------:R-:W-:-:S03]  /*14ee0*/  IADD3.X R21, R21, UR9, RZ, P3, !PT ;  /* 0x0000000915157c10 */ /* 0x000fc60009ffe4ff */
[----:B0-----:R-:W5:Y:S04]  /*14ef0*/  LDL.LU R13, [R1+0x384] ;  /* 0x00038400010d7983 */ /* 0x001f680000300800 */
[----:B------:R-:W5:Y:S04]  /*14f00*/  LDL.LU R22, [R1+0x35c] ;  /* 0x00035c0001167983 */ /* 0x000f680000300800 */
[----:B------:R0:W-:Y:S01]  /*14f10*/  STL [R1+0x350], R16 ;  /* 0x0003501001007387 */ /* 0x0001e20000100800 */
[----:B------:R-:W-:-:S03]  /*14f20*/  IADD3 R12, P3, R12, UR4, RZ ;  /* 0x000000040c0c7c10 */ /* 0x000fc6000ff7e0ff */
[----:B0-----:R-:W5:Y:S04]  /*14f30*/  LDL.LU R16, [R1+0x38c] ;  /* 0x00038c0001107983 */ /* 0x001f680000300800 */
[----:B------:R-:W5:Y:S04]  /*14f40*/  LDL.LU R3, [R1+0x360] ;  /* 0x0003600001037983 */ /* 0x000f680000300800 */
[----:B------:R0:W-:Y:S01]  /*14f50*/  STL [R1+0x358], R12 ;  /* 0x0003580c01007387 */ /* 0x0001e20000100800 */
[----:B------:R-:W-:-:S03]  /*14f60*/  IADD3.X R28, R28, UR9, RZ, P2, !PT ;  /* 0x000000091c1c7c10 */ /* 0x000fc600097fe4ff */
[----:B------:R-:W-:Y:S04]  /*14f70*/  STL [R1+0x324], R21 ;  /* 0x0003241501007387 */ /* 0x000fe80000100800 */
[----:B0-----:R-:W5:Y:S04]  /*14f80*/  LDL.LU R12, [R1+0x394] ;  /* 0x00039400010c7983 */ /* 0x001f680000300800 */
[----:B------:R0:W-:Y:S01]  /*14f90*/  STL [R1+0x32c], R28 ;  /* 0x00032c1c01007387 */ /* 0x0001e20000100800 */
[----:B------:R-:W-:-:S03]  /*14fa0*/  IADD3 R29, P2, R29, UR4, RZ ;  /* 0x000000041d1d7c10 */ /* 0x000fc6000ff5e0ff */
[----:B0-----:R-:W5:Y:S04]  /*14fb0*/  LDL.LU R28, [R1+0x368] ;  /* 0x00036800011c7983 */ /* 0x001f680000300800 */
[----:B------:R-:W5:Y:S04]  /*14fc0*/  LDL.LU R21, [R1+0x39c] ;  /* 0x00039c0001157983 */ /* 0x000f680000300800 */
[----:B------:R0:W-:Y:S04]  /*14fd0*/  STL [R1+0x610], R29 ;  /* 0x0006101d01007387 */ /* 0x0001e80000100800 */
[----:B0-----:R-:W5:Y:S01]  /*14fe0*/  LDL.LU R29, [R1+0x370] ;  /* 0x00037000011d7983 */ /* 0x001f620000300800 */
[----:B--2---:R-:W-:-:S02]  /*14ff0*/  IADD3.X R20, R20, UR9, RZ, P1, !PT ;  /* 0x0000000914147c10 */ /* 0x004fc40008ffe4ff */
[----:B---3--:R-:W-:-:S03]  /*15000*/  IADD3 R18, P1, R18, UR4, RZ ;  /* 0x0000000412127c10 */ /* 0x008fc6000ff3e0ff */
[----:B------:R0:W-:Y:S04]  /*15010*/  STL [R1+0x334], R20 ;  /* 0x0003341401007387 */ /* 0x0001e80000100800 */
[----:B0-----:R-:W2:Y:S01]  /*15020*/  LDL.LU R20, [R1+0x3a4] ;  /* 0x0003a40001147983 */ /* 0x001ea20000300800 */
[----:B------:R-:W-:-:S03]  /*15030*/  IADD3.X R19, R19, UR9, RZ, P4, !PT ;  /* 0x0000000913137c10 */ /* 0x000fc6000a7fe4ff */
[----:B------:R0:W-:Y:S04]  /*15040*/  STL [R1+0x364], R18 ;  /* 0x0003641201007387 */ /* 0x0001e80000100800 */
[----:B0-----:R-:W3:Y:S01]  /*15050*/  LDL.LU R18, [R1+0x378] ;  /* 0x0003780001127983 */ /* 0x001ee20000300800 */
[----:B------:R-:W-:-:S03]  /*15060*/  IADD3 R15, P4, R15, UR4, RZ ;  /* 0x000000040f0f7c10 */ /* 0x000fc6000ff9e0ff */
[----:B------:R-:W3:Y:S04]  /*15070*/  LDL.LU R23, [R1+0x3ac] ;  /* 0x0003ac0001177983 */ /* 0x000ee80000300800 */
[----:B------:R0:W-:Y:S04]  /*15080*/  STL [R1+0x36c], R15 ;  /* 0x00036c0f01007387 */ /* 0x0001e80000100800 */
[----:B------:R-:W-:Y:S04]  /*15090*/  STL [R1+0x33c], R19 ;  /* 0x00033c1301007387 */ /* 0x000fe80000100800 */
[----:B0-----:R-:W3:Y:S01]  /*150a0*/  LDL.LU R15, [R1+0x380] ;  /* 0x00038000010f7983 */ /* 0x001ee20000300800 */
[----:B----4-:R-:W-:-:S05]  /*150b0*/  IADD3.X R14, R14, UR9, RZ, P6, !PT ;  /* 0x000000090e0e7c10 */ /* 0x010fca000b7fe4ff */
[----:B------:R0:W-:Y:S04]  /*150c0*/  STL [R1+0x344], R14 ;  /* 0x0003440e01007387 */ /* 0x0001e80000100800 */
[----:B0-----:R-:W4:Y:S01]  /*150d0*/  LDL.LU R14, [R1+0x3b4] ;  /* 0x0003b400010e7983 */ /* 0x001f220000300800 */
[----:B-----5:R-:W-:-:S03]  /*150e0*/  IADD3 R17, P6, R17, UR4, RZ ;  /* 0x0000000411117c10 */ /* 0x020fc6000ffde0ff */
[----:B------:R-:W5:Y:S04]  /*150f0*/  LDL.LU R19, [R1+0x388] ;  /* 0x0003880001137983 */ /* 0x000f680000300800 */
[----:B------:R0:W-:Y:S01]  /*15100*/  STL [R1+0x374], R17 ;  /* 0x0003741101007387 */ /* 0x0001e20000100800 */
[----:B------:R-:W-:-:S03]  /*15110*/  IADD3.X R10, R10, UR9, RZ, P5, !PT ;  /* 0x000000090a0a7c10 */ /* 0x000fc6000affe4ff */
[----:B0-----:R-:W5:Y:S04]  /*15120*/  LDL.LU R17, [R1+0x3bc] ;  /* 0x0003bc0001117983 */ /* 0x001f680000300800 */
[----:B------:R0:W-:Y:S01]  /*15130*/  STL [R1+0x34c], R10 ;  /* 0x00034c0a01007387 */ /* 0x0001e20000100800 */
[----:B------:R-:W-:-:S03]  /*15140*/  IADD3 R2, P5, R2, UR4, RZ ;  /* 0x0000000402027c10 */ /* 0x000fc6000ffbe0ff */
[----:B0-----:R-:W5:Y:S01]  /*15150*/  LDL.LU R10, [R1+0x390] ;  /* 0x00039000010a7983 */ /* 0x001f620000300800 */
[----:B------:R-:W-:-:S05]  /*15160*/  IADD3.X R11, R11, UR9, RZ, P3, !PT ;  /* 0x000000090b0b7c10 */ /* 0x000fca0009ffe4ff */
[----:B------:R0:W-:Y:S01]  /*15170*/  STL [R1+0x354], R11 ;  /* 0x0003540b01007387 */ /* 0x0001e20000100800 */
[----:B------:R-:W-:-:S03]  /*15180*/  IADD3 R13, P3, R13, UR4, RZ ;  /* 0x000000040d0d7c10 */ /* 0x000fc6000ff7e0ff */
[----:B0-----:R-:W5:Y:S01]  /*15190*/  LDL.LU R11, [R1+0x3c4] ;  /* 0x0003c400010b7983 */ /* 0x001f620000300800 */
[----:B------:R-:W-:-:S03]  /*151a0*/  IADD3.X R22, R22, UR9, RZ, P2, !PT ;  /* 0x0000000916167c10 */ /* 0x000fc600097fe4ff */
[----:B------:R-:W-:Y:S04]  /*151b0*/  STL [R1+0x37c], R2 ;  /* 0x00037c0201007387 */ /* 0x000fe80000100800 */
[----:B------:R0:W-:Y:S01]  /*151c0*/  STL [R1+0x384], R13 ;  /* 0x0003840d01007387 */ /* 0x0001e20000100800 */
[----:B------:R-:W-:-:S03]  /*151d0*/  IADD3 R16, P2, R16, UR4, RZ ;  /* 0x0000000410107c10 */ /* 0x000fc6000ff5e0ff */
[----:B0-----:R-:W5:Y:S01]  /*151e0*/  LDL.LU R13, [R1+0x398] ;  /* 0x00039800010d7983 */ /* 0x001f620000300800 */
[----:B------:R-:W-:-:S03]  /*151f0*/  IADD3.X R3, R3, UR9, RZ, P1, !PT ;  /* 0x0000000903037c10 */ /* 0x000fc60008ffe4ff */
[----:B------:R0:W-:Y:S04]  /*15200*/  STL [R1+0x35c], R22 ;  /* 0x00035c1601007387 */ /* 0x0001e80000100800 */
[----:B0-----:R-:W5:Y:S01]  /*15210*/  LDL.LU R22, [R1+0x3cc] ;  /* 0x0003cc0001167983 */ /* 0x001f620000300800 */
[----:B------:R-:W-:-:S03]  /*15220*/  IADD3 R12, P1, R12, UR4, RZ ;  /* 0x000000040c0c7c10 */ /* 0x000fc6000ff3e0ff */
[----:B------:R0:W-:Y:S04]  /*15230*/  STL [R1+0x38c], R16 ;  /* 0x00038c1001007387 */ /* 0x0001e80000100800 */
[----:B0-----:R-:W5:Y:S01]  /*15240*/  LDL.LU R16, [R1+0x3a0] ;  /* 0x0003a00001107983 */ /* 0x001f620000300800 */
[----:B------:R-:W-:-:S03]  /*15250*/  IADD3.X R28, R28, UR9, RZ, P4, !PT ;  /* 0x000000091c1c7c10 */ /* 0x000fc6000a7fe4ff */
[----:B------:R0:W-:Y:S01]  /*15260*/  STL [R1+0x394], R12 ;  /* 0x0003940c01007387 */ /* 0x0001e20000100800 */
[----:B------:R-:W-:-:S03]  /*15270*/  IADD3 R21, P4, R21, UR4, RZ ;  /* 0x0000000415157c10 */ /* 0x000fc6000ff9e0ff */
[----:B0-----:R-:W5:Y:S04]  /*15280*/  LDL.LU R12, [R1+0x3d4] ;  /* 0x0003d400010c7983 */ /* 0x001f680000300800 */
[----:B------:R-:W-:Y:S01]  /*15290*/  STL [R1+0x360], R3 ;  /* 0x0003600301007387 */ /* 0x000fe20000100800 */
[----:B------:R-:W-:-:S03]  /*152a0*/  IADD3.X R29, R29, UR9, RZ, P6, !PT ;  /* 0x000000091d1d7c10 */ /* 0x000fc6000b7fe4ff */
[----:B------:R0:W-:Y:S04]  /*152b0*/  STL [R1+0x368], R28 ;  /* 0x0003681c01007387 */ /* 0x0001e80000100800 */
[----:B0-----:R-:W5:Y:S04]  /*152c0*/  LDL.LU R28, [R1+0x3a8] ;  /* 0x0003a800011c7983 */ /* 0x001f680000300800 */
[----:B------:R0:W-:Y:S04]  /*152d0*/  STL [R1+0x39c], R21 ;  /* 0x00039c1501007387 */ /* 0x0001e80000100800 */
[----:B0-----:R-:W5:Y:S04]  /*152e0*/  LDL.LU R21, [R1+0x3dc] ;  /* 0x0003dc0001157983 */ /* 0x001f680000300800 */
[----:B------:R0:W-:Y:S04]  /*152f0*/  STL [R1+0x370], R29 ;  /* 0x0003701d01007387 */ /* 0x0001e80000100800 */
[----:B0-----:R-:W5:Y:S01]  /*15300*/  LDL.LU R29, [R1+0x3b0] ;  /* 0x0003b000011d7983 */ /* 0x001f620000300800 */
[----:B--2---:R-:W-:-:S02]  /*15310*/  IADD3 R20, P6, R20, UR4, RZ ;  /* 0x0000000414147c10 */ /* 0x004fc4000ffde0ff */
[----:B---3--:R-:W-:-:S03]  /*15320*/  IADD3.X R18, R18, UR9, RZ, P5, !PT ;  /* 0x0000000912127c10 */ /* 0x008fc6000affe4ff */
[----:B------:R0:W-:Y:S01]  /*15330*/  STL [R1+0x3a4], R20 ;  /* 0x0003a41401007387 */ /* 0x0001e20000100800 */
[----:B------:R-:W-:Y:S02]  /*15340*/  IADD3 R23, P5, R23, UR4, RZ ;  /* 0x0000000417177c10 */ /* 0x000fe4000ffbe0ff */
[----:B------:R-:W-:Y:S01]  /*15350*/  IADD3.X R15, R15, UR9, RZ, P3, !PT ;  /* 0x000000090f0f7c10 */ /* 0x000fe20009ffe4ff */
[----:B0-----:R-:W2:Y:S04]  /*15360*/  LDL.LU R20, [R1+0x3e4] ;  /* 0x0003e40001147983 */ /* 0x001ea80000300800 */
[----:B------:R0:W-:Y:S04]  /*15370*/  STL [R1+0x378], R18 ;  /* 0x0003781201007387 */ /* 0x0001e80000100800 */
[----:B0-----:R-:W3:Y:S04]  /*15380*/  LDL.LU R18, [R1+0x3b8] ;  /* 0x0003b80001127983 */ /* 0x001ee80000300800 */
[----:B------:R0:W-:Y:S04]  /*15390*/  STL [R1+0x380], R15 ;  /* 0x0003800f01007387 */ /* 0x0001e80000100800 */
[----:B0-----:R-:W3:Y:S04]  /*153a0*/  LDL.LU R15, [R1+0x3ec] ;  /* 0x0003ec00010f7983 */ /* 0x001ee80000300800 */
[----:B------:R-:W-:Y:S01]  /*153b0*/  STL [R1+0x3ac], R23 ;  /* 0x0003ac1701007387 */ /* 0x000fe20000100800 */
[----:B----4-:R-:W-:-:S02]  /*153c0*/  IADD3 R14, P3, R14, UR4, RZ ;  /* 0x000000040e0e7c10 */ /* 0x010fc4000ff7e0ff */
[----:B-----5:R-:W-:-:S03]  /*153d0*/  IADD3.X R19, R19, UR9, RZ, P2, !PT ;  /* 0x0000000913137c10 */ /* 0x020fc600097fe4ff */
[----:B------:R0:W-:Y:S04]  /*153e0*/  STL [R1+0x3b4], R14 ;  /* 0x0003b40e01007387 */ /* 0x0001e80000100800 */
[----:B0-----:R-:W4:Y:S01]  /*153f0*/  LDL.LU R14, [R1+0x3c0] ;  /* 0x0003c000010e7983 */ /* 0x001f220000300800 */
[----:B------:R-:W-:-:S05]  /*15400*/  IADD3 R17, P2, R17, UR4, RZ ;  /* 0x0000000411117c10 */ /* 0x000fca000ff5e0ff */
[----:B------:R0:W-:Y:S01]  /*15410*/  STL [R1+0x3bc], R17 ;  /* 0x0003bc1101007387 */ /* 0x0001e20000100800 */
[----:B------:R-:W-:-:S03]  /*15420*/  IADD3.X R10, R10, UR9, RZ, P1, !PT ;  /* 0x000000090a0a7c10 */ /* 0x000fc60008ffe4ff */
[----:B0-----:R-:W5:Y:S04]  /*15430*/  LDL.LU R17, [R1+0x3f4] ;  /* 0x0003f40001117983 */ /* 0x001f680000300800 */
[----:B------:R-:W-:Y:S04]  /*15440*/  STL [R1+0x388], R19 ;  /* 0x0003881301007387 */ /* 0x000fe80000100800 */
[----:B------:R-:W5:Y:S04]  /*15450*/  LDL.LU R2, [R1+0x3c8] ;  /* 0x0003c80001027983 */ /* 0x000f680000300800 */
[----:B------:R0:W-:Y:S01]  /*15460*/  STL [R1+0x390], R10 ;  /* 0x0003900a01007387 */ /* 0x0001e20000100800 */
[----:B------:R-:W-:-:S03]  /*15470*/  IADD3 R11, P1, R11, UR4, RZ ;  /* 0x000000040b0b7c10 */ /* 0x000fc6000ff3e0ff */
[----:B0-----:R-:W5:Y:S04]  /*15480*/  LDL.LU R10, [R1+0x3fc] ;  /* 0x0003fc00010a7983 */ /* 0x001f680000300800 */
[----:B------:R0:W-:Y:S04]  /*15490*/  STL [R1+0x3c4], R11 ;  /* 0x0003c40b01007387 */ /* 0x0001e80000100800 */
[----:B0-----:R-:W5:Y:S01]  /*154a0*/  LDL.LU R11, [R1+0x3d0] ;  /* 0x0003d000010b7983 */ /* 0x001f620000300800 */
[----:B------:R-:W-:-:S03]  /*154b0*/  IADD3.X R13, R13, UR9, RZ, P4, !PT ;  /* 0x000000090d0d7c10 */ /* 0x000fc6000a7fe4ff */
[----:B------:R-:W5:Y:S04]  /*154c0*/  LDL.LU R19, [R1+0x404] ;  /* 0x0004040001137983 */ /* 0x000f680000300800 */
[----:B------:R0:W-:Y:S01]  /*154d0*/  STL [R1+0x398], R13 ;  /* 0x0003980d01007387 */ /* 0x0001e20000100800 */
[----:B------:R-:W-:-:S03]  /*154e0*/  IADD3 R22, P4, R22, UR4, RZ ;  /* 0x0000000416167c10 */ /* 0x000fc6000ff9e0ff */
[----:B0-----:R-:W5:Y:S04]  /*154f0*/  LDL.LU R13, [R1+0x3d8] ;  /* 0x0003d800010d7983 */ /* 0x001f680000300800 */
[----:B------:R-:W5:Y:S01]  /*15500*/  LDL.LU R3, [R1+0x40c] ;  /* 0x00040c0001037983 */ /* 0x000f620000300800 */
[----:B------:R-:W-:-:S05]  /*15510*/  IADD3.X R16, R16, UR9, RZ, P6, !PT ;  /* 0x0000000910107c10 */ /* 0x000fca000b7fe4ff */
[----:B------:R0:W-:Y:S04]  /*15520*/  STL [R1+0x3a0], R16 ;  /* 0x0003a01001007387 */ /* 0x0001e80000100800 */
[----:B------:R-:W-:Y:S01]  /*15530*/  STL [R1+0x3cc], R22 ;  /* 0x0003cc1601007387 */ /* 0x000fe20000100800 */
        /* <DEDUP_REMOVED lines=9> */
[----:B------:R0:W-:Y:S01]  /*155d0*/  STL [R1+0x3dc], R21 ;  /* 0x0003dc1501007387 */ /* 0x0001e20000100800 */
[----:B------:R-:W-:-:S03]  /*155e0*/  IADD3.X R29, R29, UR9, RZ, P3, !PT ;  /* 0x000000091d1d7c10 */ /* 0x000fc60009ffe4ff */
[----:B0-----:R-:W5:Y:S04]  /*155f0*/  LDL.LU R21, [R1+0x3f0] ;  /* 0x0003f00001157983 */ /* 0x001f680000300800 */
[----:B------:R0:W-:Y:S04]  /*15600*/  STL [R1+0x3b0], R29 ;  /* 0x0003b01d01007387 */ /* 0x0001e80000100800 */
[----:B0-----:R-:W5:Y:S01]  /*15610*/  LDL.LU R29, [R1+0x424] ;  /* 0x00042400011d7983 */ /* 0x001f620000300800 */
[----:B--2---:R-:W-:-:S03]  /*15620*/  IADD3 R20, P3, R20, UR4, RZ ;  /* 0x0000000414147c10 */ /* 0x004fc6000ff7e0ff */
[----:B------:R-:W2:Y:S01]  /*15630*/  LDL.LU R23, [R1+0x3f8] ;  /* 0x0003f80001177983 */ /* 0x000ea20000300800 */
[----:B---3--:R-:W-:-:S05]  /*15640*/  IADD3.X R18, R18, UR9, RZ, P2, !PT ;  /* 0x0000000912127c10 */ /* 0x008fca00097fe4ff */
[----:B------:R0:W-:Y:S04]  /*15650*/  STL [R1+0x3b8], R18 ;  /* 0x0003b81201007387 */ /* 0x0001e80000100800 */
[----:B------:R-:W-:Y:S01]  /*15660*/  STL [R1+0x3e4], R20 ;  /* 0x0003e41401007387 */ /* 0x000fe20000100800 */
[----:B------:R-:W-:-:S03]  /*15670*/  IADD3 R15, P2, R15, UR4, RZ ;  /* 0x000000040f0f7c10 */ /* 0x000fc6000ff5e0ff */
[----:B0-----:R-:W3:Y:S04]  /*15680*/  LDL.LU R18, [R1+0x42c] ;  /* 0x00042c0001127983 */ /* 0x001ee80000300800 */
[----:B------:R0:W-:Y:S04]  /*15690*/  STL [R1+0x3ec], R15 ;  /* 0x0003ec0f01007387 */ /* 0x0001e80000100800 */
[----:B0-----:R-:W3:Y:S04]  /*156a0*/  LDL.LU R15, [R1+0x400] ;  /* 0x00040000010f7983 */ /* 0x001ee80000300800 */
[----:B------:R-:W3:Y:S01]  /*156b0*/  LDL.LU R20, [R1+0x434] ;  /* 0x0004340001147983 */ /* 0x000ee20000300800 */
[----:B----4-:R-:W-:-:S05]  /*156c0*/  IADD3.X R14, R14, UR9, RZ, P1, !PT ;  /* 0x000000090e0e7c10 */ /* 0x010fca0008ffe4ff */
[----:B------:R0:W-:Y:S04]  /*156d0*/  STL [R1+0x3c0], R14 ;  /* 0x0003c00e01007387 */ /* 0x0001e80000100800 */
[----:B0-----:R-:W4:Y:S01]  /*156e0*/  LDL.LU R14, [R1+0x408] ;  /* 0x00040800010e7983 */ /* 0x001f220000300800 */
[----:B-----5:R-:W-:-:S05]  /*156f0*/  IADD3 R17, P1, R17, UR4, RZ ;  /* 0x0000000411117c10 */ /* 0x020fca000ff3e0ff */
[----:B------:R0:W-:Y:S01]  /*15700*/  STL [R1+0x3f4], R17 ;  /* 0x0003f41101007387 */ /* 0x0001e20000100800 */
[----:B------:R-:W-:-:S03]  /*15710*/  IADD3.X R2, R2, UR9, RZ, P4, !PT ;  /* 0x0000000902027c10 */ /* 0x000fc6000a7fe4ff */
[----:B0-----:R-:W5:Y:S01]  /*15720*/  LDL.LU R17, [R1+0x43c] ;  /* 0x00043c0001117983 */ /* 0x001f620000300800 */
[----:B------:R-:W-:-:S05]  /*15730*/  IADD3 R10, P4, R10, UR4, RZ ;  /* 0x000000040a0a7c10 */ /* 0x000fca000ff9e0ff */
[----:B------:R0:W-:Y:S01]  /*15740*/  STL [R1+0x3fc], R10 ;  /* 0x0003fc0a01007387 */ /* 0x0001e20000100800 */
[----:B------:R-:W-:-:S03]  /*15750*/  IADD3.X R11, R11, UR9, RZ, P6, !PT ;  /* 0x000000090b0b7c10 */ /* 0x000fc6000b7fe4ff */
[----:B0-----:R-:W5:Y:S01]  /*15760*/  LDL.LU R10, [R1+0x410] ;  /* 0x00041000010a7983 */ /* 0x001f620000300800 */
[----:B------:R-:W-:-:S03]  /*15770*/  IADD3 R19, P6, R19, UR4, RZ ;  /* 0x0000000413137c10 */ /* 0x000fc6000ffde0ff */
[----:B------:R-:W-:Y:S04]  /*15780*/  STL [R1+0x3c8], R2 ;  /* 0x0003c80201007387 */ /* 0x000fe80000100800 */
[----:B------:R0:W-:Y:S01]  /*15790*/  STL [R1+0x3d0], R11 ;  /* 0x0003d00b01007387 */ /* 0x0001e20000100800 */
[----:B------:R-:W-:-:S03]  /*157a0*/  IADD3.X R13, R13, UR9, RZ, P5, !PT ;  /* 0x000000090d0d7c10 */ /* 0x000fc6000affe4ff */
[----:B0-----:R-:W5:Y:S04]  /*157b0*/  LDL.LU R11, [R1+0x444] ;  /* 0x00044400010b7983 */ /* 0x001f680000300800 */
[----:B------:R0:W-:Y:S01]  /*157c0*/  STL [R1+0x404], R19 ;  /* 0x0004041301007387 */ /* 0x0001e20000100800 */
[----:B------:R-:W-:-:S03]  /*157d0*/  IADD3 R3, P5, R3, UR4, RZ ;  /* 0x0000000403037c10 */ /* 0x000fc6000ffbe0ff */
[----:B0-----:R-:W5:Y:S04]  /*157e0*/  LDL.LU R19, [R1+0x418] ;  /* 0x0004180001137983 */ /* 0x001f680000300800 */
[----:B------:R0:W-:Y:S01]  /*157f0*/  STL [R1+0x3d8], R13 ;  /* 0x0003d80d01007387 */ /* 0x0001e20000100800 */
[----:B------:R-:W-:-:S03]  /*15800*/  IADD3.X R16, R16, UR9, RZ, P3, !PT ;  /* 0x0000000910107c10 */ /* 0x000fc60009ffe4ff */
[----:B0-----:R-:W5:Y:S04]  /*15810*/  LDL.LU R13, [R1+0x44c] ;  /* 0x00044c00010d7983 */ /* 0x001f680000300800 */
[----:B------:R0:W-:Y:S01]  /*15820*/  STL [R1+0x3e0], R16 ;  /* 0x0003e01001007387 */ /* 0x0001e20000100800 */
[----:B------:R-:W-:-:S03]  /*15830*/  IADD3 R12, P3, R12, UR4, RZ ;  /* 0x000000040c0c7c10 */ /* 0x000fc6000ff7e0ff */
[----:B0-----:R-:W5:Y:S01]  /*15840*/  LDL.LU R16, [R1+0x420] ;  /* 0x0004200001107983 */ /* 0x001f620000300800 */
[----:B------:R-:W-:-:S03]  /*15850*/  IADD3.X R22, R22, UR9, RZ, P2, !PT ;  /* 0x0000000916167c10 */ /* 0x000fc600097fe4ff */
[----:B------:R-:W-:Y:S04]  /*15860*/  STL [R1+0x40c], R3 ;  /* 0x00040c0301007387 */ /* 0x000fe80000100800 */
        /* <DEDUP_REMOVED lines=8> */
[----:B0-----:R-:W5:Y:S04]  /*158f0*/  LDL.LU R28, [R1+0x45c] ;  /* 0x00045c00011c7983 */ /* 0x001f680000300800 */
[----:B------:R0:W-:Y:S04]  /*15900*/  STL [R1+0x3f0], R21 ;  /* 0x0003f01501007387 */ /* 0x0001e80000100800 */
[----:B0-----:R-:W5:Y:S04]  /*15910*/  LDL.LU R21, [R1+0x430] ;  /* 0x0004300001157983 */ /* 0x001f680000300800 */
[----:B------:R0:W-:Y:S04]  /*15920*/  STL [R1+0x424], R29 ;  /* 0x0004241d01007387 */ /* 0x0001e80000100800 */
[----:B0-----:R-:W5:Y:S01]  /*15930*/  LDL.LU R29, [R1+0x464] ;  /* 0x00046400011d7983 */ /* 0x001f620000300800 */
[----:B--2---:R-:W-:-:S02]  /*15940*/  IADD3.X R23, R23, UR9, RZ, P4, !PT ;  /* 0x0000000917177c10 */ /* 0x004fc4000a7fe4ff */
[----:B---3--:R-:W-:-:S05]  /*15950*/  IADD3 R18, P4, R18, UR4, RZ ;  /* 0x0000000412127c10 */ /* 0x008fca000ff9e0ff */
[----:B------:R0:W-:Y:S01]  /*15960*/  STL [R1+0x42c], R18 ;  /* 0x00042c1201007387 */ /* 0x0001e20000100800 */
[----:B------:R-:W-:-:S03]  /*15970*/  IADD3.X R15, R15, UR9, RZ, P6, !PT ;  /* 0x000000090f0f7c10 */ /* 0x000fc6000b7fe4ff */
[----:B0-----:R-:W2:Y:S01]  /*15980*/  LDL.LU R18, [R1+0x438] ;  /* 0x0004380001127983 */ /* 0x001ea20000300800 */
[----:B------:R-:W-:-:S03]  /*15990*/  IADD3 R20, P6, R20, UR4, RZ ;  /* 0x0000000414147c10 */ /* 0x000fc6000ffde0ff */
[----:B------:R-:W-:Y:S04]  /*159a0*/  STL [R1+0x3f8], R23 ;  /* 0x0003f81701007387 */ /* 0x000fe80000100800 */
[----:B------:R0:W-:Y:S04]  /*159b0*/  STL [R1+0x400], R15 ;  /* 0x0004000f01007387 */ /* 0x0001e80000100800 */
[----:B0-----:R-:W3:Y:S01]  /*159c0*/  LDL.LU R15, [R1+0x46c] ;  /* 0x00046c00010f7983 */ /* 0x001ee20000300800 */
[----:B----4-:R-:W-:-:S05]  /*159d0*/  IADD3.X R14, R14, UR9, RZ, P5, !PT ;  /* 0x000000090e0e7c10 */ /* 0x010fca000affe4ff */
[----:B------:R0:W-:Y:S04]  /*159e0*/  STL [R1+0x408], R14 ;  /* 0x0004080e01007387 */ /* 0x0001e80000100800 */
[----:B0-----:R-:W4:Y:S01]  /*159f0*/  LDL.LU R14, [R1+0x440] ;  /* 0x00044000010e7983 */ /* 0x001f220000300800 */
[----:B-----5:R-:W-:-:S03]  /*15a00*/  IADD3 R17, P5, R17, UR4, RZ ;  /* 0x0000000411117c10 */ /* 0x020fc6000ffbe0ff */
[----:B------:R-:W-:Y:S04]  /*15a10*/  STL [R1+0x434], R20 ;  /* 0x0004341401007387 */ /* 0x000fe80000100800 */
[----:B------:R-:W5:Y:S04]  /*15a20*/  LDL.LU R2, [R1+0x474] ;  /* 0x0004740001027983 */ /* 0x000f680000300800 */
[----:B------:R0:W-:Y:S04]  /*15a30*/  STL [R1+0x43c], R17 ;  /* 0x00043c1101007387 */ /* 0x0001e80000100800 */
[----:B0-----:R-:W5:Y:S01]  /*15a40*/  LDL.LU R17, [R1+0x448] ;  /* 0x0004480001117983 */ /* 0x001f620000300800 */
[----:B------:R-:W-:-:S05]  /*15a50*/  IADD3.X R10, R10, UR9, RZ, P3, !PT ;  /* 0x000000090a0a7c10 */ /* 0x000fca0009ffe4ff */
[----:B------:R0:W-:Y:S04]  /*15a60*/  STL [R1+0x410], R10 ;  /* 0x0004100a01007387 */ /* 0x0001e80000100800 */
[----:B0-----:R-:W5:Y:S01]  /*15a70*/  LDL.LU R10, [R1+0x47c] ;  /* 0x00047c00010a7983 */ /* 0x001f620000300800 */
[----:B------:R-:W-:-:S03]  /*15a80*/  IADD3 R11, P3, R11, UR4, RZ ;  /* 0x000000040b0b7c10 */ /* 0x000fc6000ff7e0ff */
[----:B------:R-:W5:Y:S04]  /*15a90*/  LDL.LU R20, [R1+0x450] ;  /* 0x0004500001147983 */ /* 0x000f680000300800 */
[----:B------:R0:W-:Y:S01]  /*15aa0*/  STL [R1+0x444], R11 ;  /* 0x0004440b01007387 */ /* 0x0001e20000100800 */
[----:B------:R-:W-:-:S03]  /*15ab0*/  IADD3.X R19, R19, UR9, RZ, P2, !PT ;  /* 0x0000000913137c10 */ /* 0x000fc600097fe4ff */
[----:B0-----:R-:W5:Y:S04]  /*15ac0*/  LDL.LU R11, [R1+0x484] ;  /* 0x00048400010b7983 */ /* 0x001f680000300800 */
[----:B------:R-:W5:Y:S01]  /*15ad0*/  LDL.LU R3, [R1+0x458] ;  /* 0x0004580001037983 */ /* 0x000f620000300800 */
[----:B------:R-:W-:-:S05]  /*15ae0*/  IADD3 R13, P2, R13, UR4, RZ ;  /* 0x000000040d0d7c10 */ /* 0x000fca000ff5e0ff */
[----:B------:R0:W-:Y:S04]  /*15af0*/  STL [R1+0x44c], R13 ;  /* 0x00044c0d01007387 */ /* 0x0001e80000100800 */
[----:B------:R-:W-:Y:S01]  /*15b00*/  STL [R1+0x418], R19 ;  /* 0x0004181301007387 */ /* 0x000fe20000100800 */
[----:B------:R-:W-:-:S03]  /*15b10*/  IADD3.X R16, R16, UR9, RZ, P1, !PT ;  /* 0x0000000910107c10 */ /* 0x000fc60008ffe4ff */
[----:B0-----:R-:W5:Y:S04]  /*15b20*/  LDL.LU R13, [R1+0x48c] ;  /* 0x00048c00010d7983 */ /* 0x001f680000300800 */
[----:B------:R0:W-:Y:S04]  /*15b30*/  STL [R1+0x420], R16 ;  /* 0x0004201001007387 */ /* 0x0001e80000100800 */
[----:B0-----:R-:W5:Y:S01]  /*15b40*/  LDL.LU R16, [R1+0x460] ;  /* 0x0004600001107983 */ /* 0x001f620000300800 */
[----:B------:R-:W-:-:S03]  /*15b50*/  IADD3 R12, P1, R12, UR4, RZ ;  /* 0x000000040c0c7c10 */ /* 0x000fc6000ff3e0ff */
[----:B------:R-:W5:Y:S04]  /*15b60*/  LDL.LU R19, [R1+0x494] ;  /* 0x0004940001137983 */ /* 0x000f680000300800 */
        /* <DEDUP_REMOVED lines=9> */
[----:B------:R-:W5:Y:S01]  /*15c00*/  LDL.LU R23, [R1+0x4a4] ;  /* 0x0004a40001177983 */ /* 0x000f620000300800 */
[----:B------:R-:W-:-:S05]  /*15c10*/  IADD3 R29, P6, R29, UR4, RZ ;  /* 0x000000041d1d7c10 */ /* 0x000fca000ffde0ff */
[----:B------:R0:W-:Y:S04]  /*15c20*/  STL [R1+0x464], R29 ;  /* 0x0004641d01007387 */ /* 0x0001e80000100800 */
[----:B------:R-:W-:Y:S04]  /*15c30*/  STL [R1+0x430], R21 ;  /* 0x0004301501007387 */ /* 0x000fe80000100800 */
[----:B0-----:R-:W5:Y:S01]  /*15c40*/  LDL.LU R29, [R1+0x478] ;  /* 0x00047800011d7983 */ /* 0x001f620000300800 */
[----:B--2---:R-:W-:-:S05]  /*15c50*/  IADD3.X R18, R18, UR9, RZ, P5, !PT ;  /* 0x0000000912127c10 */ /* 0x004fca000affe4ff */
[----:B------:R0:W-:Y:S04]  /*15c60*/  STL [R1+0x438], R18 ;  /* 0x0004381201007387 */ /* 0x0001e80000100800 */
[----:B0-----:R-:W2:Y:S01]  /*15c70*/  LDL.LU R18, [R1+0x4ac] ;  /* 0x0004ac0001127983 */ /* 0x001ea20000300800 */
[----:B---3--:R-:W-:-:S03]  /*15c80*/  IADD3 R15, P5, R15, UR4, RZ ;  /* 0x000000040f0f7c10 */ /* 0x008fc6000ffbe0ff */
[----:B------:R-:W3:Y:S04]  /*15c90*/  LDL.LU R21, [R1+0x480] ;  /* 0x0004800001157983 */ /* 0x000ee80000300800 */
[----:B------:R0:W-:Y:S04]  /*15ca0*/  STL [R1+0x46c], R15 ;  /* 0x00046c0f01007387 */ /* 0x0001e80000100800 */
[----:B0-----:R-:W3:Y:S01]  /*15cb0*/  LDL.LU R15, [R1+0x4b4] ;  /* 0x0004b400010f7983 */ /* 0x001ee20000300800 */
[----:B----4-:R-:W-:-:S05]  /*15cc0*/  IADD3.X R14, R14, UR9, RZ, P3, !PT ;  /* 0x000000090e0e7c10 */ /* 0x010fca0009ffe4ff */
[----:B------:R0:W-:Y:S01]  /*15cd0*/  STL [R1+0x440], R14 ;  /* 0x0004400e01007387 */ /* 0x0001e20000100800 */
[----:B-----5:R-:W-:-:S03]  /*15ce0*/  IADD3 R2, P3, R2, UR4, RZ ;  /* 0x0000000402027c10 */ /* 0x020fc6000ff7e0ff */
[----:B0-----:R-:W4:Y:S01]  /*15cf0*/  LDL.LU R14, [R1+0x488] ;  /* 0x00048800010e7983 */ /* 0x001f220000300800 */
[----:B------:R-:W-:-:S05]  /*15d00*/  IADD3.X R17, R17, UR9, RZ, P2, !PT ;  /* 0x0000000911117c10 */ /* 0x000fca00097fe4ff */
[----:B------:R0:W-:Y:S04]  /*15d10*/  STL [R1+0x448], R17 ;  /* 0x0004481101007387 */ /* 0x0001e80000100800 */
[----:B0-----:R-:W5:Y:S01]  /*15d20*/  LDL.LU R17, [R1+0x4bc] ;  /* 0x0004bc0001117983 */ /* 0x001f620000300800 */
[----:B------:R-:W-:-:S03]  /*15d30*/  IADD3 R10, P2, R10, UR4, RZ ;  /* 0x000000040a0a7c10 */ /* 0x000fc6000ff5e0ff */
[----:B------:R-:W-:Y:S01]  /*15d40*/  STL [R1+0x474], R2 ;  /* 0x0004740201007387 */ /* 0x000fe20000100800 */
[----:B------:R-:W-:-:S03]  /*15d50*/  IADD3.X R20, R20, UR9, RZ, P1, !PT ;  /* 0x0000000914147c10 */ /* 0x000fc60008ffe4ff */
[----:B------:R0:W-:Y:S04]  /*15d60*/  STL [R1+0x47c], R10 ;  /* 0x00047c0a01007387 */ /* 0x0001e80000100800 */
[----:B0-----:R-:W5:Y:S01]  /*15d70*/  LDL.LU R10, [R1+0x490] ;  /* 0x00049000010a7983 */ /* 0x001f620000300800 */
[----:B------:R-:W-:-:S03]  /*15d80*/  IADD3 R11, P1, R11, UR4, RZ ;  /* 0x000000040b0b7c10 */ /* 0x000fc6000ff3e0ff */
[----:B------:R0:W-:Y:S01]  /*15d90*/  STL [R1+0x450], R20 ;  /* 0x0004501401007387 */ /* 0x0001e20000100800 */
[----:B------:R-:W-:-:S03]  /*15da0*/  IADD3.X R3, R3, UR9, RZ, P4, !PT ;  /* 0x0000000903037c10 */ /* 0x000fc6000a7fe4ff */
[----:B0-----:R-:W5:Y:S04]  /*15db0*/  LDL.LU R20, [R1+0x4c4] ;  /* 0x0004c40001147983 */ /* 0x001f680000300800 */
[----:B------:R0:W-:Y:S04]  /*15dc0*/  STL [R1+0x484], R11 ;  /* 0x0004840b01007387 */ /* 0x0001e80000100800 */
        /* <DEDUP_REMOVED lines=16> */
[----:B------:R0:W-:Y:S04]  /*15ed0*/  STL [R1+0x49c], R22 ;  /* 0x00049c1601007387 */ /* 0x0001e80000100800 */
[----:B0-----:R-:W5:Y:S04]  /*15ee0*/  LDL.LU R22, [R1+0x4dc] ;  /* 0x0004dc0001167983 */ /* 0x001f680000300800 */
[----:B------:R0:W-:Y:S01]  /*15ef0*/  STL [R1+0x470], R28 ;  /* 0x0004701c01007387 */ /* 0x0001e20000100800 */
[----:B------:R-:W-:-:S03]  /*15f00*/  IADD3.X R29, R29, UR9, RZ, P2, !PT ;  /* 0x000000091d1d7c10 */ /* 0x000fc600097fe4ff */
[----:B0-----:R-:W5:Y:S04]  /*15f10*/  LDL.LU R28, [R1+0x4b0] ;  /* 0x0004b000011c7983 */ /* 0x001f680000300800 */
[----:B------:R0:W-:Y:S04]  /*15f20*/  STL [R1+0x478], R29 ;  /* 0x0004781d01007387 */ /* 0x0001e80000100800 */
[----:B0-----:R-:W5:Y:S01]  /*15f30*/  LDL.LU R29, [R1+0x4e4] ;  /* 0x0004e400011d7983 */ /* 0x001f620000300800 */
[----:B------:R-:W-:Y:S02]  /*15f40*/  IADD3 R23, P3, R23, UR4, RZ ;  /* 0x0000000417177c10 */ /* 0x000fe4000ff7e0ff */
[----:B--2---:R-:W-:-:S02]  /*15f50*/  IADD3 R18, P2, R18, UR4, RZ ;  /* 0x0000000412127c10 */ /* 0x004fc4000ff5e0ff */
[----:B---3--:R-:W-:Y:S01]  /*15f60*/  IADD3.X R21, R21, UR9, RZ, P1, !PT ;  /* 0x0000000915157c10 */ /* 0x008fe20008ffe4ff */
[----:B------:R-:W-:Y:S04]  /*15f70*/  STL [R1+0x4a4], R23 ;  /* 0x0004a41701007387 */ /* 0x000fe80000100800 */
[----:B------:R0:W-:Y:S01]  /*15f80*/  STL [R1+0x4ac], R18 ;  /* 0x0004ac1201007387 */ /* 0x0001e20000100800 */
[----:B------:R-:W-:-:S03]  /*15f90*/  IADD3 R15, P1, R15, UR4, RZ ;  /* 0x000000040f0f7c10 */ /* 0x000fc6000ff3e0ff */
[----:B0-----:R-:W2:Y:S04]  /*15fa0*/  LDL.LU R18, [R1+0x4b8] ;  /* 0x0004b80001127983 */ /* 0x001ea80000300800 */
[----:B------:R0:W-:Y:S04]  /*15fb0*/  STL [R1+0x4b4], R15 ;  /* 0x0004b40f01007387 */ /* 0x0001e80000100800 */
[----:B0-----:R-:W3:Y:S04]  /*15fc0*/  LDL.LU R15, [R1+0x4ec] ;  /* 0x0004ec00010f7983 */ /* 0x001ee80000300800 */
[----:B------:R-:W-:Y:S04]  /*15fd0*/  STL [R1+0x480], R21 ;  /* 0x0004801501007387 */ /* 0x000fe80000100800 */
[----:B------:R-:W3:Y:S01]  /*15fe0*/  LDL.LU R2, [R1+0x4c0] ;  /* 0x0004c00001027983 */ /* 0x000ee20000300800 */
[----:B----4-:R-:W-:-:S05]  /*15ff0*/  IADD3.X R14, R14, UR9, RZ, P4, !PT ;  /* 0x000000090e0e7c10 */ /* 0x010fca000a7fe4ff */
[----:B------:R0:W-:Y:S04]  /*16000*/  STL [R1+0x488], R14 ;  /* 0x0004880e01007387 */ /* 0x0001e80000100800 */
[----:B0-----:R-:W4:Y:S01]  /*16010*/  LDL.LU R14, [R1+0x4f4] ;  /* 0x0004f400010e7983 */ /* 0x001f220000300800 */
[----:B-----5:R-:W-:-:S05]  /*16020*/  IADD3 R17, P4, R17, UR4, RZ ;  /* 0x0000000411117c10 */ /* 0x020fca000ff9e0ff */
        /* <DEDUP_REMOVED lines=10> */
[----:B------:R-:W-:Y:S04]  /*160d0*/  STL [R1+0x4c4], R20 ;  /* 0x0004c41401007387 */ /* 0x000fe80000100800 */
[----:B0-----:R-:W5:Y:S01]  /*160e0*/  LDL.LU R11, [R1+0x4d8] ;  /* 0x0004d800010b7983 */ /* 0x001f620000300800 */
[----:B------:R-:W-:-:S05]  /*160f0*/  IADD3 R13, P5, R13, UR4, RZ ;  /* 0x000000040d0d7c10 */ /* 0x000fca000ffbe0ff */
        /* <DEDUP_REMOVED lines=20> */
[----:B0-----:R-:W5:Y:S04]  /*16240*/  LDL.LU R29, [R1+0x4f8] ;  /* 0x0004f800011d7983 */ /* 0x001f680000300800 */
[----:B------:R-:W5:Y:S01]  /*16250*/  LDL.LU R22, [R1+0x52c] ;  /* 0x00052c0001167983 */ /* 0x000f620000300800 */
[----:B--2---:R-:W-:-:S05]  /*16260*/  IADD3.X R18, R18, UR9, RZ, P4, !PT ;  /* 0x0000000912127c10 */ /* 0x004fca000a7fe4ff */
[----:B------:R0:W-:Y:S01]  /*16270*/  STL [R1+0x4b8], R18 ;  /* 0x0004b81201007387 */ /* 0x0001e20000100800 */
[----:B---3--:R-:W-:-:S03]  /*16280*/  IADD3 R15, P4, R15, UR4, RZ ;  /* 0x000000040f0f7c10 */ /* 0x008fc6000ff9e0ff */
[----:B0-----:R-:W2:Y:S01]  /*16290*/  LDL.LU R18, [R1+0x500] ;  /* 0x0005000001127983 */ /* 0x001ea20000300800 */
[----:B------:R-:W-:-:S03]  /*162a0*/  IADD3.X R2, R2, UR9, RZ, P6, !PT ;  /* 0x0000000902027c10 */ /* 0x000fc6000b7fe4ff */
[----:B------:R0:W-:Y:S04]  /*162b0*/  STL [R1+0x4ec], R15 ;  /* 0x0004ec0f01007387 */ /* 0x0001e80000100800 */
[----:B0-----:R-:W3:Y:S01]  /*162c0*/  LDL.LU R15, [R1+0x534] ;  /* 0x00053400010f7983 */ /* 0x001ee20000300800 */
[----:B----4-:R-:W-:-:S05]  /*162d0*/  IADD3 R14, P6, R14, UR4, RZ ;  /* 0x000000040e0e7c10 */ /* 0x010fca000ffde0ff */
[----:B------:R0:W-:Y:S04]  /*162e0*/  STL [R1+0x4f4], R14 ;  /* 0x0004f40e01007387 */ /* 0x0001e80000100800 */
[----:B0-----:R-:W4:Y:S01]  /*162f0*/  LDL.LU R14, [R1+0x508] ;  /* 0x00050800010e7983 */ /* 0x001f220000300800 */
[----:B-----5:R-:W-:-:S03]  /*16300*/  IADD3.X R17, R17, UR9, RZ, P5, !PT ;  /* 0x0000000911117c10 */ /* 0x020fc6000affe4ff */
[----:B------:R-:W-:Y:S01]  /*16310*/  STL [R1+0x4c0], R2 ;  /* 0x0004c00201007387 */ /* 0x000fe20000100800 */
[----:B------:R-:W-:-:S03]  /*16320*/  IADD3 R21, P5, R21, UR4, RZ ;  /* 0x0000000415157c10 */ /* 0x000fc6000ffbe0ff */
[----:B------:R0:W-:Y:S04]  /*16330*/  STL [R1+0x4c8], R17 ;  /* 0x0004c81101007387 */ /* 0x0001e80000100800 */
[----:B0-----:R-:W5:Y:S01]  /*16340*/  LDL.LU R17, [R1+0x53c] ;  /* 0x00053c0001117983 */ /* 0x001f620000300800 */
[----:B------:R-:W-:-:S03]  /*16350*/  IADD3.X R10, R10, UR9, RZ, P3, !PT ;  /* 0x000000090a0a7c10 */ /* 0x000fc60009ffe4ff */
[----:B------:R0:W-:Y:S01]  /*16360*/  STL [R1+0x4fc], R21 ;  /* 0x0004fc1501007387 */ /* 0x0001e20000100800 */
[----:B------:R-:W-:-:S03]  /*16370*/  IADD3 R3, P3, R3, UR4, RZ ;  /* 0x0000000403037c10 */ /* 0x000fc6000ff7e0ff */
[----:B0-----:R-:W5:Y:S04]  /*16380*/  LDL.LU R21, [R1+0x510] ;  /* 0x0005100001157983 */ /* 0x001f680000300800 */
[----:B------:R0:W-:Y:S04]  /*16390*/  STL [R1+0x4d0], R10 ;  /* 0x0004d00a01007387 */ /* 0x0001e80000100800 */
[----:B0-----:R-:W5:Y:S01]  /*163a0*/  LDL.LU R10, [R1+0x544] ;  /* 0x00054400010a7983 */ /* 0x001f620000300800 */
        /* <DEDUP_REMOVED lines=23> */
[----:B0-----:R-:W5:Y:S04]  /*16520*/  LDL.LU R28, [R1+0x530] ;  /* 0x00053000011c7983 */ /* 0x001f680000300800 */
[----:B------:R-:W-:Y:S04]  /*16530*/  STL [R1+0x4f0], R23 ;  /* 0x0004f01701007387 */ /* 0x000fe80000100800 */
[----:B------:R0:W-:Y:S04]  /*16540*/  STL [R1+0x4f8], R29 ;  /* 0x0004f81d01007387 */ /* 0x0001e80000100800 */
[----:B0-----:R-:W5:Y:S01]  /*16550*/  LDL.LU R29, [R1+0x564] ;  /* 0x00056400011d7983 */ /* 0x001f620000300800 */
[----:B------:R-:W-:-:S02]  /*16560*/  IADD3 R22, P5, R22, UR4, RZ ;  /* 0x0000000416167c10 */ /* 0x000fc4000ffbe0ff */
[----:B--2---:R-:W-:-:S05]  /*16570*/  IADD3.X R18, R18, UR9, RZ, P3, !PT ;  /* 0x0000000912127c10 */ /* 0x004fca0009ffe4ff */
[----:B------:R0:W-:Y:S04]  /*16580*/  STL [R1+0x500], R18 ;  /* 0x0005001201007387 */ /* 0x0001e80000100800 */
[----:B0-----:R-:W2:Y:S01]  /*16590*/  LDL.LU R18, [R1+0x538] ;  /* 0x0005380001127983 */ /* 0x001ea20000300800 */
[----:B---3--:R-:W-:-:S03]  /*165a0*/  IADD3 R15, P3, R15, UR4, RZ ;  /* 0x000000040f0f7c10 */ /* 0x008fc6000ff7e0ff */
[----:B------:R-:W-:Y:S04]  /*165b0*/  STL [R1+0x52c], R22 ;  /* 0x00052c1601007387 */ /* 0x000fe80000100800 */
[----:B------:R0:W-:Y:S04]  /*165c0*/  STL [R1+0x534], R15 ;  /* 0x0005340f01007387 */ /* 0x0001e80000100800 */
[----:B0-----:R-:W3:Y:S01]  /*165d0*/  LDL.LU R15, [R1+0x56c] ;  /* 0x00056c00010f7983 */ /* 0x001ee20000300800 */
        /* <DEDUP_REMOVED lines=8> */
[----:B------:R0:W-:Y:S04]  /*16660*/  STL [R1+0x544], R10 ;  /* 0x0005440a01007387 */ /* 0x0001e80000100800 */
[----:B0-----:R-:W5:Y:S01]  /*16670*/  LDL.LU R10, [R1+0x548] ;  /* 0x00054800010a7983 */ /* 0x001f620000300800 */
[----:B------:R-:W-:-:S03]  /*16680*/  IADD3.X R11, R11, UR9, RZ, P4, !PT ;  /* 0x000000090b0b7c10 */ /* 0x000fc6000a7fe4ff */
[----:B------:R-:W-:Y:S04]  /*16690*/  STL [R1+0x510], R21 ;  /* 0x0005101501007387 */ /* 0x000fe80000100800 */
[----:B------:R0:W-:Y:S04]  /*166a0*/  STL [R1+0x518], R11 ;  /* 0x0005180b01007387 */ /* 0x0001e80000100800 */
[----:B0-----:R-:W5:Y:S01]  /*166b0*/  LDL.LU R11, [R1+0x57c] ;  /* 0x00057c00010b7983 */ /* 0x001f620000300800 */
[----:B------:R-:W-:-:S05]  /*166c0*/  IADD3 R13, P4, R13, UR4, RZ ;  /* 0x000000040d0d7c10 */ /* 0x000fca000ff9e0ff */
[----:B------:R0:W-:Y:S01]  /*166d0*/  STL [R1+0x54c], R13 ;  /* 0x00054c0d01007387 */ /* 0x0001e20000100800 */
[----:B------:R-:W-:-:S03]  /*166e0*/  IADD3.X R20, R20, UR9, RZ, P6, !PT ;  /* 0x0000000914147c10 */ /* 0x000fc6000b7fe4ff */
[----:B0-----:R-:W5:Y:S01]  /*166f0*/  LDL.LU R13, [R1+0x550] ;  /* 0x00055000010d7983 */ /* 0x001f620000300800 */
[----:B------:R-:W-:-:S05]  /*16700*/  IADD3 R16, P6, R16, UR4, RZ ;  /* 0x0000000410107c10 */ /* 0x000fca000ffde0ff */
[----:B------:R0:W-:Y:S01]  /*16710*/  STL [R1+0x554], R16 ;  /* 0x0005541001007387 */ /* 0x0001e20000100800 */
[----:B------:R-:W-:-:S03]  /*16720*/  IADD3.X R19, R19, UR9, RZ, P5, !PT ;  /* 0x0000000913137c10 */ /* 0x000fc6000affe4ff */
[----:B0-----:R-:W5:Y:S04]  /*16730*/  LDL.LU R16, [R1+0x584] ;  /* 0x0005840001107983 */ /* 0x001f680000300800 */
[----:B------:R-:W-:Y:S01]  /*16740*/  STL [R1+0x520], R20 ;  /* 0x0005201401007387 */ /* 0x000fe20000100800 */
        /* <DEDUP_REMOVED lines=8> */
[----:B------:R0:W-:Y:S04]  /*167d0*/  STL [R1+0x564], R29 ;  /* 0x0005641d01007387 */ /* 0x0001e80000100800 */
[----:B0-----:R-:W5:Y:S01]  /*167e0*/  LDL.LU R29, [R1+0x560] ;  /* 0x00056000011d7983 */ /* 0x001f620000300800 */
[----:B--2---:R-:W-:Y:S02]  /*167f0*/  IADD3.X R18, R18, UR9, RZ, P2, !PT ;  /* 0x0000000912127c10 */ /* 0x004fe400097fe4ff */
[----:B---3--:R-:W-:-:S05]  /*16800*/  IADD3 R15, P2, R15, UR4, RZ ;  /* 0x000000040f0f7c10 */ /* 0x008fca000ff5e0ff */
[----:B------:R0:W-:Y:S04]  /*16810*/  STL [R1+0x56c], R15 ;  /* 0x00056c0f01007387 */ /* 0x0001e80000100800 */
[----:B------:R-:W-:Y:S04]  /*16820*/  STL [R1+0x538], R18 ;  /* 0x0005381201007387 */ /* 0x000fe80000100800 */
[----:B0-----:R-:W2:Y:S01]  /*16830*/  LDL.LU R15, [R1+0x594] ;  /* 0x00059400010f7983 */ /* 0x001ea20000300800 */
[----:B----4-:R-:W-:-:S05]  /*16840*/  IADD3.X R14, R14, UR9, RZ, P1, !PT ;  /* 0x000000090e0e7c10 */ /* 0x010fca0008ffe4ff */
[----:B------:R0:W-:Y:S04]  /*16850*/  STL [R1+0x540], R14 ;  /* 0x0005400e01007387 */ /* 0x0001e80000100800 */
[----:B0-----:R-:W3:Y:S04]  /*16860*/  LDL.LU R14, [R1+0x568] ;  /* 0x00056800010e7983 */ /* 0x001ee80000300800 */
[----:B------:R-:W4:Y:S01]  /*16870*/  LDL.LU R20, [R1+0x59c] ;  /* 0x00059c0001147983 */ /* 0x000f220000300800 */
[----:B-----5:R-:W-:-:S05]  /*16880*/  IADD3 R17, P1, R17, UR4, RZ ;  /* 0x0000000411117c10 */ /* 0x020fca000ff3e0ff */
[----:B------:R-:W-:Y:S01]  /*16890*/  STL [R1+0x574], R17 ;  /* 0x0005741101007387 */ /* 0x000fe20000100800 */
[----:B------:R-:W-:-:S05]  /*168a0*/  IADD3.X R10, R10, UR9, RZ, P4, !PT ;  /* 0x000000090a0a7c10 */ /* 0x000fca000a7fe4ff */
[----:B------:R0:W-:Y:S04]  /*168b0*/  STL [R1+0x548], R10 ;  /* 0x0005480a01007387 */ /* 0x0001e80000100800 */
[----:B0-----:R-:W5:Y:S01]  /*168c0*/  LDL.LU R10, [R1+0x570] ;  /* 0x00057000010a7983 */ /* 0x001f620000300800 */
[----:B------:R-:W-:-:S05]  /*168d0*/  IADD3 R11, P4, R11, UR4, RZ ;  /* 0x000000040b0b7c10 */ /* 0x000fca000ff9e0ff */
[----:B------:R0:W-:Y:S04]  /*168e0*/  STL [R1+0x57c], R11 ;  /* 0x00057c0b01007387 */ /* 0x0001e80000100800 */
[----:B0-----:R-:W5:Y:S01]  /*168f0*/  LDL.LU R11, [R1+0x5a4] ;  /* 0x0005a400010b7983 */ /* 0x001f620000300800 */
[----:B------:R-:W-:-:S03]  /*16900*/  IADD3.X R13, R13, UR9, RZ, P6, !PT ;  /* 0x000000090d0d7c10 */ /* 0x000fc6000b7fe4ff */
[----:B------:R-:W5:Y:S04]  /*16910*/  LDL.LU R19, [R1+0x578] ;  /* 0x0005780001137983 */ /* 0x000f680000300800 */
[----:B------:R0:W-:Y:S04]  /*16920*/  STL [R1+0x550], R13 ;  /* 0x0005500d01007387 */ /* 0x0001e80000100800 */
[----:B0-----:R-:W5:Y:S04]  /*16930*/  LDL.LU R13, [R1+0x5ac] ;  /* 0x0005ac00010d7983 */ /* 0x001f680000300800 */
[----:B------:R-:W5:Y:S01]  /*16940*/  LDL.LU R18, [R1+0x580] ;  /* 0x0005800001127983 */ /* 0x000f620000300800 */
[----:B------:R-:W-:-:S05]  /*16950*/  IADD3 R16, P6, R16, UR4, RZ ;  /* 0x0000000410107c10 */ /* 0x000fca000ffde0ff */
        /* <DEDUP_REMOVED lines=12> */
[----:B--2---:R-:W-:-:S05]  /*16a20*/  IADD3 R15, P3, R15, UR4, RZ ;  /* 0x000000040f0f7c10 */ /* 0x004fca000ff7e0ff */
[----:B------:R0:W-:Y:S04]  /*16a30*/  STL [R1+0x594], R15 ;  /* 0x0005940f01007387 */ /* 0x0001e80000100800 */
[----:B0-----:R-:W2:Y:S01]  /*16a40*/  LDL.LU R15, [R1+0x598] ;  /* 0x00059800010f7983 */ /* 0x001ea20000300800 */
[----:B---3--:R-:W-:Y:S02]  /*16a50*/  IADD3.X R14, R14, UR9, RZ, P2, !PT ;  /* 0x000000090e0e7c10 */ /* 0x008fe400097fe4ff */
[----:B----4-:R-:W-:-:S03]  /*16a60*/  IADD3 R20, P2, R20, UR4, RZ ;  /* 0x0000000414147c10 */ /* 0x010fc6000ff5e0ff */
[----:B------:R0:W-:Y:S04]  /*16a70*/  STL [R1+0x568], R14 ;  /* 0x0005680e01007387 */ /* 0x0001e80000100800 */
[----:B0-----:R-:W3:Y:S01]  /*16a80*/  LDL.LU R14, [R1+0x5cc] ;  /* 0x0005cc00010e7983 */ /* 0x001ee20000300800 */
[----:B-----5:R-:W-:-:S05]  /*16a90*/  IADD3.X R10, R10, UR9, RZ, P1, !PT ;  /* 0x000000090a0a7c10 */ /* 0x020fca0008ffe4ff */
[----:B------:R0:W-:Y:S04]  /*16aa0*/  STL [R1+0x570], R10 ;  /* 0x0005700a01007387 */ /* 0x0001e80000100800 */
[----:B------:R-:W-:Y:S04]  /*16ab0*/  STL [R1+0x59c], R20 ;  /* 0x00059c1401007387 */ /* 0x000fe80000100800 */
[----:B0-----:R-:W4:Y:S01]  /*16ac0*/  LDL.LU R10, [R1+0x5a0] ;  /* 0x0005a000010a7983 */ /* 0x001f220000300800 */
[----:B------:R-:W-:Y:S02]  /*16ad0*/  IADD3 R11, P1, R11, UR4, RZ ;  /* 0x000000040b0b7c10 */ /* 0x000fe4000ff3e0ff */
[----:B------:R-:W-:-:S03]  /*16ae0*/  IADD3.X R19, R19, UR9, RZ, P4, !PT ;  /* 0x0000000913137c10 */ /* 0x000fc6000a7fe4ff */
[----:B------:R0:W-:Y:S04]  /*16af0*/  STL [R1+0x5a4], R11 ;  /* 0x0005a40b01007387 */ /* 0x0001e80000100800 */
[----:B0-----:R-:W5:Y:S01]  /*16b00*/  LDL.LU R11, [R1+0x5d4] ;  /* 0x0005d400010b7983 */ /* 0x001f620000300800 */
[----:B------:R-:W-:Y:S02]  /*16b10*/  IADD3 R13, P4, R13, UR4, RZ ;  /* 0x000000040d0d7c10 */ /* 0x000fe4000ff9e0ff */
[----:B------:R-:W-:-:S03]  /*16b20*/  IADD3.X R18, R18, UR9, RZ, P6, !PT ;  /* 0x0000000912127c10 */ /* 0x000fc6000b7fe4ff */
[----:B------:R0:W-:Y:S04]  /*16b30*/  STL [R1+0x5ac], R13 ;  /* 0x0005ac0d01007387 */ /* 0x0001e80000100800 */
[----:B------:R-:W-:Y:S04]  /*16b40*/  STL [R1+0x578], R19 ;  /* 0x0005781301007387 */ /* 0x000fe80000100800 */
[----:B0-----:R-:W5:Y:S01]  /*16b50*/  LDL.LU R13, [R1+0x5a8] ;  /* 0x0005a800010d7983 */ /* 0x001f620000300800 */
[----:B------:R-:W-:-:S05]  /*16b60*/  IADD3 R12, P6, R12, UR4, RZ ;  /* 0x000000040c0c7c10 */ /* 0x000fca000ffde0ff */
[----:B------:R0:W-:Y:S04]  /*16b70*/  STL [R1+0x5b4], R12 ;  /* 0x0005b40c01007387 */ /* 0x0001e80000100800 */
[----:B------:R-:W-:Y:S04]  /*16b80*/  STL [R1+0x580], R18 ;  /* 0x0005801201007387 */ /* 0x000fe80000100800 */
[----:B0-----:R-:W5:Y:S01]  /*16b90*/  LDL.LU R12, [R1+0x5dc] ;  /* 0x0005dc00010c7983 */ /* 0x001f620000300800 */
[----:B------:R-:W-:Y:S02]  /*16ba0*/  IADD3.X R28, R28, UR9, RZ, P5, !PT ;  /* 0x000000091c1c7c10 */ /* 0x000fe4000affe4ff */
[----:B------:R-:W-:-:S03]  /*16bb0*/  IADD3 R17, P5, R17, UR4, RZ ;  /* 0x0000000411117c10 */ /* 0x000fc6000ffbe0ff */
[----:B------:R0:W-:Y:S04]  /*16bc0*/  STL [R1+0x588], R28 ;  /* 0x0005881c01007387 */ /* 0x0001e80000100800 */
[----:B0-----:R-:W5:Y:S01]  /*16bd0*/  LDL.LU R28, [R1+0x5b0] ;  /* 0x0005b000011c7983 */ /* 0x001f620000300800 */
[----:B------:R-:W-:-:S05]  /*16be0*/  IADD3.X R29, R29, UR9, RZ, P3, !PT ;  /* 0x000000091d1d7c10 */ /* 0x000fca0009ffe4ff */
[----:B------:R0:W-:Y:S04]  /*16bf0*/  STL [R1+0x590], R29 ;  /* 0x0005901d01007387 */ /* 0x0001e80000100800 */
[----:B------:R1:W-:Y:S04]  /*16c00*/  STL [R1+0x5bc], R17 ;  /* 0x0005bc1101007387 */ /* 0x0003e80000100800 */
[----:B0-----:R-:W5:Y:S01]  /*16c10*/  LDL.LU R29, [R1+0x5e4] ;  /* 0x0005e400011d7983 */ /* 0x001f620000300800 */
[----:B------:R-:W-:-:S05]  /*16c20*/  IADD3 R16, P3, R16, UR4, RZ ;  /* 0x0000000410107c10 */ /* 0x000fca000ff7e0ff */
[----:B------:R0:W-:Y:S04]  /*16c30*/  STL [R1+0x5c4], R16 ;  /* 0x0005c41001007387 */ /* 0x0001e80000100800 */
[----:B------:R-:W5:Y:S01]  /*16c40*/  LDL.LU R2, [R1+0x5b8] ;  /* 0x0005b80001027983 */ /* 0x000f620000300800 */
[----:B--2---:R-:W-:-:S05]  /*16c50*/  IADD3.X R15, R15, UR9, RZ, P2, !PT ;  /* 0x000000090f0f7c10 */ /* 0x004fca00097fe4ff */
[----:B------:R2:W-:Y:S04]  /*16c60*/  STL [R1+0x598], R15 ;  /* 0x0005980f01007387 */ /* 0x0005e80000100800 */
[----:B------:R-:W2:Y:S01]  /*16c70*/  LDL.LU R3, [R1+0x5ec] ;  /* 0x0005ec0001037983 */ /* 0x000ea20000300800 */
[----:B---3--:R-:W-:-:S05]  /*16c80*/  IADD3 R14, P2, R14, UR4, RZ ;  /* 0x000000040e0e7c10 */ /* 0x008fca000ff5e0ff */
[----:B------:R3:W-:Y:S04]  /*16c90*/  STL [R1+0x5cc], R14 ;  /* 0x0005cc0e01007387 */ /* 0x0007e80000100800 */
[----:B------:R-:W3:Y:S04]  /*16ca0*/  LDL.LU R23, [R1+0x5c0] ;  /* 0x0005c00001177983 */ /* 0x000ee80000300800 */
[----:B------:R-:W3:Y:S01]  /*16cb0*/  LDL.LU R22, [R1+0x5f4] ;  /* 0x0005f40001167983 */ /* 0x000ee20000300800 */
[----:B----4-:R-:W-:-:S05]  /*16cc0*/  IADD3.X R10, R10, UR9, RZ, P1, !PT ;  /* 0x000000090a0a7c10 */ /* 0x010fca0008ffe4ff */
[----:B------:R4:W-:Y:S04]  /*16cd0*/  STL [R1+0x5a0], R10 ;  /* 0x0005a00a01007387 */ /* 0x0009e80000100800 */
[----:B------:R-:W4:Y:S04]  /*16ce0*/  LDL.LU R21, [R1+0x5c8] ;  /* 0x0005c80001157983 */ /* 0x000f280000300800 */
[----:B------:R-:W4:Y:S04]  /*16cf0*/  LDL.LU R20, [R1+0x5fc] ;  /* 0x0005fc0001147983 */ /* 0x000f280000300800 */
[----:B------:R-:W4:Y:S01]  /*16d00*/  LDL.LU R19, [R1+0x5d0] ;  /* 0x0005d00001137983 */ /* 0x000f220000300800 */
[----:B-----5:R-:W-:-:S05]  /*16d10*/  IADD3 R11, P1, R11, UR4, RZ ;  /* 0x000000040b0b7c10 */ /* 0x020fca000ff3e0ff */
[----:B------:R5:W-:Y:S04]  /*16d20*/  STL [R1+0x5d4], R11 ;  /* 0x0005d40b01007387 */ /* 0x000be80000100800 */
[----:B------:R-:W5:Y:S04]  /*16d30*/  LDL.LU R18, [R1+0x604] ;  /* 0x0006040001127983 */ /* 0x000f680000300800 */
[----:B-1----:R-:W5:Y:S01]  /*16d40*/  LDL.LU R17, [R1+0x5d8] ;  /* 0x0005d80001117983 */ /* 0x002f620000300800 */
[----:B------:R-:W-:-:S05]  /*16d50*/  IADD3.X R13, R13, UR9, RZ, P4, !PT ;  /* 0x000000090d0d7c10 */ /* 0x000fca000a7fe4ff */
[----:B------:R1:W-:Y:S04]  /*16d60*/  STL [R1+0x5a8], R13 ;  /* 0x0005a80d01007387 */ /* 0x0003e80000100800 */
[----:B0-----:R-:W5:Y:S04]  /*16d70*/  LDL.LU R16, [R1+0x60c] ;  /* 0x00060c0001107983 */ /* 0x001f680000300800 */
[----:B--2---:R-:W2:Y:S01]  /*16d80*/  LDL.LU R15, [R1+0x5e0] ;  /* 0x0005e000010f7983 */ /* 0x004ea20000300800 */
[----:B------:R-:W-:-:S05]  /*16d90*/  IADD3 R12, P4, R12, UR4, RZ ;  /* 0x000000040c0c7c10 */ /* 0x000fca000ff9e0ff */
[----:B------:R0:W-:Y:S04]  /*16da0*/  STL [R1+0x5dc], R12 ;  /* 0x0005dc0c01007387 */ /* 0x0001e80000100800 */
[----:B---3--:R-:W3:Y:S04]  /*16db0*/  LDL.LU R14, [R1+0x618] ;  /* 0x00061800010e7983 */ /* 0x008ee80000300800 */
[----:B----4-:R-:W4:Y:S01]  /*16dc0*/  LDL.LU R10, [R1+0x5e8] ;  /* 0x0005e800010a7983 */ /* 0x010f220000300800 */
[----:B------:R-:W-:-:S05]  /*16dd0*/  IADD3.X R28, R28, UR9, RZ, P6, !PT ;  /* 0x000000091c1c7c10 */ /* 0x000fca000b7fe4ff */
[----:B------:R0:W-:Y:S04]  /*16de0*/  STL [R1+0x5b0], R28 ;  /* 0x0005b01c01007387 */ /* 0x0001e80000100800 */
[----:B-----5:R-:W5:Y:S04]  /*16df0*/  LDL.LU R11, [R1+0x5f0] ;  /* 0x0005f000010b7983 */ /* 0x020f680000300800 */
[----:B-1----:R-:W5:Y:S04]  /*16e00*/  LDL.LU R13, [R1+0x5f8] ;  /* 0x0005f800010d7983 */ /* 0x002f680000300800 */
[----:B0-----:R-:W5:Y:S01]  /*16e10*/  LDL.LU R12, [R1+0x600] ;  /* 0x00060000010c7983 */ /* 0x001f620000300800 */
[----:B------:R-:W-:-:S05]  /*16e20*/  IADD3 R29, P6, R29, UR4, RZ ;  /* 0x000000041d1d7c10 */ /* 0x000fca000ffde0ff */
[----:B------:R0:W-:Y:S04]  /*16e30*/  STL [R1+0x5e4], R29 ;  /* 0x0005e41d01007387 */ /* 0x0001e80000100800 */
[----:B------:R-:W5:Y:S04]  /*16e40*/  LDL.LU R28, [R1+0x608] ;  /* 0x00060800011c7983 */ /* 0x000f680000300800 */
[----:B0-----:R-:W5:Y:S01]  /*16e50*/  LDL.LU R29, [R1+0x614] ;  /* 0x00061400011d7983 */ /* 0x001f620000300800 */
[----:B------:R-:W-:-:S05]  /*16e60*/  IADD3.X R2, R2, UR9, RZ, P5, !PT ;  /* 0x0000000902027c10 */ /* 0x000fca000affe4ff */
[----:B------:R0:W-:Y:S01]  /*16e70*/  STL [R1+0x5b8], R2 ;  /* 0x0005b80201007387 */ /* 0x0001e20000100800 */
[----:B------:R-:W-:-:S05]  /*16e80*/  IADD3 R3, P5, R3, UR4, RZ ;  /* 0x0000000403037c10 */ /* 0x000fca000ffbe0ff */
[----:B------:R0:W-:Y:S01]  /*16e90*/  STL [R1+0x5ec], R3 ;  /* 0x0005ec0301007387 */ /* 0x0001e20000100800 */
[----:B------:R-:W-:Y:S02]  /*16ea0*/  UIADD3 UR57, UP5, UR4, UR57, URZ ;  /* 0x0000003904397290 */ /* 0x000fe4000ffbe03f */
[----:B------:R-:W-:Y:S02]  /*16eb0*/  UIADD3 UR56, UP6, UR4, UR56, URZ ;  /* 0x0000003804387290 */ /* 0x000fe4000ffde03f */
[----:B------:R-:W-:Y:S02]  /*16ec0*/  UIADD3 UR55, UP0, UR4, UR55, URZ ;  /* 0x0000003704377290 */ /* 0x000fe4000ff1e03f */
[----:B------:R-:W-:Y:S02]  /*16ed0*/  UIADD3 UR54, UP1, UR4, UR54, URZ ;  /* 0x0000003604367290 */ /* 0x000fe4000ff3e03f */
[----:B------:R-:W-:Y:S02]  /*16ee0*/  UIADD3 UR8, UR8, -0x1, URZ ;  /* 0xffffffff08087890 */ /* 0x000fe4000fffe03f */
[----:B------:R-:W-:-:S02]  /*16ef0*/  UIADD3.X UR32, UR9, UR32, URZ, UP5, !UPT ;  /* 0x0000002009207290 */ /* 0x000fc4000affe43f */
[----:B------:R-:W-:Y:S02]  /*16f00*/  UIADD3.X UR31, UR9, UR31, URZ, UP6, !UPT ;  /* 0x0000001f091f7290 */ /* 0x000fe4000b7fe43f */
[----:B------:R-:W-:Y:S02]  /*16f10*/  UIADD3.X UR30, UR9, UR30, URZ, UP0, !UPT ;  /* 0x0000001e091e7290 */ /* 0x000fe400087fe43f */
[----:B------:R-:W-:Y:S02]  /*16f20*/  UIADD3.X UR29, UR9, UR29, URZ, UP1, !UPT ;  /* 0x0000001d091d7290 */ /* 0x000fe40008ffe43f */
[----:B------:R-:W-:Y:S02]  /*16f30*/  UIADD3 UR53, UP2, UR4, UR53, URZ ;  /* 0x0000003504357290 */ /* 0x000fe4000ff5e03f */
[----:B------:R-:W-:Y:S02]  /*16f40*/  UIADD3 UR52, UP3, UR4, UR52, URZ ;  /* 0x0000003404347290 */ /* 0x000fe4000ff7e03f */
[----:B------:R-:W-:-:S02]  /*16f50*/  UIADD3 UR51, UP4, UR4, UR51, URZ ;  /* 0x0000003304337290 */ /* 0x000fc4000ff9e03f */
[----:B------:R-:W-:Y:S02]  /*16f60*/  UIADD3 UR50, UP5, UR4, UR50, URZ ;  /* 0x0000003204327290 */ /* 0x000fe4000ffbe03f */
[----:B------:R-:W-:Y:S02]  /*16f70*/  UIADD3 UR49, UP6, UR4, UR49, URZ ;  /* 0x0000003104317290 */ /* 0x000fe4000ffde03f */
[----:B------:R-:W-:Y:S02]  /*16f80*/  UIADD3 UR48, UP0, UR4, UR48, URZ ;  /* 0x0000003004307290 */ /* 0x000fe4000ff1e03f */
[----:B------:R-:W-:Y:S01]  /*16f90*/  UIADD3 UR47, UP1, UR4, UR47, URZ ;  /* 0x0000002f042f7290 */ /* 0x000fe2000ff3e03f */
[----:B------:R-:W-:Y:S01]  /*16fa0*/  ISETP.NE.U32.AND P0, PT, RZ, UR8, PT ;  /* 0x00000008ff007c0c */ /* 0x000fe2000bf05070 */
[----:B------:R-:W-:Y:S02]  /*16fb0*/  UIADD3.X UR28, UR9, UR28, URZ, UP2, !UPT ;  /* 0x0000001c091c7290 */ /* 0x000fe400097fe43f */
[----:B------:R-:W-:-:S02]  /*16fc0*/  UIADD3.X UR27, UR9, UR27, URZ, UP3, !UPT ;  /* 0x0000001b091b7290 */ /* 0x000fc40009ffe43f */
[----:B------:R-:W-:Y:S02]  /*16fd0*/  UIADD3.X UR26, UR9, UR26, URZ, UP4, !UPT ;  /* 0x0000001a091a7290 */ /* 0x000fe4000a7fe43f */
[----:B------:R-:W-:Y:S02]  /*16fe0*/  UIADD3.X UR25, UR9, UR25, URZ, UP5, !UPT ;  /* 0x0000001909197290 */ /* 0x000fe4000affe43f */
[----:B------:R-:W-:Y:S02]  /*16ff0*/  UIADD3.X UR24, UR9, UR24, URZ, UP6, !UPT ;  /* 0x0000001809187290 */ /* 0x000fe4000b7fe43f */
[----:B------:R-:W-:Y:S02]  /*17000*/  UIADD3.X UR23, UR9, UR23, URZ, UP0, !UPT ;  /* 0x0000001709177290 */ /* 0x000fe400087fe43f */
[----:B------:R-:W-:Y:S02]  /*17010*/  UIADD3.X UR22, UR9, UR22, URZ, UP1, !UPT ;  /* 0x0000001609167290 */ /* 0x000fe40008ffe43f */
[----:B------:R-:W-:-:S02]  /*17020*/  UIADD3 UR46, UP2, UR4, UR46, URZ ;  /* 0x0000002e042e7290 */ /* 0x000fc4000ff5e03f */
[----:B------:R-:W-:Y:S02]  /*17030*/  UIADD3 UR45, UP3, UR4, UR45, URZ ;  /* 0x0000002d042d7290 */ /* 0x000fe4000ff7e03f */
[----:B------:R-:W-:Y:S02]  /*17040*/  UIADD3 UR44, UP4, UR4, UR44, URZ ;  /* 0x0000002c042c7290 */ /* 0x000fe4000ff9e03f */
[----:B------:R-:W-:Y:S02]  /*17050*/  UIADD3 UR43, UP5, UR4, UR43, URZ ;  /* 0x0000002b042b7290 */ /* 0x000fe4000ffbe03f */
[----:B------:R-:W-:Y:S02]  /*17060*/  UIADD3 UR42, UP6, UR4, UR42, URZ ;  /* 0x0000002a042a7290 */ /* 0x000fe4000ffde03f */
[----:B------:R-:W-:Y:S02]  /*17070*/  UIADD3 UR41, UP0, UR4, UR41, URZ ;  /* 0x0000002904297290 */ /* 0x000fe4000ff1e03f */
[----:B------:R-:W-:-:S02]  /*17080*/  UIADD3 UR40, UP1, UR4, UR40, URZ ;  /* 0x0000002804287290 */ /* 0x000fc4000ff3e03f */
[----:B------:R-:W-:Y:S02]  /*17090*/  UIADD3.X UR21, UR9, UR21, URZ, UP2, !UPT ;  /* 0x0000001509157290 */ /* 0x000fe400097fe43f */
[----:B------:R-:W-:Y:S02]  /*170a0*/  UIADD3.X UR20, UR9, UR20, URZ, UP3, !UPT ;  /* 0x0000001409147290 */ /* 0x000fe40009ffe43f */
[----:B------:R-:W-:Y:S02]  /*170b0*/  IADD3.X R23, R23, UR9, RZ, P3, !PT ;  /* 0x0000000917177c10 */ /* 0x000fe40009ffe4ff */
[----:B------:R-:W-:-:S03]  /*170c0*/  IADD3 R22, P3, R22, UR4, RZ ;  /* 0x0000000416167c10 */ /* 0x000fc6000ff7e0ff */
[----:B------:R0:W-:Y:S04]  /*170d0*/  STL [R1+0x5c0], R23 ;  /* 0x0005c01701007387 */ /* 0x0001e80000100800 */
[----:B------:R0:W-:Y:S01]  /*170e0*/  STL [R1+0x5f4], R22 ;  /* 0x0005f41601007387 */ /* 0x0001e20000100800 */
[----:B------:R-:W-:Y:S02]  /*170f0*/  UIADD3.X UR19, UR9, UR19, URZ, UP4, !UPT ;  /* 0x0000001309137290 */ /* 0x000fe4000a7fe43f */
[----:B------:R-:W-:Y:S02]  /*17100*/  UIADD3.X UR18, UR9, UR18, URZ, UP5, !UPT ;  /* 0x0000001209127290 */ /* 0x000fe4000affe43f */
[----:B------:R-:W-:Y:S02]  /*17110*/  UIADD3.X UR17, UR9, UR17, URZ, UP6, !UPT ;  /* 0x0000001109117290 */ /* 0x000fe4000b7fe43f */
[----:B------:R-:W-:-:S02]  /*17120*/  UIADD3.X UR16, UR9, UR16, URZ, UP0, !UPT ;  /* 0x0000001009107290 */ /* 0x000fc400087fe43f */
[----:B------:R-:W-:Y:S02]  /*17130*/  UIADD3.X UR15, UR9, UR15, URZ, UP1, !UPT ;  /* 0x0000000f090f7290 */ /* 0x000fe40008ffe43f */
[----:B------:R-:W-:Y:S02]  /*17140*/  IADD3.X R21, R21, UR9, RZ, P2, !PT ;  /* 0x0000000915157c10 */ /* 0x000fe400097fe4ff */
[----:B------:R-:W-:-:S03]  /*17150*/  IADD3 R20, P2, R20, UR4, RZ ;  /* 0x0000000414147c10 */ /* 0x000fc6000ff5e0ff */
[----:B------:R0:W-:Y:S01]  /*17160*/  STL [R1+0x5c8], R21 ;  /* 0x0005c81501007387 */ /* 0x0001e20000100800 */
[----:B------:R-:W-:-:S03]  /*17170*/  IADD3.X R19, R19, UR9, RZ, P1, !PT ;  /* 0x0000000913137c10 */ /* 0x000fc60008ffe4ff */
[----:B------:R0:W-:Y:S04]  /*17180*/  STL [R1+0x5fc], R20 ;  /* 0x0005fc1401007387 */ /* 0x0001e80000100800 */
[----:B------:R0:W-:Y:S01]  /*17190*/  STL [R1+0x5d0], R19 ;  /* 0x0005d01301007387 */ /* 0x0001e20000100800 */
[----:B------:R-:W-:Y:S02]  /*171a0*/  IADD3 R18, P1, R18, UR4, RZ ;  /* 0x0000000412127c10 */ /* 0x000fe4000ff3e0ff */
[----:B------:R-:W-:-:S03]  /*171b0*/  IADD3.X R17, R17, UR9, RZ, P4, !PT ;  /* 0x0000000911117c10 */ /* 0x000fc6000a7fe4ff */
[----:B------:R0:W-:Y:S04]  /*171c0*/  STL [R1+0x604], R18 ;  /* 0x0006041201007387 */ /* 0x0001e80000100800 */
[----:B------:R0:W-:Y:S01]  /*171d0*/  STL [R1+0x5d8], R17 ;  /* 0x0005d81101007387 */ /* 0x0001e20000100800 */
[----:B------:R-:W-:Y:S02]  /*171e0*/  IADD3 R16, P4, R16, UR4, RZ ;  /* 0x0000000410107c10 */ /* 0x000fe4000ff9e0ff */
[----:B--2---:R-:W-:-:S03]  /*171f0*/  IADD3.X R15, R15, UR9, RZ, P6, !PT ;  /* 0x000000090f0f7c10 */ /* 0x004fc6000b7fe4ff */
[----:B------:R0:W-:Y:S04]  /*17200*/  STL [R1+0x60c], R16 ;  /* 0x00060c1001007387 */ /* 0x0001e80000100800 */
[----:B------:R0:W-:Y:S01]  /*17210*/  STL [R1+0x5e0], R15 ;  /* 0x0005e00f01007387 */ /* 0x0001e20000100800 */
[----:B------:R-:W-:Y:S02]  /*17220*/  UIADD3 UR39, UP2, UR4, UR39, URZ ;  /* 0x0000002704277290 */ /* 0x000fe4000ff5e03f */
[----:B------:R-:W-:Y:S02]  /*17230*/  UIADD3 UR38, UP3, UR4, UR38, URZ ;  /* 0x0000002604267290 */ /* 0x000fe4000ff7e03f */
[----:B------:R-:W-:Y:S02]  /*17240*/  UIADD3 UR37, UP4, UR4, UR37, URZ ;  /* 0x0000002504257290 */ /* 0x000fe4000ff9e03f */
[----:B------:R-:W-:-:S02]  /*17250*/  UIADD3 UR36, UP5, UR4, UR36, URZ ;  /* 0x0000002404247290 */ /* 0x000fc4000ffbe03f */
[----:B------:R-:W-:Y:S02]  /*17260*/  UIADD3 UR35, UP6, UR4, UR35, URZ ;  /* 0x0000002304237290 */ /* 0x000fe4000ffde03f */
[----:B------:R-:W-:Y:S02]  /*17270*/  UIADD3 UR34, UP0, UR4, UR34, URZ ;  /* 0x0000002204227290 */ /* 0x000fe4000ff1e03f */
[----:B------:R-:W-:Y:S02]  /*17280*/  UIADD3 UR33, UP1, UR4, UR33, URZ ;  /* 0x0000002104217290 */ /* 0x000fe4000ff3e03f */
[----:B------:R-:W-:Y:S02]  /*17290*/  UIADD3 UR58, UR58, -0x20, URZ ;  /* 0xffffffe03a3a7890 */ /* 0x000fe4000fffe03f */
[----:B------:R-:W-:Y:S02]  /*172a0*/  UIADD3.X UR14, UR9, UR14, URZ, UP2, !UPT ;  /* 0x0000000e090e7290 */ /* 0x000fe400097fe43f */
[----:B------:R-:W-:Y:S01]  /*172b0*/  UIADD3.X UR13, UR9, UR13, URZ, UP3, !UPT ;  /* 0x0000000d090d7290 */ /* 0x000fe20009ffe43f */
[----:B---3--:R-:W-:-:S02]  /*172c0*/  IADD3 R14, P6, R14, UR4, RZ ;  /* 0x000000040e0e7c10 */ /* 0x008fc4000ffde0ff */
[----:B----4-:R-:W-:-:S03]  /*172d0*/  IADD3.X R10, R10, UR9, RZ, P5, !PT ;  /* 0x000000090a0a7c10 */ /* 0x010fc6000affe4ff */
[----:B------:R0:W-:Y:S04]  /*172e0*/  STL [R1+0x618], R14 ;  /* 0x0006180e01007387 */ /* 0x0001e80000100800 */
[----:B------:R0:W-:Y:S01]  /*172f0*/  STL [R1+0x5e8], R10 ;  /* 0x0005e80a01007387 */ /* 0x0001e20000100800 */
[----:B-----5:R-:W-:Y:S02]  /*17300*/  IADD3.X R11, R11, UR9, RZ, P3, !PT ;  /* 0x000000090b0b7c10 */ /* 0x020fe40009ffe4ff */
[----:B------:R-:W-:-:S03]  /*17310*/  IADD3.X R13, R13, UR9, RZ, P2, !PT ;  /* 0x000000090d0d7c10 */ /* 0x000fc600097fe4ff */
[----:B------:R0:W-:Y:S01]  /*17320*/  STL [R1+0x5f0], R11 ;  /* 0x0005f00b01007387 */ /* 0x0001e20000100800 */
[----:B------:R-:W-:-:S03]  /*17330*/  IADD3.X R12, R12, UR9, RZ, P1, !PT ;  /* 0x000000090c0c7c10 */ /* 0x000fc60008ffe4ff */
[----:B------:R0:W-:Y:S01]  /*17340*/  STL [R1+0x5f8], R13 ;  /* 0x0005f80d01007387 */ /* 0x0001e20000100800 */
[----:B------:R-:W-:Y:S02]  /*17350*/  IADD3.X R28, R28, UR9, RZ, P4, !PT ;  /* 0x000000091c1c7c10 */ /* 0x000fe4000a7fe4ff */
[----:B------:R-:W-:-:S05]  /*17360*/  IADD3.X R29, R29, UR9, RZ, P6, !PT ;  /* 0x000000091d1d7c10 */ /* 0x000fca000b7fe4ff */
[----:B------:R0:W-:Y:S04]  /*17370*/  STL [R1+0x614], R29 ;  /* 0x0006141d01007387 */ /* 0x0001e80000100800 */
[----:B------:R0:W-:Y:S04]  /*17380*/  STL [R1+0x600], R12 ;  /* 0x0006000c01007387 */ /* 0x0001e80000100800 */
[----:B------:R0:W-:Y:S01]  /*17390*/  STL [R1+0x608], R28 ;  /* 0x0006081c01007387 */ /* 0x0001e20000100800 */
[----:B------:R-:W-:Y:S02]  /*173a0*/  UIADD3.X UR12, UR9, UR12, URZ, UP4, !UPT ;  /* 0x0000000c090c7290 */ /* 0x000fe4000a7fe43f */
[----:B------:R-:W-:-:S02]  /*173b0*/  UIADD3.X UR5, UR9, UR5, URZ, UP5, !UPT ;  /* 0x0000000509057290 */ /* 0x000fc4000affe43f */
[----:B------:R-:W-:Y:S02]  /*173c0*/  UIADD3.X UR10, UR9, UR10, URZ, UP6, !UPT ;  /* 0x0000000a090a7290 */ /* 0x000fe4000b7fe43f */
[----:B------:R-:W-:Y:S02]  /*173d0*/  UIADD3.X UR60, UR9, UR60, URZ, UP0, !UPT ;  /* 0x0000003c093c7290 */ /* 0x000fe400087fe43f */
[----:B------:R-:W-:Y:S01]  /*173e0*/  UIADD3.X UR61, UR9, UR61, URZ, UP1, !UPT ;  /* 0x0000003d093d7290 */ /* 0x000fe20008ffe43f */
[----:B0-----:R-:W-:Y:S11]  /*173f0*/  @P0 BRA `(.L_x_2) ;  /* 0xffffff6000080947 */ /* 0x001ff6000383ffff */
.L_x_1:
[----:B0-----:R-:W2:Y:S01]  /*17400*/  LDL.LU R12, [R1+0x120] ;  /* 0x00012000010c7983 */ /* 0x001ea20000300800 */
[----:B------:R-:W-:-:S03]  /*17410*/  ULDC.64 UR4, c[0x0][0x228] ;  /* 0x00008a0000047ab9 */ /* 0x000fc60000000a00 */
[----:B------:R-:W2:Y:S04]  /*17420*/  LDL.LU R11, [R1+0x124] ;  /* 0x00012400010b7983 */ /* 0x000ea80000300800 */
[----:B------:R-:W3:Y:S04]  /*17430*/  LDL.LU R10, [R1+0x128] ;  /* 0x00012800010a7983 */ /* 0x000ee80000300800 */
[----:B------:R-:W3:Y:S04]  /*17440*/  LDL.LU R9, [R1+0x12c] ;  /* 0x00012c0001097983 */ /* 0x000ee80000300800 */
[----:B------:R-:W4:Y:S04]  /*17450*/  LDL.LU R8, [R1+0xa0] ;  /* 0x0000a00001087983 */ /* 0x000f280000300800 */
[----:B------:R-:W4:Y:S04]  /*17460*/  LDL.LU R7, [R1+0xa4] ;  /* 0x0000a40001077983 */ /* 0x000f280000300800 */
[----:B------:R-:W5:Y:S04]  /*17470*/  LDL.LU R6, [R1+0xa8] ;  /* 0x0000a80001067983 */ /* 0x000f680000300800 */
[----:B------:R-:W5:Y:S04]  /*17480*/  LDL.LU R5, [R1+0xac] ;  /* 0x0000ac0001057983 */ /* 0x000f680000300800 */
[----:B------:R-:W5:Y:S04]  /*17490*/  LDL.LU R4, [R1+0x110] ;  /* 0x0001100001047983 */ /* 0x000f680000300800 */
[----:B------:R-:W5:Y:S04]  /*174a0*/  LDL.LU R3, [R1+0x114] ;  /* 0x0001140001037983 */ /* 0x000f680000300800 */
[----:B------:R-:W5:Y:S04]  /*174b0*/  LDL.LU R2, [R1+0x118] ;  /* 0x0001180001027983 */ /* 0x000f680000300800 */
[----:B-1----:R-:W5:Y:S01]  /*174c0*/  LDL.LU R0, [R1+0x11c] ;  /* 0x00011c0001007983 */ /* 0x002f620000300800 */
[----:B------:R-:W-:Y:S01]  /*174d0*/  BAR.SYNC.DEFER_BLOCKING 0x0 ;  /* 0x0000000000007b1d */ /* 0x000fe20000010000 */
[----:B--2---:R-:W-:-:S05]  /*174e0*/  F2FP.SATFINITE.E4M3.F32.PACK_AB_MERGE_C R16, R11, R12, RZ ;  /* 0x0000000c0b10723e */ /* 0x004fca00048070ff */
[----:B------:R-:W-:Y:S01]  /*174f0*/  STL [R1+0x694], R16 ;  /* 0x0006941001007387 */ /* 0x000fe20000100800 */
[----:B---3--:R-:W-:-:S05]  /*17500*/  F2FP.SATFINITE.E4M3.F32.PACK_AB_MERGE_C R29, R9, R10, RZ ;  /* 0x0000000a091d723e */ /* 0x008fca00048070ff */
[----:B------:R-:W-:Y:S01]  /*17510*/  STL [R1+0x688], R29 ;  /* 0x0006881d01007387 */ /* 0x000fe20000100800 */
[----:B----4-:R-:W-:-:S05]  /*17520*/  F2FP.SATFINITE.E4M3.F32.PACK_AB_MERGE_C R17, R7, R8, RZ ;  /* 0x000000080711723e */ /* 0x010fca00048070ff */
[----:B------:R-:W-:Y:S01]  /*17530*/  STL [R1+0x698], R17 ;  /* 0x0006981101007387 */ /* 0x000fe20000100800 */
[----:B-----5:R-:W-:-:S05]  /*17540*/  F2FP.SATFINITE.E4M3.F32.PACK_AB_MERGE_C R27, R5, R6, RZ ;  /* 0x00000006051b723e */ /* 0x020fca00048070ff */
[----:B------:R0:W-:Y:S01]  /*17550*/  STL [R1+0x68c], R27 ;  /* 0x00068c1b01007387 */ /* 0x0001e20000100800 */
[----:B------:R-:W-:-:S05]  /*17560*/  F2FP.SATFINITE.E4M3.F32.PACK_AB_MERGE_C R22, R3, R4, RZ ;  /* 0x000000040316723e */ /* 0x000fca00048070ff */
[----:B------:R-:W-:Y:S01]  /*17570*/  STL [R1+0x69c], R22 ;  /* 0x00069c1601007387 */ /* 0x000fe20000100800 */
[----:B------:R-:W-:-:S03]  /*17580*/  F2FP.SATFINITE.E4M3.F32.PACK_AB_MERGE_C R20, R0, R2, RZ ;  /* 0x000000020014723e */ /* 0x000fc600048070ff */
[----:B0-----:R-:W2:Y:S04]  /*17590*/  LDL.LU R27, [R1+0x108] ;  /* 0x00010800011b7983 */ /* 0x001ea80000300800 */
[----:B--2---:R0:W-:Y:S04]  /*175a0*/  STL [R1+0x6ec], R27 ;  /* 0x0006ec1b01007387 */ /* 0x0041e80000100800 */
[----:B0-----:R-:W2:Y:S04]  /*175b0*/  LDL.LU R27, [R1+0x104] ;  /* 0x00010400011b7983 */ /* 0x001ea80000300800 */
[----:B------:R-:W3:Y:S04]  /*175c0*/  LDL.LU R29, [R1+0x10c] ;  /* 0x00010c00011d7983 */ /* 0x000ee80000300800 */
[----:B---3--:R0:W-:Y:S04]  /*175d0*/  STL [R1+0x6f0], R29 ;  /* 0x0006f01d01007387 */ /* 0x0081e80000100800 */
[----:B0-----:R-:W2:Y:S04]  /*175e0*/  LDL.LU R29, [R1+0x100] ;  /* 0x00010000011d7983 */ /* 0x001ea80000300800 */
[----:B------:R-:W3:Y:S04]  /*175f0*/  LDL.LU R15, [R1+0x74] ;  /* 0x00007400010f7983 */ /* 0x000ee80000300800 */
[----:B------:R-:W4:Y:S04]  /*17600*/  LDL.LU R26, [R1+0x7c] ;  /* 0x00007c00011a7983 */ /* 0x000f280000300800 */
[----:B----4-:R0:W-:Y:S04]  /*17610*/  STL [R1+0x6e8], R26 ;  /* 0x0006e81a01007387 */ /* 0x0101e80000100800 */
[----:B0-----:R-:W3:Y:S04]  /*17620*/  LDL.LU R26, [R1+0x70] ;  /* 0x00007000011a7983 */ /* 0x001ee80000300800 */
[----:B------:R-:W4:Y:S04]  /*17630*/  LDL.LU R14, [R1+0x64] ;  /* 0x00006400010e7983 */ /* 0x000f280000300800 */
[----:B----4-:R0:W-:Y:S04]  /*17640*/  STL [R1+0x6e4], R14 ;  /* 0x0006e40e01007387 */ /* 0x0101e80000100800 */
[----:B0-----:R-:W4:Y:S04]  /*17650*/  LDL.LU R14, [R1+0x78] ;  /* 0x00007800010e7983 */ /* 0x001f280000300800 */
[----:B------:R-:W5:Y:S04]  /*17660*/  LDL.LU R25, [R1+0x6c] ;  /* 0x00006c0001197983 */ /* 0x000f680000300800 */
[----:B-----5:R0:W-:Y:S04]  /*17670*/  STL [R1+0x6e0], R25 ;  /* 0x0006e01901007387 */ /* 0x0201e80000100800 */
[----:B0-----:R-:W5:Y:S04]  /*17680*/  LDL.LU R25, [R1+0x60] ;  /* 0x0000600001197983 */ /* 0x001f680000300800 */
[----:B------:R-:W2:Y:S04]  /*17690*/  LDL.LU R5, [R1+0x54] ;  /* 0x0000540001057983 */ /* 0x000ea80000300800 */
[----:B--2---:R0:W-:Y:S04]  /*176a0*/  STL [R1+0x6dc], R5 ;  /* 0x0006dc0501007387 */ /* 0x0041e80000100800 */
[----:B0-----:R-:W2:Y:S04]  /*176b0*/  LDL.LU R5, [R1+0x68] ;  /* 0x0000680001057983 */ /* 0x001ea80000300800 */
[----:B------:R-:W3:Y:S04]  /*176c0*/  LDL.LU R24, [R1+0x5c] ;  /* 0x00005c0001187983 */ /* 0x000ee80000300800 */
[----:B---3--:R0:W-:Y:S04]  /*176d0*/  STL [R1+0x6d8], R24 ;  /* 0x0006d81801007387 */ /* 0x0081e80000100800 */
[----:B0-----:R-:W3:Y:S04]  /*176e0*/  LDL.LU R24, [R1+0x50] ;  /* 0x0000500001187983 */ /* 0x001ee80000300800 */
[----:B------:R-:W4:Y:S04]  /*176f0*/  LDL.LU R3, [R1+0x94] ;  /* 0x0000940001037983 */ /* 0x000f280000300800 */
[----:B----4-:R0:W-:Y:S04]  /*17700*/  STL [R1+0x6c4], R3 ;  /* 0x0006c40301007387 */ /* 0x0101e80000100800 */
[----:B0-----:R-:W4:Y:S04]  /*17710*/  LDL.LU R3, [R1+0x8c] ;  /* 0x00008c0001037983 */ /* 0x001f280000300800 */
[----:B----4-:R0:W-:Y:S04]  /*17720*/  STL [R1+0x6cc], R3 ;  /* 0x0006cc0301007387 */ /* 0x0101e80000100800 */
[----:B0-----:R-:W4:Y:S04]  /*17730*/  LDL.LU R3, [R1+0x84] ;  /* 0x0000840001037983 */ /* 0x001f280000300800 */
[----:B----4-:R0:W-:Y:S04]  /*17740*/  STL [R1+0x6d4], R3 ;  /* 0x0006d40301007387 */ /* 0x0101e80000100800 */
[----:B0-----:R-:W4:Y:S04]  /*17750*/  LDL.LU R3, [R1+0x58] ;  /* 0x0000580001037983 */ /* 0x001f280000300800 */
[----:B------:R-:W5:Y:S04]  /*17760*/  LDL.LU R0, [R1+0x9c] ;  /* 0x00009c0001007983 */ /* 0x000f680000300800 */
[----:B-----5:R0:W-:Y:S04]  /*17770*/  STL [R1+0x6c0], R0 ;  /* 0x0006c00001007387 */ /* 0x0201e80000100800 */
[----:B0-----:R-:W5:Y:S04]  /*17780*/  LDL.LU R0, [R1+0x90] ;  /* 0x0000900001007983 */ /* 0x001f680000300800 */
[----:B-----5:R0:W-:Y:S04]  /*17790*/  STL [R1+0x6c8], R0 ;  /* 0x0006c80001007387 */ /* 0x0201e80000100800 */
[----:B0-----:R-:W5:Y:S04]  /*177a0*/  LDL.LU R0, [R1+0x88] ;  /* 0x0000880001007983 */ /* 0x001f680000300800 */
        /* <DEDUP_REMOVED lines=17> */
[----:B--2---:R0:W-:Y:S04]  /*178c0*/  STL [R1+0x6a4], R22 ;  /* 0x0006a41601007387 */ /* 0x0041e80000100800 */
[----:B0-----:R-:W2:Y:S04]  /*178d0*/  LDL.LU R22, [R1+0xe4] ;  /* 0x0000e40001167983 */ /* 0x001ea80000300800 */
[----:B--2---:R0:W-:Y:S04]  /*178e0*/  STL [R1+0x6ac], R22 ;  /* 0x0006ac1601007387 */ /* 0x0041e80000100800 */
[----:B0-----:R-:W2:Y:S04]  /*178f0*/  LDL.LU R22, [R1+0xc8] ;  /* 0x0000c80001167983 */ /* 0x001ea80000300800 */
[----:B------:R-:W3:Y:S01]  /*17900*/  LDL.LU R9, [R1+0xf4] ;  /* 0x0000f40001097983 */ /* 0x000ee20000300800 */
[----:B------:R-:W-:-:S03]  /*17910*/  F2FP.SATFINITE.E4M3.F32.PACK_AB_MERGE_C R27, R27, R29, RZ ;  /* 0x0000001d1b1b723e */ /* 0x000fc600048070ff */
[----:B---3--:R0:W-:Y:S04]  /*17920*/  STL [R1+0x6a8], R9 ;  /* 0x0006a80901007387 */ /* 0x0081e80000100800 */
        /* <DEDUP_REMOVED lines=13> */
[----:B------:R0:W-:Y:S04]  /*17a00*/  STL [R1+0x690], R20 ;  /* 0x0006901401007387 */ /* 0x0001e80000100800 */
[----:B0-----:R-:W3:Y:S04]  /*17a10*/  LDL.LU R20, [R1+0xec] ;  /* 0x0000ec0001147983 */ /* 0x001ee80000300800 */
[----:B------:R-:W4:Y:S04]  /*17a20*/  LDL.LU R29, [R1+0x6f0] ;  /* 0x0006f000011d7983 */ /* 0x000f280000300800 */
[----:B------:R0:W-:Y:S04]  /*17a30*/  STL [R1+0xa4], R27 ;  /* 0x0000a41b01007387 */ /* 0x0001e80000100800 */
[----:B0-----:R-:W4:Y:S01]  /*17a40*/  LDL.LU R27, [R1+0x6ec] ;  /* 0x0006ec00011b7983 */ /* 0x001f220000300800 */
[----:B------:R-:W-:-:S02]  /*17a50*/  F2FP.SATFINITE.E4M3.F32.PACK_AB_MERGE_C R15, R15, R26, RZ ;  /* 0x0000001a0f0f723e */ /* 0x000fc400048070ff */
[----:B----4-:R-:W-:Y:S02]  /*17a60*/  F2FP.SATFINITE.E4M3.F32.PACK_AB_MERGE_C R29, R29, R27, RZ ;  /* 0x0000001b1d1d723e */ /* 0x010fe400048070ff */
[----:B------:R-:W4:Y:S04]  /*17a70*/  LDL.LU R27, [R1+0x148] ;  /* 0x00014800011b7983 */ /* 0x000f280000300800 */
[----:B------:R0:W-:Y:S04]  /*17a80*/  STL [R1+0xa0], R29 ;  /* 0x0000a01d01007387 */ /* 0x0001e80000100800 */
[----:B0-----:R-:W4:Y:S04]  /*17a90*/  LDL.LU R29, [R1+0x14c] ;  /* 0x00014c00011d7983 */ /* 0x001f280000300800 */
[----:B------:R-:W5:Y:S02]  /*17aa0*/  LDL.LU R26, [R1+0x6e8] ;  /* 0x0006e800011a7983 */ /* 0x000f640000300800 */
[----:B-----5:R-:W-:-:S02]  /*17ab0*/  F2FP.SATFINITE.E4M3.F32.PACK_AB_MERGE_C R26, R26, R14, RZ ;  /* 0x0000000e1a1a723e */ /* 0x020fc400048070ff */
[----:B------:R-:W5:Y:S02]  /*17ac0*/  LDL.LU R14, [R1+0x6e4] ;  /* 0x0006e400010e7983 */ /* 0x000f640000300800 */
[----:B-----5:R-:W-:Y:S02]  /*17ad0*/  F2FP.SATFINITE.E4M3.F32.PACK_AB_MERGE_C R14, R14, R25, RZ ;  /* 0x000000190e0e723e */ /* 0x020fe400048070ff */
[----:B------:R-:W5:Y:S02]  /*17ae0*/  LDL.LU R25, [R1+0x6e0] ;  /* 0x0006e00001197983 */ /* 0x000f640000300800 */
[----:B-----5:R-:W-:Y:S02]  /*17af0*/  F2FP.SATFINITE.E4M3.F32.PACK_AB_MERGE_C R25, R25, R5, RZ ;  /* 0x000000051919723e */ /* 0x020fe400048070ff */
[----:B------:R-:W5:Y:S02]  /*17b00*/  LDL.LU R5, [R1+0x6dc] ;  /* 0x0006dc0001057983 */ /* 0x000f640000300800 */
[----:B-----5:R-:W-:-:S02]  /*17b10*/  F2FP.SATFINITE.E4M3.F32.PACK_AB_MERGE_C R5, R5, R24, RZ ;  /* 0x000000180505723e */ /* 0x020fc400048070ff */
[----:B------:R-:W5:Y:S02]  /*17b20*/  LDL.LU R24, [R1+0x6d8] ;  /* 0x0006d80001187983 */ /* 0x000f640000300800 */
[----:B-----5:R-:W-:Y:S02]  /*17b30*/  F2FP.SATFINITE.E4M3.F32.PACK_AB_MERGE_C R24, R24, R3, RZ ;  /* 0x000000031818723e */ /* 0x020fe400048070ff */
[----:B------:R-:W5:Y:S02]  /*17b40*/  LDL.LU R3, [R1+0x6d4] ;  /* 0x0006d40001037983 */ /* 0x000f640000300800 */
[----:B-----5:R-:W-:Y:S02]  /*17b50*/  F2FP.SATFINITE.E4M3.F32.PACK_AB_MERGE_C R3, R3, R0, RZ ;  /* 0x000000000303723e */ /* 0x020fe400048070ff */
[----:B------:R-:W5:Y:S04]  /*17b60*/  LDL.LU R0, [R1+0x6d0] ;  /* 0x0006d00001007983 */ /* 0x000f680000300800 */
[----:B------:R0:W-:Y:S04]  /*17b70*/  STL [R1+0x50], R3 ;  /* 0x0000500301007387 */ /* 0x0001e80000100800 */
[----:B0-----:R-:W5:Y:S02]  /*17b80*/  LDL.LU R3, [R1+0x6cc] ;  /* 0x0006cc0001037983 */ /* 0x001f640000300800 */
[----:B-----5:R-:W-:-:S02]  /*17b90*/  F2FP.SATFINITE.E4M3.F32.PACK_AB_MERGE_C R3, R3, R0, RZ ;  /* 0x000000000303723e */ /* 0x020fc400048070ff */
[----:B------:R-:W5:Y:S04]  /*17ba0*/  LDL.LU R0, [R1+0x6c8] ;  /* 0x0006c80001007983 */ /* 0x000f680000300800 */
[----:B------:R0:W-:Y:S04]  /*17bb0*/  STL [R1+0x3c], R3 ;  /* 0x00003c0301007387 */ /* 0x0001e80000100800 */
[----:B0-----:R-:W5:Y:S02]  /*17bc0*/  LDL.LU R3, [R1+0x6c4] ;  /* 0x0006c40001037983 */ /* 0x001f640000300800 */
        /* <DEDUP_REMOVED lines=9> */
[----:B------:R-:W2:Y:S02]  /*17c60*/  LDL.LU R8, [R1+0x6b0] ;  /* 0x0006b00001087983 */ /* 0x000ea40000300800 */
[----:B--2---:R-:W-:Y:S02]  /*17c70*/  F2FP.SATFINITE.E4M3.F32.PACK_AB_MERGE_C R8, R8, R22, RZ ;  /* 0x000000160808723e */ /* 0x004fe400048070ff */
[----:B------:R-:W3:Y:S02]  /*17c80*/  LDL.LU R22, [R1+0x6ac] ;  /* 0x0006ac0001167983 */ /* 0x000ee40000300800 */
[----:B---3--:R-:W-:-:S02]  /*17c90*/  F2FP.SATFINITE.E4M3.F32.PACK_AB_MERGE_C R22, R22, R9, RZ ;  /* 0x000000091616723e */ /* 0x008fc400048070ff */
[----:B------:R-:W2:Y:S04]  /*17ca0*/  LDL.LU R9, [R1+0x6a8] ;  /* 0x0006a80001097983 */ /* 0x000ea80000300800 */
[----:B------:R0:W-:Y:S04]  /*17cb0*/  STL [R1+0x20], R22 ;  /* 0x0000201601007387 */ /* 0x0001e80000100800 */
[----:B0-----:R-:W3:Y:S02]  /*17cc0*/  LDL.LU R22, [R1+0x6a4] ;  /* 0x0006a40001167983 */ /* 0x001ee40000300800 */
[----:B---3--:R-:W-:-:S02]  /*17cd0*/  F2FP.SATFINITE.E4M3.F32.PACK_AB_MERGE_C R20, R20, R22, RZ ;  /* 0x000000161414723e */ /* 0x008fc400048070ff */
[----:B------:R-:W2:Y:S01]  /*17ce0*/  LDL.LU R22, [R1+0x6a0] ;  /* 0x0006a00001167983 */ /* 0x000ea20000300800 */
[----:B------:R-:W-:-:S03]  /*17cf0*/  F2FP.SATFINITE.E4M3.F32.PACK_AB_MERGE_C R10, R10, R17, RZ ;  /* 0x000000110a0a723e */ /* 0x000fc600048070ff */
[----:B------:R0:W-:Y:S01]  /*17d00*/  STL [R1+0x18], R20 ;  /* 0x0000181401007387 */ /* 0x0001e20000100800 */
[----:B------:R-:W-:-:S03]  /*17d10*/  F2FP.SATFINITE.E4M3.F32.PACK_AB_MERGE_C R13, R13, R16, RZ ;  /* 0x000000100d0d723e */ /* 0x000fc600048070ff */
[----:B0-----:R-:W3:Y:S01]  /*17d20*/  LDL.LU R20, [R1+0x624] ;  /* 0x0006240001147983 */ /* 0x001ee20000300800 */
[----:B------:R-:W-:Y:S02]  /*17d30*/  F2FP.SATFINITE.E4M3.F32.PACK_AB_MERGE_C R18, R18, R21, RZ ;  /* 0x000000151212723e */ /* 0x000fe400048070ff */
[----:B------:R-:W0:Y:S01]  /*17d40*/  S2R R21, SR_TID.X ;  /* 0x0000000000157919 */ /* 0x000e220000002100 */
[----:B--2---:R-:W-:Y:S02]  /*17d50*/  F2FP.SATFINITE.E4M3.F32.PACK_AB_MERGE_C R9, R9, R22, RZ ;  /* 0x000000160909723e */ /* 0x004fe400048070ff */
[----:B------:R-:W2:Y:S04]  /*17d60*/  LDL.LU R22, [R1+0x69c] ;  /* 0x00069c0001167983 */ /* 0x000ea80000300800 */
[----:B------:R-:W5:Y:S04]  /*17d70*/  LDL.LU R17, [R1+0x698] ;  /* 0x0006980001117983 */ /* 0x000f680000300800 */
[----:B------:R-:W5:Y:S01]  /*17d80*/  LDL.LU R16, [R1+0x694] ;  /* 0x0006940001107983 */ /* 0x000f620000300800 */
[----:B------:R-:W-:Y:S01]  /*17d90*/  F2FP.SATFINITE.E4M3.F32.PACK_AB_MERGE_C R7, R7, R19, RZ ;  /* 0x000000130707723e */ /* 0x000fe200048070ff */
[C---:B0-----:R-:W-:Y:S01]  /*17da0*/  IMAD.SHL.U32 R19, R21.reuse, 0x200, RZ ;  /* 0x0000020015137824 */ /* 0x041fe200078e00ff */
[----:B------:R-:W-:Y:S01]  /*17db0*/  F2FP.SATFINITE.E4M3.F32.PACK_AB_MERGE_C R12, R12, R23, RZ ;  /* 0x000000170c0c723e */ /* 0x000fe200048070ff */
[C---:B------:R-:W-:Y:S01]  /*17dc0*/  IMAD.SHL.U32 R23, R21.reuse, 0x80, RZ ;  /* 0x0000008015177824 */ /* 0x040fe200078e00ff */
[----:B------:R-:W-:Y:S01]  /*17dd0*/  LOP3.LUT R21, R21, 0x1f, RZ, 0xc0, !PT ;  /* 0x0000001f15157812 */ /* 0x000fe200078ec0ff */
[----:B------:R0:W-:Y:S01]  /*17de0*/  STL [R1+0x684], R7 ;  /* 0x0006840701007387 */ /* 0x0001e20000100800 */
[----:B------:R-:W-:-:S02]  /*17df0*/  LOP3.LUT R19, R19, 0xc00, RZ, 0xc0, !PT ;  /* 0x00000c0013137812 */ /* 0x000fc400078ec0ff */
[----:B------:R-:W-:Y:S02]  /*17e00*/  LOP3.LUT R23, R23, 0xc00, RZ, 0xc0, !PT ;  /* 0x00000c0017177812 */ /* 0x000fe400078ec0ff */
[----:B----4-:R-:W-:Y:S02]  /*17e10*/  F2FP.SATFINITE.E4M3.F32.PACK_AB_MERGE_C R27, R29, R27, RZ ;  /* 0x0000001b1d1b723e */ /* 0x010fe400048070ff */
[----:B---3--:R-:W-:Y:S02]  /*17e20*/  LOP3.LUT R23, R23, 0x60, R20, 0xf8, !PT ;  /* 0x0000006017177812 */ /* 0x008fe400078ef814 */
[----:B------:R-:W-:Y:S01]  /*17e30*/  LOP3.LUT R29, R13, 0xffff, RZ, 0xc0, !PT ;  /* 0x0000ffff0d1d7812 */ /* 0x000fe200078ec0ff */
[----:B0-----:R-:W-:Y:S01]  /*17e40*/  IMAD R7, R21, 0x10, R19 ;  /* 0x0000001015077824 */ /* 0x001fe200078e0213 */
[----:B------:R0:W-:Y:S01]  /*17e50*/  STL [R1+0x10], R27 ;  /* 0x0000101b01007387 */ /* 0x0001e20000100800 */
[----:B------:R-:W-:Y:S02]  /*17e60*/  LOP3.LUT R19, R9, 0xffff, RZ, 0xc0, !PT ;  /* 0x0000ffff09137812 */ /* 0x000fe400078ec0ff */
[----:B------:R-:W-:Y:S01]  /*17e70*/  F2FP.SATFINITE.E4M3.F32.PACK_AB_MERGE_C R11, R11, R28, RZ ;  /* 0x0000001c0b0b723e */ /* 0x000fe200048070ff */
[----:B------:R1:W-:Y:S01]  /*17e80*/  STL [R1+0x28], R7 ;  /* 0x0000280701007387 */ /* 0x0003e20000100800 */
[----:B------:R-:W-:-:S02]  /*17e90*/  LOP3.LUT R28, R14, 0xffff, RZ, 0xc0, !PT ;  /* 0x0000ffff0e1c7812 */ /* 0x000fc400078ec0ff */
[----:B------:R-:W-:Y:S02]  /*17ea0*/  LOP3.LUT R14, R5, 0xffff, RZ, 0xc0, !PT ;  /* 0x0000ffff050e7812 */ /* 0x000fe400078ec0ff */
[----:B------:R-:W-:Y:S02]  /*17eb0*/  LOP3.LUT R21, R6, 0xffff, RZ, 0xc0, !PT ;  /* 0x0000ffff06157812 */ /* 0x000fe400078ec0ff */
[----:B0-----:R-:W-:Y:S02]  /*17ec0*/  LOP3.LUT R27, R15, 0xffff, RZ, 0xc0, !PT ;  /* 0x0000ffff0f1b7812 */ /* 0x001fe400078ec0ff */
[----:B------:R-:W-:Y:S02]  /*17ed0*/  LOP3.LUT R15, R3, 0xffff, RZ, 0xc0, !PT ;  /* 0x0000ffff030f7812 */ /* 0x000fe400078ec0ff */
[----:B------:R-:W-:Y:S02]  /*17ee0*/  PRMT R13, R27, 0x3340, R28 ;  /* 0x000033401b0d7816 */ /* 0x000fe4000000001c */
[----:B------:R-:W-:-:S02]  /*17ef0*/  PRMT R3, R14, 0x3340, R1 ;  /* 0x000033400e037816 */ /* 0x000fc40000000001 */
[----:B-1----:R-:W-:Y:S02]  /*17f00*/  LOP3.LUT R7, R18, 0xffff, RZ, 0xc0, !PT ;  /* 0x0000ffff12077812 */ /* 0x002fe400078ec0ff */
[--C-:B------:R-:W-:Y:S02]  /*17f10*/  PRMT R5, R21, 0x3340, R1.reuse ;  /* 0x0000334015057816 */ /* 0x100fe40000000001 */
[----:B------:R-:W-:Y:S02]  /*17f20*/  PRMT R6, R7, 0x3340, R1 ;  /* 0x0000334007067816 */ /* 0x000fe40000000001 */
[----:B------:R-:W-:Y:S02]  /*17f30*/  LOP3.LUT R26, R26, 0xffff, RZ, 0xc0, !PT ;  /* 0x0000ffff1a1a7812 */ /* 0x000fe400078ec0ff */
[----:B------:R-:W-:Y:S02]  /*17f40*/  LOP3.LUT R25, R25, 0xffff, RZ, 0xc0, !PT ;  /* 0x0000ffff19197812 */ /* 0x000fe400078ec0ff */
[----:B--2---:R-:W-:-:S02]  /*17f50*/  LOP3.LUT R22, R22, 0xffff, RZ, 0xc0, !PT ;  /* 0x0000ffff16167812 */ /* 0x004fc400078ec0ff */
[----:B-----5:R-:W-:Y:S02]  /*17f60*/  LOP3.LUT R17, R17, 0xffff, RZ, 0xc0, !PT ;  /* 0x0000ffff11117812 */ /* 0x020fe400078ec0ff */
[----:B------:R-:W-:Y:S02]  /*17f70*/  LOP3.LUT R20, R16, 0xffff, RZ, 0xc0, !PT ;  /* 0x0000ffff10147812 */ /* 0x000fe400078ec0ff */
[----:B------:R-:W-:Y:S02]  /*17f80*/  LOP3.LUT R16, R2, 0xffff, RZ, 0xc0, !PT ;  /* 0x0000ffff02107812 */ /* 0x000fe400078ec0ff */
[----:B------:R-:W-:Y:S01]  /*17f90*/  PRMT R9, R20, 0x3340, R17 ;  /* 0x0000334014097816 */ /* 0x000fe20000000011 */
[----:B------:R0:W-:Y:S01]  /*17fa0*/  STL [R1+0x4], R20 ;  /* 0x0000041401007387 */ /* 0x0001e20000100800 */
[----:B------:R-:W-:-:S03]  /*17fb0*/  PRMT R2, R22, 0x3340, R1 ;  /* 0x0000334016027816 */ /* 0x000fc60000000001 */
[----:B------:R-:W-:Y:S04]  /*17fc0*/  STL [R1+0x8], R27 ;  /* 0x0000081b01007387 */ /* 0x000fe80000100800 */
[----:B------:R1:W-:Y:S04]  /*17fd0*/  STL [R1+0x1c], R19 ;  /* 0x00001c1301007387 */ /* 0x0003e80000100800 */
[----:B------:R2:W-:Y:S04]  /*17fe0*/  STL [R1+0x14], R29 ;  /* 0x0000141d01007387 */ /* 0x0005e80000100800 */
[----:B0-----:R-:W3:Y:S01]  /*17ff0*/  LDL.LU R20, [R1+0x690] ;  /* 0x0006900001147983 */ /* 0x001ee20000300800 */
[----:B-1----:R-:W-:-:S03]  /*18000*/  PRMT R19, R19, 0x3340, R29 ;  /* 0x0000334013137816 */ /* 0x002fc6000000001d */
[----:B------:R-:W4:Y:S01]  /*18010*/  LDL.LU R27, [R1+0x68c] ;  /* 0x00068c00011b7983 */ /* 0x000f220000300800 */
[----:B------:R-:W-:-:S03]  /*18020*/  PRMT R18, R15, 0x3340, R16 ;  /* 0x000033400f127816 */ /* 0x000fc60000000010 */
[----:B--2---:R-:W2:Y:S01]  /*18030*/  LDL.LU R29, [R1+0x688] ;  /* 0x00068800011d7983 */ /* 0x004ea20000300800 */
[----:B------:R-:W-:Y:S02]  /*18040*/  PRMT R9, R9, 0x5410, R2 ;  /* 0x0000541009097816 */ /* 0x000fe40000000002 */
[----:B------:R-:W-:Y:S02]  /*18050*/  PRMT R2, R13, 0x5410, R3 ;  /* 0x000054100d027816 */ /* 0x000fe40000000003 */
[----:B------:R-:W0:Y:S01]  /*18060*/  S2R R3, SR_TID.X ;  /* 0x0000000000037919 */ /* 0x000e220000002100 */
[----:B------:R-:W-:Y:S02]  /*18070*/  PRMT R5, R18, 0x5410, R5 ;  /* 0x0000541012057816 */ /* 0x000fe40000000005 */
[----:B------:R-:W-:Y:S01]  /*18080*/  LOP3.LUT R13, R4, 0xffff, RZ, 0xc0, !PT ;  /* 0x0000ffff040d7812 */ /* 0x000fe200078ec0ff */
[----:B------:R1:W-:Y:S01]  /*18090*/  STL [R1+0x38], R9 ;  /* 0x0000380901007387 */ /* 0x0003e20000100800 */
[----:B------:R-:W-:-:S03]  /*180a0*/  PRMT R4, R26, 0x3340, R25 ;  /* 0x000033401a047816 */ /* 0x000fc60000000019 */
[----:B------:R5:W-:Y:S04]  /*180b0*/  STL [R1+0x34], R2 ;  /* 0x0000340201007387 */ /* 0x000be80000100800 */
[----:B------:R5:W-:Y:S01]  /*180c0*/  STL [R1+0x30], R5 ;  /* 0x0000300501007387 */ /* 0x000be20000100800 */
[----:B-1----:R-:W-:Y:S02]  /*180d0*/  LOP3.LUT R9, R8, 0xffff, RZ, 0xc0, !PT ;  /* 0x0000ffff08097812 */ /* 0x002fe400078ec0ff */
[----:B-----5:R-:W-:Y:S02]  /*180e0*/  PRMT R2, R19, 0x5410, R6 ;  /* 0x0000541013027816 */ /* 0x020fe40000000006 */
[----:B------:R-:W-:Y:S02]  /*180f0*/  LOP3.LUT R6, R0, 0xffff, RZ, 0xc0, !PT ;  /* 0x0000ffff00067812 */ /* 0x000fe400078ec0ff */
[----:B------:R-:W-:Y:S01]  /*18100*/  LOP3.LUT R5, R24, 0xffff, RZ, 0xc0, !PT ;  /* 0x0000ffff18057812 */ /* 0x000fe200078ec0ff */
[----:B------:R1:W-:Y:S02]  /*18110*/  STL [R1+0x2c], R2 ;  /* 0x00002c0201007387 */ /* 0x0003e40000100800 */
[----:B-1----:R-:W-:-:S02]  /*18120*/  PRMT R2, R9, 0x3340, R1 ;  /* 0x0000334009027816 */ /* 0x002fc40000000001 */
[----:B---3--:R-:W-:Y:S02]  /*18130*/  LOP3.LUT R20, R20, 0xffff, RZ, 0xc0, !PT ;  /* 0x0000ffff14147812 */ /* 0x008fe400078ec0ff */
[----:B----4-:R-:W-:Y:S01]  /*18140*/  LOP3.LUT R19, R27, 0xffff, RZ, 0xc0, !PT ;  /* 0x0000ffff1b137812 */ /* 0x010fe200078ec0ff */
[----:B0-----:R-:W-:Y:S01]  /*18150*/  IMAD.SHL.U32 R27, R3, 0x4, RZ ;  /* 0x00000004031b7824 */ /* 0x001fe200078e00ff */
[--C-:B------:R-:W-:Y:S02]  /*18160*/  PRMT R8, R20, 0x3340, R1.reuse ;  /* 0x0000334014087816 */ /* 0x100fe40000000001 */
[----:B--2---:R-:W-:Y:S02]  /*18170*/  LOP3.LUT R18, R29, 0xffff, RZ, 0xc0, !PT ;  /* 0x0000ffff1d127812 */ /* 0x004fe400078ec0ff */
[----:B------:R-:W-:Y:S02]  /*18180*/  PRMT R29, R5, 0x3340, R1 ;  /* 0x00003340051d7816 */ /* 0x000fe40000000001 */
[----:B------:R-:W-:-:S02]  /*18190*/  PRMT R24, R18, 0x3340, R19 ;  /* 0x0000334012187816 */ /* 0x000fc40000000013 */
[----:B------:R-:W-:Y:S02]  /*181a0*/  PRMT R3, R6, 0x3340, R13 ;  /* 0x0000334006037816 */ /* 0x000fe4000000000d */
[----:B------:R-:W-:Y:S02]  /*181b0*/  PRMT R8, R24, 0x5410, R8 ;  /* 0x0000541018087816 */ /* 0x000fe40000000008 */
[----:B------:R-:W2:Y:S01]  /*181c0*/  LDL.LU R24, [R1+0x4] ;  /* 0x0000040001187983 */ /* 0x000ea20000300800 */
[----:B------:R-:W-:Y:S02]  /*181d0*/  PRMT R29, R4, 0x5410, R29 ;  /* 0x00005410041d7816 */ /* 0x000fe4000000001d */
[----:B------:R-:W-:Y:S01]  /*181e0*/  LOP3.LUT R0, R23, 0x70, R27, 0x78, !PT ;  /* 0x0000007017007812 */ /* 0x000fe200078e781b */
[----:B------:R-:W-:Y:S04]  /*181f0*/  STL [R1+0x67c], R8 ;  /* 0x00067c0801007387 */ /* 0x000fe80000100800 */
[----:B------:R0:W-:Y:S04]  /*18200*/  STL [R1+0x678], R29 ;  /* 0x0006781d01007387 */ /* 0x0001e80000100800 */
[----:B0-----:R-:W3:Y:S01]  /*18210*/  LDL.LU R29, [R1+0x8] ;  /* 0x00000800011d7983 */ /* 0x001ee20000300800 */
[----:B------:R-:W-:-:S05]  /*18220*/  PRMT R2, R3, 0x5410, R2 ;  /* 0x0000541003027816 */ /* 0x000fca0000000002 */
[----:B------:R0:W-:Y:S04]  /*18230*/  STL [R1], R2 ;  /* 0x0000000201007387 */ /* 0x0001e80000100800 */
[----:B------:R-:W4:Y:S01]  /*18240*/  LDL.LU R8, [R1+0x1c] ;  /* 0x00001c0001087983 */ /* 0x000f220000300800 */
[----:B------:R-:W1:Y:S01]  /*18250*/  S2R R27, SR_TID.X ;  /* 0x00000000001b7919 */ /* 0x000e620000002100 */
[----:B0-----:R-:W0:Y:S01]  /*18260*/  S2R R2, SR_CgaCtaId ;  /* 0x0000000000027919 */ /* 0x001e220000008800 */
[----:B------:R-:W-:Y:S02]  /*18270*/  LOP3.LUT R4, R11, 0xffff, RZ, 0xc0, !PT ;  /* 0x0000ffff0b047812 */ /* 0x000fe400078ec0ff */
[----:B------:R-:W-:Y:S02]  /*18280*/  LOP3.LUT R11, R12, 0xffff, RZ, 0xc0, !PT ;  /* 0x0000ffff0c0b7812 */ /* 0x000fe400078ec0ff */
[----:B------:R-:W-:-:S02]  /*18290*/  MOV R12, 0x400 ;  /* 0x00000400000c7802 */ /* 0x000fc40000000f00 */
[----:B------:R-:W-:Y:S02]  /*182a0*/  SHF.R.U32.HI R3, RZ, 0x8, R22 ;  /* 0x00000008ff037819 */ /* 0x000fe40000011616 */
[----:B------:R-:W-:Y:S02]  /*182b0*/  SHF.R.U32.HI R14, RZ, 0x8, R14 ;  /* 0x00000008ff0e7819 */ /* 0x000fe4000001160e */
[----:B------:R-:W-:Y:S02]  /*182c0*/  LOP3.LUT R3, R3, 0xffff, RZ, 0xc0, !PT ;  /* 0x0000ffff03037812 */ /* 0x000fe400078ec0ff */
[----:B------:R-:W-:Y:S02]  /*182d0*/  SHF.R.U32.HI R15, RZ, 0x8, R15 ;  /* 0x00000008ff0f7819 */ /* 0x000fe4000001160f */
[----:B-1----:R-:W-:Y:S02]  /*182e0*/  LOP3.LUT R23, R27, 0x20, RZ, 0xc0, !PT ;  /* 0x000000201b177812 */ /* 0x002fe400078ec0ff */
[----:B------:R-:W-:-:S02]  /*182f0*/  LOP3.LUT R27, R10, 0xffff, RZ, 0xc0, !PT ;  /* 0x0000ffff0a1b7812 */ /* 0x000fc400078ec0ff */
[----:B0-----:R-:W-:Y:S02]  /*18300*/  LEA R12, R2, R12, 0x18 ;  /* 0x0000000c020c7211 */ /* 0x001fe400078ec0ff */
[----:B------:R-:W-:-:S04]  /*18310*/  SHF.R.U32.HI R2, RZ, 0x8, R17 ;  /* 0x00000008ff027819 */ /* 0x000fc80000011611 */
[----:B------:R-:W-:Y:S01]  /*18320*/  LOP3.LUT R2, R2, 0xffff, RZ, 0xc0, !PT ;  /* 0x0000ffff02027812 */ /* 0x000fe200078ec0ff */
[----:B------:R-:W-:Y:S01]  /*18330*/  IMAD R12, R23, 0x10, R12 ;  /* 0x00000010170c7824 */ /* 0x000fe200078e020c */
[----:B------:R-:W-:-:S03]  /*18340*/  PRMT R17, R27, 0x3340, R4 ;  /* 0x000033401b117816 */ /* 0x000fc60000000004 */
[----:B------:R-:W-:Y:S01]  /*18350*/  IMAD.IADD R0, R0, 0x1, R12 ;  /* 0x0000000100007824 */ /* 0x000fe200078e020c */
[----:B------:R-:W-:Y:S02]  /*18360*/  PRMT R3, R3, 0x3340, R1 ;  /* 0x0000334003037816 */ /* 0x000fe40000000001 */
[----:B------:R-:W-:-:S04]  /*18370*/  SHF.R.U32.HI R28, RZ, 0x8, R28 ;  /* 0x00000008ff1c7819 */ /* 0x000fc8000001161c */
[----:B------:R-:W-:Y:S02]  /*18380*/  LOP3.LUT R28, R28, 0xffff, RZ, 0xc0, !PT ;  /* 0x0000ffff1c1c7812 */ /* 0x000fe400078ec0ff */
[----:B--2---:R-:W-:Y:S02]  /*18390*/  SHF.R.U32.HI R10, RZ, 0x8, R24 ;  /* 0x00000008ff0a7819 */ /* 0x004fe40000011618 */
[----:B------:R-:W2:Y:S02]  /*183a0*/  LDL.LU R24, [R1+0x14] ;  /* 0x0000140001187983 */ /* 0x000ea40000300800 */
[----:B------:R-:W-:Y:S02]  /*183b0*/  LOP3.LUT R10, R10, 0xffff, RZ, 0xc0, !PT ;  /* 0x0000ffff0a0a7812 */ /* 0x000fe400078ec0ff */
[----:B------:R0:W-:Y:S02]  /*183c0*/  STL [R1+0x24], R11 ;  /* 0x0000240b01007387 */ /* 0x0001e40000100800 */
[----:B------:R-:W-:-:S02]  /*183d0*/  PRMT R2, R10, 0x3340, R2 ;  /* 0x000033400a027816 */ /* 0x000fc40000000002 */
[----:B0-----:R-:W-:Y:S02]  /*183e0*/  PRMT R11, R11, 0x3340, R1 ;  /* 0x000033400b0b7816 */ /* 0x001fe40000000001 */
[----:B---3--:R-:W-:Y:S02]  /*183f0*/  SHF.R.U32.HI R10, RZ, 0x8, R29 ;  /* 0x00000008ff0a7819 */ /* 0x008fe4000001161d */
[----:B------:R-:W-:Y:S02]  /*18400*/  PRMT R11, R17, 0x5410, R11 ;  /* 0x00005410110b7816 */ /* 0x000fe4000000000b */
[----:B------:R-:W-:Y:S02]  /*18410*/  LOP3.LUT R12, R10, 0xffff, RZ, 0xc0, !PT ;  /* 0x0000ffff0a0c7812 */ /* 0x000fe400078ec0ff */
[----:B------:R-:W-:Y:S01]  /*18420*/  LOP3.LUT R10, R14, 0xffff, RZ, 0xc0, !PT ;  /* 0x0000ffff0e0a7812 */ /* 0x000fe200078ec0ff */
[----:B------:R-:W-:Y:S01]  /*18430*/  STL [R1+0x680], R11 ;  /* 0x0006800b01007387 */ /* 0x000fe20000100800 */
[----:B------:R-:W-:-:S02]  /*18440*/  LOP3.LUT R17, R15, 0xffff, RZ, 0xc0, !PT ;  /* 0x0000ffff0f117812 */ /* 0x000fc400078ec0ff */
[----:B------:R-:W-:Y:S01]  /*18450*/  PRMT R15, R10, 0x3340, R1 ;  /* 0x000033400a0f7816 */ /* 0x000fe20000000001 */
[----:B------:R-:W-:Y:S01]  /*18460*/  STL [R1+0x670], R2 ;  /* 0x0006700201007387 */ /* 0x000fe20000100800 */
[----:B------:R-:W-:-:S03]  /*18470*/  SHF.R.U32.HI R10, RZ, 0x8, R7 ;  /* 0x00000008ff0a7819 */ /* 0x000fc60000011607 */
[----:B------:R0:W-:Y:S04]  /*18480*/  STL [R1+0x674], R3 ;  /* 0x0006740301007387 */ /* 0x0001e80000100800 */
[----:B------:R-:W3:Y:S04]  /*18490*/  LDL.LU R7, [R1+0x684] ;  /* 0x0006840001077983 */ /* 0x000ee80000300800 */
[----:B------:R-:W5:Y:S01]  /*184a0*/  LDL.LU R29, [R1+0xa0] ;  /* 0x0000a000011d7983 */ /* 0x000f620000300800 */
[----:B------:R-:W-:-:S03]  /*184b0*/  PRMT R14, R12, 0x3340, R28 ;  /* 0x000033400c0e7816 */ /* 0x000fc6000000001c */
[----:B0-----:R-:W3:Y:S01]  /*184c0*/  LDL.LU R3, [R1+0x3c] ;  /* 0x00003c0001037983 */ /* 0x001ee20000300800 */
[----:B----4-:R-:W-:-:S03]  /*184d0*/  SHF.R.U32.HI R12, RZ, 0x8, R8 ;  /* 0x00000008ff0c7819 */ /* 0x010fc60000011608 */
[----:B------:R-:W4:Y:S04]  /*184e0*/  LDL.LU R11, [R1+0x20] ;  /* 0x00002000010b7983 */ /* 0x000f280000300800 */
[----:B------:R-:W4:Y:S01]  /*184f0*/  LDL.LU R8, [R1+0x18] ;  /* 0x0000180001087983 */ /* 0x000f220000300800 */
[----:B------:R-:W-:Y:S02]  /*18500*/  SHF.R.U32.HI R16, RZ, 0x8, R16 ;  /* 0x00000008ff107819 */ /* 0x000fe40000011610 */
[----:B------:R-:W-:Y:S01]  /*18510*/  SHF.R.U32.HI R21, RZ, 0x8, R21 ;  /* 0x00000008ff157819 */ /* 0x000fe20000011615 */
[----:B------:R-:W4:Y:S01]  /*18520*/  LDL.LU R28, [R1+0x24] ;  /* 0x00002400011c7983 */ /* 0x000f220000300800 */
[----:B------:R-:W-:Y:S02]  /*18530*/  LOP3.LUT R16, R16, 0xffff, RZ, 0xc0, !PT ;  /* 0x0000ffff10107812 */ /* 0x000fe400078ec0ff */
[----:B------:R-:W-:Y:S01]  /*18540*/  LOP3.LUT R21, R21, 0xffff, RZ, 0xc0, !PT ;  /* 0x0000ffff15157812 */ /* 0x000fe200078ec0ff */
[----:B------:R-:W4:Y:S01]  /*18550*/  LDL.LU R2, [R1+0x10] ;  /* 0x0000100001027983 */ /* 0x000f220000300800 */
[----:B------:R-:W-:-:S02]  /*18560*/  PRMT R16, R17, 0x3340, R16 ;  /* 0x0000334011107816 */ /* 0x000fc40000000010 */
[----:B------:R-:W-:Y:S02]  /*18570*/  PRMT R17, R21, 0x3340, R1 ;  /* 0x0000334015117816 */ /* 0x000fe40000000001 */
[----:B------:R-:W-:Y:S02]  /*18580*/  SHF.R.U32.HI R18, RZ, 0x8, R18 ;  /* 0x00000008ff127819 */ /* 0x000fe40000011612 */
[----:B------:R-:W-:Y:S02]  /*18590*/  SHF.R.U32.HI R19, RZ, 0x8, R19 ;  /* 0x00000008ff137819 */ /* 0x000fe40000011613 */
[----:B------:R-:W-:Y:S02]  /*185a0*/  LOP3.LUT R22, R12, 0xffff, RZ, 0xc0, !PT ;  /* 0x0000ffff0c167812 */ /* 0x000fe400078ec0ff */
[----:B------:R-:W-:Y:S02]  /*185b0*/  SHF.R.U32.HI R26, RZ, 0x8, R26 ;  /* 0x00000008ff1a7819 */ /* 0x000fe4000001161a */
[----:B------:R-:W-:-:S02]  /*185c0*/  SHF.R.U32.HI R25, RZ, 0x8, R25 ;  /* 0x00000008ff197819 */ /* 0x000fc40000011619 */
[----:B------:R-:W-:Y:S02]  /*185d0*/  LOP3.LUT R12, R10, 0xffff, RZ, 0xc0, !PT ;  /* 0x0000ffff0a0c7812 */ /* 0x000fe400078ec0ff */
[----:B------:R-:W-:Y:S02]  /*185e0*/  SHF.R.U32.HI R5, RZ, 0x8, R5 ;  /* 0x00000008ff057819 */ /* 0x000fe40000011605 */
[----:B------:R-:W-:Y:S02]  /*185f0*/  SHF.R.U32.HI R20, RZ, 0x8, R20 ;  /* 0x00000008ff147819 */ /* 0x000fe40000011614 */
[----:B------:R-:W-:Y:S02]  /*18600*/  LOP3.LUT R10, R19, 0xffff, RZ, 0xc0, !PT ;  /* 0x0000ffff130a7812 */ /* 0x000fe400078ec0ff */
[----:B------:R-:W-:Y:S02]  /*18610*/  LOP3.LUT R23, R18, 0xffff, RZ, 0xc0, !PT ;  /* 0x0000ffff12177812 */ /* 0x000fe400078ec0ff */
[----:B------:R-:W-:-:S02]  /*18620*/  SHF.R.U32.HI R6, RZ, 0x8, R6 ;  /* 0x00000008ff067819 */ /* 0x000fc40000011606 */
[----:B------:R-:W-:Y:S02]  /*18630*/  SHF.R.U32.HI R13, RZ, 0x8, R13 ;  /* 0x00000008ff0d7819 */ /* 0x000fe4000001160d */
[----:B------:R-:W-:Y:S02]  /*18640*/  SHF.R.U32.HI R9, RZ, 0x8, R9 ;  /* 0x00000008ff097819 */ /* 0x000fe40000011609 */
[----:B------:R-:W-:Y:S02]  /*18650*/  LOP3.LUT R26, R26, 0xffff, RZ, 0xc0, !PT ;  /* 0x0000ffff1a1a7812 */ /* 0x000fe400078ec0ff */
[----:B------:R-:W-:Y:S02]  /*18660*/  LOP3.LUT R5, R5, 0xffff, RZ, 0xc0, !PT ;  /* 0x0000ffff05057812 */ /* 0x000fe400078ec0ff */
[----:B------:R-:W-:Y:S02]  /*18670*/  PRMT R19, R12, 0x3340, R1 ;  /* 0x000033400c137816 */ /* 0x000fe40000000001 */
[----:B------:R-:W-:Y:S01]  /*18680*/  LOP3.LUT R6, R6, 0xffff, RZ, 0xc0, !PT ;  /* 0x0000ffff06067812 */ /* 0x000fe200078ec0ff */
[----:B------:R-:W4:Y:S01]  /*18690*/  LDL.LU R12, [R1+0xa4] ;  /* 0x0000a400010c7983 */ /* 0x000f220000300800 */
[----:B------:R-:W-:-:S02]  /*186a0*/  LOP3.LUT R13, R13, 0xffff, RZ, 0xc0, !PT ;  /* 0x0000ffff0d0d7812 */ /* 0x000fc400078ec0ff */
[----:B------:R-:W-:Y:S02]  /*186b0*/  LOP3.LUT R9, R9, 0xffff, RZ, 0xc0, !PT ;  /* 0x0000ffff09097812 */ /* 0x000fe400078ec0ff */
[----:B--2---:R-:W-:-:S04]  /*186c0*/  SHF.R.U32.HI R21, RZ, 0x8, R24 ;  /* 0x00000008ff157819 */ /* 0x004fc80000011618 */
[----:B------:R-:W-:-:S04]  /*186d0*/  LOP3.LUT R21, R21, 0xffff, RZ, 0xc0, !PT ;  /* 0x0000ffff15157812 */ /* 0x000fc800078ec0ff */
[----:B------:R-:W-:Y:S02]  /*186e0*/  PRMT R18, R22, 0x3340, R21 ;  /* 0x0000334016127816 */ /* 0x000fe40000000015 */
[----:B------:R-:W-:Y:S02]  /*186f0*/  LOP3.LUT R22, R25, 0xffff, RZ, 0xc0, !PT ;  /* 0x0000ffff19167812 */ /* 0x000fe400078ec0ff */
[----:B------:R-:W-:Y:S02]  /*18700*/  LOP3.LUT R24, R20, 0xffff, RZ, 0xc0, !PT ;  /* 0x0000ffff14187812 */ /* 0x000fe400078ec0ff */
[----:B------:R-:W-:Y:S02]  /*18710*/  PRMT R20, R23, 0x3340, R10 ;  /* 0x0000334017147816 */ /* 0x000fe4000000000a */
[----:B------:R-:W2:Y:S01]  /*18720*/  LDL.LU R10, [R1] ;  /* 0x00000000010a7983 */ /* 0x000ea20000300800 */
[----:B------:R-:W-:Y:S02]  /*18730*/  PRMT R22, R26, 0x3340, R22 ;  /* 0x000033401a167816 */ /* 0x000fe40000000016 */
[--C-:B------:R-:W-:Y:S01]  /*18740*/  PRMT R21, R24, 0x3340, R1.reuse ;  /* 0x0000334018157816 */ /* 0x100fe20000000001 */
[----:B------:R-:W2:Y:S01]  /*18750*/  LDL.LU R26, [R1+0x50] ;  /* 0x00005000011a7983 */ /* 0x000ea20000300800 */
[----:B------:R-:W-:-:S02]  /*18760*/  PRMT R23, R5, 0x3340, R1 ;  /* 0x0000334005177816 */ /* 0x000fc40000000001 */
[----:B------:R-:W-:Y:S01]  /*18770*/  PRMT R24, R6, 0x3340, R13 ;  /* 0x0000334006187816 */ /* 0x000fe2000000000d */
[----:B------:R-:W2:Y:S01]  /*18780*/  LDL.LU R5, [R1+0x34] ;  /* 0x0000340001057983 */ /* 0x000ea20000300800 */
[----:B------:R-:W-:-:S03]  /*18790*/  PRMT R25, R9, 0x3340, R1 ;  /* 0x0000334009197816 */ /* 0x000fc60000000001 */
[----:B------:R-:W2:Y:S01]  /*187a0*/  LDL.LU R6, [R1+0x30] ;  /* 0x0000300001067983 */ /* 0x000ea20000300800 */
[----:B-----5:R-:W-:Y:S02]  /*187b0*/  LOP3.LUT R29, R29, 0xffff, RZ, 0xc0, !PT ;  /* 0x0000ffff1d1d7812 */ /* 0x020fe400078ec0ff */
[----:B---3--:R-:W-:Y:S02]  /*187c0*/  LOP3.LUT R9, R3, 0xffff, RZ, 0xc0, !PT ;  /* 0x0000ffff03097812 */ /* 0x008fe400078ec0ff */
[----:B----4-:R-:W-:Y:S01]  /*187d0*/  LOP3.LUT R11, R11, 0xffff, RZ, 0xc0, !PT ;  /* 0x0000ffff0b0b7812 */ /* 0x010fe200078ec0ff */
[----:B------:R-:W-:Y:S01]  /*187e0*/  STL [R1+0xc], R29 ;  /* 0x00000c1d01007387 */ /* 0x000fe20000100800 */
[----:B------:R-:W-:-:S03]  /*187f0*/  LOP3.LUT R3, R8, 0xffff, RZ, 0xc0, !PT ;  /* 0x0000ffff08037812 */ /* 0x000fc600078ec0ff */
[----:B------:R0:W-:Y:S01]  /*18800*/  STL [R1+0x8], R11 ;  /* 0x0000080b01007387 */ /* 0x0001e20000100800 */
[----:B------:R-:W-:-:S03]  /*18810*/  LOP3.LUT R8, R7, 0xffff, RZ, 0xc0, !PT ;  /* 0x0000ffff07087812 */ /* 0x000fc600078ec0ff */
[----:B------:R-:W3:Y:S01]  /*18820*/  LDL.LU R7, [R1+0x2c] ;  /* 0x00002c0001077983 */ /* 0x000ee20000300800 */
[----:B------:R-:W-:-:S03]  /*18830*/  LOP3.LUT R2, R2, 0xffff, RZ, 0xc0, !PT ;  /* 0x0000ffff02027812 */ /* 0x000fc600078ec0ff */
[----:B------:R-:W-:Y:S01]  /*18840*/  STL [R1+0x14], R9 ;  /* 0x0000140901007387 */ /* 0x000fe20000100800 */
[----:B--2---:R-:W-:Y:S02]  /*18850*/  LOP3.LUT R13, R26, 0xffff, RZ, 0xc0, !PT ;  /* 0x0000ffff1a0d7812 */ /* 0x004fe400078ec0ff */
[----:B------:R-:W-:Y:S02]  /*18860*/  SHF.R.U32.HI R26, RZ, 0x8, R4 ;  /* 0x00000008ff1a7819 */ /* 0x000fe40000011604 */
[----:B------:R-:W2:Y:S04]  /*18870*/  LDL.LU R4, [R1+0x38] ;  /* 0x0000380001047983 */ /* 0x000ea80000300800 */
[----:B------:R1:W-:Y:S01]  /*18880*/  STL [R1+0x4], R8 ;  /* 0x0000040801007387 */ /* 0x0003e20000100800 */
[----:B------:R-:W-:-:S03]  /*18890*/  PRMT R6, R6, 0x4210, R11 ;  /* 0x0000421006067816 */ /* 0x000fc6000000000b */
[----:B------:R4:W-:Y:S04]  /*188a0*/  STL [R1+0x18], R3 ;  /* 0x0000180301007387 */ /* 0x0009e80000100800 */
[----:B------:R5:W-:Y:S04]  /*188b0*/  STL [R1+0x10], R2 ;  /* 0x0000100201007387 */ /* 0x000be80000100800 */
[----:B0-----:R-:W4:Y:S01]  /*188c0*/  LDL.LU R11, [R1+0x680] ;  /* 0x00068000010b7983 */ /* 0x001f220000300800 */
[----:B---3--:R-:W-:-:S03]  /*188d0*/  PRMT R7, R7, 0x4210, R8 ;  /* 0x0000421007077816 */ /* 0x008fc60000000008 */
[----:B-1----:R-:W3:Y:S01]  /*188e0*/  LDL.LU R8, [R1+0x67c] ;  /* 0x00067c0001087983 */ /* 0x002ee20000300800 */
[----:B------:R-:W-:Y:S02]  /*188f0*/  SHF.R.U32.HI R27, RZ, 0x8, R27 ;  /* 0x00000008ff1b7819 */ /* 0x000fe4000001161b */
[----:B------:R-:W-:Y:S02]  /*18900*/  LOP3.LUT R12, R12, 0xffff, RZ, 0xc0, !PT ;  /* 0x0000ffff0c0c7812 */ /* 0x000fe400078ec0ff */
[----:B------:R-:W-:Y:S02]  /*18910*/  LOP3.LUT R27, R27, 0xffff, RZ, 0xc0, !PT ;  /* 0x0000ffff1b1b7812 */ /* 0x000fe400078ec0ff */
[----:B------:R-:W-:Y:S02]  /*18920*/  LOP3.LUT R26, R26, 0xffff, RZ, 0xc0, !PT ;  /* 0x0000ffff1a1a7812 */ /* 0x000fe400078ec0ff */
[----:B------:R-:W-:Y:S02]  /*18930*/  PRMT R5, R5, 0x4210, R13 ;  /* 0x0000421005057816 */ /* 0x000fe4000000000d */
[----:B------:R-:W-:-:S02]  /*18940*/  PRMT R10, R10, 0x4210, R3 ;  /* 0x000042100a0a7816 */ /* 0x000fc40000000003 */
[----:B------:R-:W-:Y:S02]  /*18950*/  PRMT R26, R27, 0x3340, R26 ;  /* 0x000033401b1a7816 */ /* 0x000fe4000000001a */
[----:B--2---:R-:W-:Y:S02]  /*18960*/  PRMT R4, R4, 0x4210, R12 ;  /* 0x0000421004047816 */ /* 0x004fe4000000000c */
[----:B---3--:R-:W-:Y:S02]  /*18970*/  PRMT R8, R8, 0x4210, R29 ;  /* 0x0000421008087816 */ /* 0x008fe4000000001d */
[----:B------:R-:W2:Y:S01]  /*18980*/  LDL.LU R29, [R1+0x678] ;  /* 0x00067800011d7983 */ /* 0x000ea20000300800 */
[----:B----4-:R-:W-:-:S03]  /*18990*/  PRMT R11, R11, 0x4210, R2 ;  /* 0x000042100b0b7816 */ /* 0x010fc60000000002 */
[----:B------:R-:W3:Y:S04]  /*189a0*/  LDL.LU R3, [R1+0x674] ;  /* 0x0006740001037983 */ /* 0x000ee80000300800 */
[----:B-----5:R-:W3:Y:S04]  /*189b0*/  LDL.LU R2, [R1+0x670] ;  /* 0x0006700001027983 */ /* 0x020ee80000300800 */
[----:B------:R-:W4:Y:S04]  /*189c0*/  LDL.LU R27, [R1+0xc] ;  /* 0x00000c00011b7983 */ /* 0x000f280000300800 */
[----:B------:R0:W-:Y:S04]  /*189d0*/  STS.128 [R0], R4 ;  /* 0x0000000400007388 */ /* 0x0001e80000000c00 */
[----:B0-----:R-:W5:Y:S01]  /*189e0*/  LDL.LU R5, [R1+0x28] ;  /* 0x0000280001057983 */ /* 0x001f620000300800 */
[----:B------:R-:W-:-:S03]  /*189f0*/  PRMT R14, R14, 0x5410, R15 ;  /* 0x000054100e0e7816 */ /* 0x000fc6000000000f */
[----:B------:R-:W4:Y:S01]  /*18a00*/  LDL.LU R6, [R1+0x18] ;  /* 0x0000180001067983 */ /* 0x000f220000300800 */
[----:B------:R-:W-:-:S03]  /*18a10*/  PRMT R15, R18, 0x5410, R19 ;  /* 0x00005410120f7816 */ /* 0x000fc60000000013 */
[----:B------:R-:W4:Y:S01]  /*18a20*/  LDL.LU R7, [R1+0x10] ;  /* 0x0000100001077983 */ /* 0x000f220000300800 */
[----:B--2---:R-:W-:Y:S02]  /*18a30*/  PRMT R9, R29, 0x4210, R9 ;  /* 0x000042101d097816 */ /* 0x004fe40000000009 */
[----:B------:R-:W5:Y:S01]  /*18a40*/  S2R R29, SR_TID.X ;  /* 0x00000000001d7919 */ /* 0x000f620000002100 */
[----:B---3--:R-:W-:Y:S02]  /*18a50*/  PRMT R2, R2, 0x5410, R3 ;  /* 0x0000541002027816 */ /* 0x008fe40000000003 */
[----:B------:R0:W-:Y:S02]  /*18a60*/  STS.128 [R0+0x80], R8 ;  /* 0x0000800800007388 */ /* 0x0001e40000000c00 */
[----:B0-----:R-:W-:Y:S02]  /*18a70*/  PRMT R8, R20, 0x5410, R21 ;  /* 0x0000541014087816 */ /* 0x001fe40000000015 */
[----:B------:R-:W-:-:S02]  /*18a80*/  PRMT R9, R22, 0x5410, R23 ;  /* 0x0000541016097816 */ /* 0x000fc40000000017 */
[----:B-----5:R-:W-:Y:S02]  /*18a90*/  LOP3.LUT R3, R5, 0x20, R29, 0x78, !PT ;  /* 0x0000002005037812 */ /* 0x020fe400078e781d */
[----:B------:R-:W2:Y:S04]  /*18aa0*/  LDL.LU R5, [R1+0x62c] ;  /* 0x00062c0001057983 */ /* 0x000ea80000300800 */
[----:B------:R-:W3:Y:S04]  /*18ab0*/  LDL.LU R18, [R1+0x4] ;  /* 0x0000040001127983 */ /* 0x000ee80000300800 */
[----:B------:R-:W5:Y:S04]  /*18ac0*/  LDL.LU R19, [R1+0x14] ;  /* 0x0000140001137983 */ /* 0x000f680000300800 */
[----:B------:R-:W5:Y:S04]  /*18ad0*/  LDL.LU R21, [R1+0x8] ;  /* 0x0000080001157983 */ /* 0x000f680000300800 */
[----:B------:R-:W5:Y:S01]  /*18ae0*/  LDL.LU R22, [R1+0x2e0] ;  /* 0x0002e00001167983 */ /* 0x000f620000300800 */
[----:B------:R-:W0:Y:S01]  /*18af0*/  S2R R11, SR_CgaCtaId ;  /* 0x00000000000b7919 */ /* 0x000e220000008800 */
[----:B------:R-:W-:-:S04]  /*18b00*/  SHF.R.U32.HI R28, RZ, 0x8, R28 ;  /* 0x00000008ff1c7819 */ /* 0x000fc8000001161c */
[----:B------:R-:W-:Y:S02]  /*18b10*/  LOP3.LUT R28, R28, 0xffff, RZ, 0xc0, !PT ;  /* 0x0000ffff1c1c7812 */ /* 0x000fe400078ec0ff */
[----:B------:R-:W-:Y:S02]  /*18b20*/  MOV R4, 0x400 ;  /* 0x0000040000047802 */ /* 0x000fe40000000f00 */
[----:B------:R-:W-:Y:S02]  /*18b30*/  PRMT R28, R28, 0x3340, R1 ;  /* 0x000033401c1c7816 */ /* 0x000fe40000000001 */
[----:B------:R-:W-:Y:S02]  /*18b40*/  PRMT R16, R16, 0x5410, R17 ;  /* 0x0000541010107816 */ /* 0x000fe40000000011 */
[----:B------:R-:W-:Y:S02]  /*18b50*/  PRMT R13, R14, 0x5210, R13 ;  /* 0x000052100e0d7816 */ /* 0x000fe4000000000d */
[----:B----4-:R-:W-:-:S02]  /*18b60*/  PRMT R8, R8, 0x5210, R27 ;  /* 0x0000521008087816 */ /* 0x010fc4000000001b */
[----:B------:R-:W-:Y:S02]  /*18b70*/  PRMT R10, R24, 0x5410, R25 ;  /* 0x00005410180a7816 */ /* 0x000fe40000000019 */
[----:B------:R-:W-:Y:S02]  /*18b80*/  SHF.R.U32.HI R27, RZ, 0x4, R29 ;  /* 0x00000004ff1b7819 */ /* 0x000fe4000001161d */
[----:B------:R-:W-:Y:S02]  /*18b90*/  PRMT R12, R2, 0x5210, R12 ;  /* 0x00005210020c7816 */ /* 0x000fe4000000000c */
[----:B------:R-:W-:Y:S02]  /*18ba0*/  PRMT R10, R10, 0x5210, R6 ;  /* 0x000052100a0a7816 */ /* 0x000fe40000000006 */
[----:B------:R-:W-:Y:S02]  /*18bb0*/  SGXT.U32 R27, R27, 0x2 ;  /* 0x000000021b1b781a */ /* 0x000fe40000000000 */
[----:B0-----:R-:W-:-:S02]  /*18bc0*/  LEA R4, R11, R4, 0x18 ;  /* 0x000000040b047211 */ /* 0x001fc400078ec0ff */
[----:B------:R-:W-:-:S04]  /*18bd0*/  PRMT R11, R26, 0x5410, R28 ;  /* 0x000054101a0b7816 */ /* 0x000fc8000000001c */
[----:B------:R-:W-:Y:S02]  /*18be0*/  PRMT R11, R11, 0x5210, R7 ;  /* 0x000052100b0b7816 */ /* 0x000fe40000000007 */
[----:B------:R-:W-:Y:S01]  /*18bf0*/  LOP3.LUT R17, R3, 0x40, RZ, 0x3c, !PT ;  /* 0x0000004003117812 */ /* 0x000fe200078e3cff */
[----:B------:R-:W-:-:S04]  /*18c00*/  IMAD.IADD R3, R4, 0x1, R3 ;  /* 0x0000000104037824 */ /* 0x000fc800078e0203 */
[----:B------:R-:W-:Y:S01]  /*18c10*/  IMAD.IADD R4, R4, 0x1, R17 ;  /* 0x0000000104047824 */ /* 0x000fe200078e0211 */
[----:B--2---:R-:W-:Y:S01]  /*18c20*/  ISETP.GE.AND P0, PT, R5, UR4, PT ;  /* 0x0000000405007c0c */ /* 0x004fe2000bf06270 */
[----:B------:R-:W-:Y:S01]  /*18c30*/  ULDC UR4, c[0x0][0x244] ;  /* 0x0000910000047ab9 */ /* 0x000fe20000000800 */
[----:B---3--:R-:W-:Y:S02]  /*18c40*/  PRMT R15, R15, 0x5210, R18 ;  /* 0x000052100f0f7816 */ /* 0x008fe40000000012 */
[----:B-----5:R-:W-:Y:S02]  /*18c50*/  PRMT R9, R9, 0x5210, R19 ;  /* 0x0000521009097816 */ /* 0x020fe40000000013 */
[----:B------:R-:W-:Y:S01]  /*18c60*/  PRMT R14, R16, 0x5210, R21 ;  /* 0x00005210100e7816 */ /* 0x000fe20000000015 */
[----:B------:R-:W-:Y:S01]  /*18c70*/  IMAD R21, R5, UR4, RZ ;  /* 0x0000000405157c24 */ /* 0x000fe2000f8e02ff */
[----:B------:R-:W-:-:S03]  /*18c80*/  LEA.HI R5, R29, R22, RZ, 0x1c ;  /* 0x000000161d057211 */ /* 0x000fc600078fe0ff */
[----:B------:R-:W-:Y:S04]  /*18c90*/  STS.128 [R0+0x100], R12 ;  /* 0x0001000c00007388 */ /* 0x000fe80000000c00 */
[----:B------:R0:W-:Y:S01]  /*18ca0*/  STL [R1+0x4], R5 ;  /* 0x0000040501007387 */ /* 0x0001e20000100800 */
[----:B------:R-:W-:-:S03]  /*18cb0*/  LOP3.LUT R7, R22, 0xf4, R27, 0xfe, !PT ;  /* 0x000000f416077812 */ /* 0x000fc600078efe1b */
[----:B------:R-:W-:Y:S01]  /*18cc0*/  STS.128 [R0+0x180], R8 ;  /* 0x0001800800007388 */ /* 0x000fe20000000c00 */
[C-C-:B------:R-:W-:Y:S01]  /*18cd0*/  LOP3.LUT R6, R22.reuse, 0xf0, R27.reuse, 0xfe, !PT ;  /* 0x000000f016067812 */ /* 0x140fe200078efe1b */
[----:B------:R-:W-:Y:S01]  /*18ce0*/  BAR.SYNC.DEFER_BLOCKING 0x0 ;  /* 0x0000000000007b1d */ /* 0x000fe20000010000 */
[----:B0-----:R-:W-:-:S05]  /*18cf0*/  LOP3.LUT R5, R22, 0xf8, R27, 0xfe, !PT ;  /* 0x000000f816057812 */ /* 0x001fca00078efe1b */
[----:B------:R0:W-:Y:S04]  /*18d00*/  STL [R1+0xd0], R5 ;  /* 0x0000d00501007387 */ /* 0x0001e80000100800 */
[----:B------:R1:W-:Y:S01]  /*18d10*/  STL [R1+0xcc], R7 ;  /* 0x0000cc0701007387 */ /* 0x0003e20000100800 */
[----:B0-----:R-:W-:-:S03]  /*18d20*/  LOP3.LUT R5, R22, 0xec, R27, 0xfe, !PT ;  /* 0x000000ec16057812 */ /* 0x001fc600078efe1b */
[----:B------:R0:W-:Y:S01]  /*18d30*/  STL [R1+0xc8], R6 ;  /* 0x0000c80601007387 */ /* 0x0001e20000100800 */
[----:B-1----:R-:W-:-:S03]  /*18d40*/  LOP3.LUT R7, R22, 0xe8, R27, 0xfe, !PT ;  /* 0x000000e816077812 */ /* 0x002fc600078efe1b */
[----:B------:R1:W-:Y:S04]  /*18d50*/  STL [R1+0xc4], R5 ;  /* 0x0000c40501007387 */ /* 0x0003e80000100800 */
[----:B------:R-:W2:Y:S01]  /*18d60*/  LDS.128 R16, [R3] ;  /* 0x0000000003107984 */ /* 0x000ea20000000c00 */
[----:B0-----:R-:W-:-:S03]  /*18d70*/  LOP3.LUT R6, R22, 0xe4, R27, 0xfe, !PT ;  /* 0x000000e416067812 */ /* 0x001fc600078efe1b */
[----:B------:R-:W0:Y:S01]  /*18d80*/  LDS.128 R8, [R4] ;  /* 0x0000000004087984 */ /* 0x000e220000000c00 */
[----:B-1----:R-:W-:-:S03]  /*18d90*/  LOP3.LUT R5, R22, 0xe0, R27, 0xfe, !PT ;  /* 0x000000e016057812 */ /* 0x002fc600078efe1b */
[----:B------:R1:W-:Y:S04]  /*18da0*/  STL [R1+0xc0], R7 ;  /* 0x0000c00701007387 */ /* 0x0003e80000100800 */
[----:B------:R3:W-:Y:S04]  /*18db0*/  STL [R1+0xbc], R6 ;  /* 0x0000bc0601007387 */ /* 0x0007e80000100800 */
[----:B------:R4:W-:Y:S01]  /*18dc0*/  STL [R1+0xb8], R5 ;  /* 0x0000b80501007387 */ /* 0x0009e20000100800 */
[C-C-:B-1----:R-:W-:Y:S02]  /*18dd0*/  LOP3.LUT R7, R22.reuse, 0xdc, R27.reuse, 0xfe, !PT ;  /* 0x000000dc16077812 */ /* 0x142fe400078efe1b */
[C---:B------:R-:W-:Y:S01]  /*18de0*/  LOP3.LUT R2, R22.reuse, R27, RZ, 0xfc, !PT ;  /* 0x0000001b16027212 */ /* 0x040fe200078efcff */
[----:B------:R-:W1:Y:S01]  /*18df0*/  LDS.128 R12, [R3+0x200] ;  /* 0x00020000030c7984 */ /* 0x000e620000000c00 */
[----:B---3--:R-:W-:-:S02]  /*18e00*/  LOP3.LUT R6, R22, 0xd8, R27, 0xfe, !PT ;  /* 0x000000d816067812 */ /* 0x008fc400078efe1b */
[C-C-:B----4-:R-:W-:Y:S01]  /*18e10*/  LOP3.LUT R5, R22.reuse, 0xd4, R27.reuse, 0xfe, !PT ;  /* 0x000000d416057812 */ /* 0x150fe200078efe1b */
[----:B------:R3:W-:Y:S04]  /*18e20*/  STL [R1+0xb4], R7 ;  /* 0x0000b40701007387 */ /* 0x0007e80000100800 */
[----:B------:R4:W-:Y:S04]  /*18e30*/  STL [R1+0xb0], R6 ;  /* 0x0000b00601007387 */ /* 0x0009e80000100800 */
[----:B------:R5:W-:Y:S01]  /*18e40*/  STL [R1+0xac], R5 ;  /* 0x0000ac0501007387 */ /* 0x000be20000100800 */
[----:B---3--:R-:W-:-:S02]  /*18e50*/  LOP3.LUT R7, R22, 0xd0, R27, 0xfe, !PT ;  /* 0x000000d016077812 */ /* 0x008fc400078efe1b */
[----:B----4-:R-:W-:-:S03]  /*18e60*/  LOP3.LUT R6, R22, 0xcc, R27, 0xfe, !PT ;  /* 0x000000cc16067812 */ /* 0x010fc600078efe1b */
[----:B------:R3:W-:Y:S01]  /*18e70*/  STL [R1+0xa8], R7 ;  /* 0x0000a80701007387 */ /* 0x0007e20000100800 */
[----:B-----5:R-:W-:-:S03]  /*18e80*/  LOP3.LUT R5, R22, 0xc8, R27, 0xfe, !PT ;  /* 0x000000c816057812 */ /* 0x020fc600078efe1b */
[----:B------:R4:W-:Y:S04]  /*18e90*/  STL [R1+0xa4], R6 ;  /* 0x0000a40601007387 */ /* 0x0009e80000100800 */
[----:B------:R5:W-:Y:S01]  /*18ea0*/  STL [R1+0xa0], R5 ;  /* 0x0000a00501007387 */ /* 0x000be20000100800 */
[C-C-:B---3--:R-:W-:Y:S02]  /*18eb0*/  LOP3.LUT R7, R22.reuse, 0xc4, R27.reuse, 0xfe, !PT ;  /* 0x000000c416077812 */ /* 0x148fe400078efe1b */
        /* <DEDUP_REMOVED lines=31> */
[----:B------:R-:W-:Y:S01]  /*190b0*/  STL [R1+0x60], R7 ;  /* 0x0000600701007387 */ /* 0x000fe20000100800 */
[----:B-----5:R-:W-:-:S03]  /*190c0*/  LOP3.LUT R5, R22, 0x78, R27, 0xfe, !PT ;  /* 0x0000007816057812 */ /* 0x020fc600078efe1b */
[----:B------:R-:W-:Y:S04]  /*190d0*/  STL [R1+0x5c], R6 ;  /* 0x00005c0601007387 */ /* 0x000fe80000100800 */
[----:B------:R3:W-:Y:S04]  /*190e0*/  STL [R1+0x58], R5 ;  /* 0x0000580501007387 */ /* 0x0007e80000100800 */
[----:B--2---:R-:W-:Y:S04]  /*190f0*/  STL [R1+0x64c], R17 ;  /* 0x00064c1101007387 */ /* 0x004fe80000100800 */
[----:B------:R-:W-:Y:S01]  /*19100*/  STL [R1+0x634], R18 ;  /* 0x0006341201007387 */ /* 0x000fe20000100800 */
[----:B---3--:R-:W-:-:S03]  /*19110*/  LOP3.LUT R5, R22, 0x74, R27, 0xfe, !PT ;  /* 0x0000007416057812 */ /* 0x008fc600078efe1b */
[----:B------:R2:W-:Y:S02]  /*19120*/  STL [R1+0x630], R19 ;  /* 0x0006301301007387 */ /* 0x0005e40000100800 */
[C-C-:B--2---:R-:W-:Y:S02]  /*19130*/  LOP3.LUT R19, R22.reuse, 0x70, R27.reuse, 0xfe, !PT ;  /* 0x0000007016137812 */ /* 0x144fe400078efe1b */
[----:B------:R-:W-:-:S03]  /*19140*/  LOP3.LUT R18, R22, 0x6c, R27, 0xfe, !PT ;  /* 0x0000006c16127812 */ /* 0x000fc600078efe1b */
[----:B------:R2:W-:Y:S04]  /*19150*/  STL [R1+0x638], R19 ;  /* 0x0006381301007387 */ /* 0x0005e80000100800 */
[----:B------:R3:W-:Y:S01]  /*19160*/  STL [R1+0x54], R5 ;  /* 0x0000540501007387 */ /* 0x0007e20000100800 */
[----:B--2---:R-:W-:-:S03]  /*19170*/  LOP3.LUT R19, R22, 0x64, R27, 0xfe, !PT ;  /* 0x0000006416137812 */ /* 0x004fc600078efe1b */
[----:B------:R2:W-:Y:S01]  /*19180*/  STL [R1+0x63c], R18 ;  /* 0x00063c1201007387 */ /* 0x0005e20000100800 */
[----:B---3--:R-:W-:-:S03]  /*19190*/  LOP3.LUT R5, R22, 0x68, R27, 0xfe, !PT ;  /* 0x0000006816057812 */ /* 0x008fc600078efe1b */
[----:B------:R3:W-:Y:S04]  /*191a0*/  STL [R1+0x640], R19 ;  /* 0x0006401301007387 */ /* 0x0007e80000100800 */
[----:B------:R4:W-:Y:S01]  /*191b0*/  STL [R1+0x48], R5 ;  /* 0x0000480501007387 */ /* 0x0009e20000100800 */
[C-C-:B--2---:R-:W-:Y:S02]  /*191c0*/  LOP3.LUT R18, R22.reuse, 0x60, R27.reuse, 0xfe, !PT ;  /* 0x0000006016127812 */ /* 0x144fe400078efe1b */
[----:B---3--:R-:W-:-:S03]  /*191d0*/  LOP3.LUT R19, R22, 0x58, R27, 0xfe, !PT ;  /* 0x0000005816137812 */ /* 0x008fc600078efe1b */
[----:B------:R2:W-:Y:S01]  /*191e0*/  STL [R1+0x644], R18 ;  /* 0x0006441201007387 */ /* 0x0005e20000100800 */
[----:B----4-:R-:W-:-:S03]  /*191f0*/  LOP3.LUT R5, R22, 0x5c, R27, 0xfe, !PT ;  /* 0x0000005c16057812 */ /* 0x010fc600078efe1b */
[----:B------:R3:W-:Y:S04]  /*19200*/  STL [R1+0x648], R19 ;  /* 0x0006481301007387 */ /* 0x0007e80000100800 */
[----:B------:R4:W-:Y:S01]  /*19210*/  STL [R1+0x3c], R5 ;  /* 0x00003c0501007387 */ /* 0x0009e20000100800 */
[C-C-:B--2---:R-:W-:Y:S02]  /*19220*/  LOP3.LUT R18, R22.reuse, 0x54, R27.reuse, 0xfe, !PT ;  /* 0x0000005416127812 */ /* 0x144fe400078efe1b */
[----:B---3--:R-:W-:-:S03]  /*19230*/  LOP3.LUT R19, R22, 0x4c, R27, 0xfe, !PT ;  /* 0x0000004c16137812 */ /* 0x008fc600078efe1b */
[----:B------:R2:W-:Y:S01]  /*19240*/  STL [R1+0x650], R18 ;  /* 0x0006501201007387 */ /* 0x0005e20000100800 */
[----:B----4-:R-:W-:-:S03]  /*19250*/  LOP3.LUT R5, R22, 0x50, R27, 0xfe, !PT ;  /* 0x0000005016057812 */ /* 0x010fc600078efe1b */
[----:B------:R-:W-:Y:S01]  /*19260*/  STL [R1+0x654], R19 ;  /* 0x0006541301007387 */ /* 0x000fe20000100800 */
[----:B------:R-:W-:-:S03]  /*19270*/  LOP3.LUT R17, R22, 0x48, R27, 0xfe, !PT ;  /* 0x0000004816117812 */ /* 0x000fc600078efe1b */
[----:B------:R-:W-:Y:S01]  /*19280*/  STL [R1+0x30], R5 ;  /* 0x0000300501007387 */ /* 0x000fe20000100800 */
[----:B--2---:R-:W-:-:S03]  /*19290*/  LOP3.LUT R18, R22, 0x44, R27, 0xfe, !PT ;  /* 0x0000004416127812 */ /* 0x004fc600078efe1b */
[----:B0-----:R-:W-:Y:S04]  /*192a0*/  STL [R1+0x66c], R8 ;  /* 0x00066c0801007387 */ /* 0x001fe80000100800 */
[----:B------:R-:W-:Y:S04]  /*192b0*/  STL [R1+0x660], R9 ;  /* 0x0006600901007387 */ /* 0x000fe80000100800 */
[----:B------:R-:W-:Y:S04]  /*192c0*/  STL [R1+0x65c], R10 ;  /* 0x00065c0a01007387 */ /* 0x000fe80000100800 */
[----:B------:R-:W-:Y:S04]  /*192d0*/  STL [R1+0x658], R11 ;  /* 0x0006580b01007387 */ /* 0x000fe80000100800 */
[----:B------:R-:W-:Y:S04]  /*192e0*/  STL [R1+0x664], R17 ;  /* 0x0006641101007387 */ /* 0x000fe80000100800 */
[----:B------:R0:W-:Y:S02]  /*192f0*/  STL [R1+0x668], R18 ;  /* 0x0006681201007387 */ /* 0x0001e40000100800 */
[----:B0-----:R-:W0:Y:S01]  /*19300*/  LDC R18, c[0x0][0x248] ;  /* 0x00009200ff127b82 */ /* 0x001e220000000800 */
[----:B------:R-:W-:Y:S01]  /*19310*/  ISETP.LT.AND P3, PT, R2, UR5, !P0 ;  /* 0x0000000502007c0c */ /* 0x000fe2000c761270 */
[----:B------:R-:W-:-:S02]  /*19320*/  ULDC.64 UR4, c[0x0][0x220] ;  /* 0x0000880000047ab9 */ /* 0x000fc40000000a00 */
[----:B------:R-:W-:Y:S01]  /*19330*/  IADD3 R0, P1, R21, UR4, RZ ;  /* 0x0000000415007c10 */ /* 0x000fe2000ff3e0ff */
[----:B------:R-:W-:Y:S01]  /*19340*/  ULDC UR4, c[0x0][0x22c] ;  /* 0x00008b0000047ab9 */ /* 0x000fe20000000800 */
[C-C-:B------:R-:W-:Y:S02]  /*19350*/  LOP3.LUT R5, R22.reuse, 0x40, R27.reuse, 0xfe, !PT ;  /* 0x0000004016057812 */ /* 0x140fe400078efe1b */
[C-C-:B------:R-:W-:Y:S02]  /*19360*/  LOP3.LUT R19, R22.reuse, 0x38, R27.reuse, 0xfe, !PT ;  /* 0x0000003816137812 */ /* 0x140fe400078efe1b */
[C-C-:B------:R-:W-:Y:S02]  /*19370*/  LOP3.LUT R11, R22.reuse, 0x34, R27.reuse, 0xfe, !PT ;  /* 0x00000034160b7812 */ /* 0x140fe400078efe1b */
[C-C-:B------:R-:W-:Y:S02]  /*19380*/  LOP3.LUT R10, R22.reuse, 0x30, R27.reuse, 0xfe, !PT ;  /* 0x00000030160a7812 */ /* 0x140fe400078efe1b */
[----:B------:R-:W-:-:S02]  /*19390*/  LOP3.LUT R9, R22, 0x2c, R27, 0xfe, !PT ;  /* 0x0000002c16097812 */ /* 0x000fc400078efe1b */
[C-C-:B------:R-:W-:Y:S02]  /*193a0*/  LOP3.LUT R17, R22.reuse, 0x28, R27.reuse, 0xfe, !PT ;  /* 0x0000002816117812 */ /* 0x140fe400078efe1b */
[C-C-:B------:R-:W-:Y:S02]  /*193b0*/  LOP3.LUT R8, R22.reuse, 0x24, R27.reuse, 0xfe, !PT ;  /* 0x0000002416087812 */ /* 0x140fe400078efe1b */
[--C-:B------:R-:W-:Y:S01]  /*193c0*/  LOP3.LUT R23, R22, 0x20, R27.reuse, 0xfe, !PT ;  /* 0x0000002016177812 */ /* 0x100fe200078efe1b */
[----:B0-----:R-:W-:Y:S01]  /*193d0*/  IMAD R2, R2, R18, RZ ;  /* 0x0000001202027224 */ /* 0x001fe200078e02ff */
[C-C-:B------:R-:W-:Y:S02]  /*193e0*/  LOP3.LUT R29, R22.reuse, 0x1c, R27.reuse, 0xfe, !PT ;  /* 0x0000001c161d7812 */ /* 0x140fe400078efe1b */
[C-C-:B------:R-:W-:Y:S02]  /*193f0*/  LOP3.LUT R28, R22.reuse, 0x18, R27.reuse, 0xfe, !PT ;  /* 0x00000018161c7812 */ /* 0x140fe400078efe1b */
[----:B------:R-:W-:-:S02]  /*19400*/  LOP3.LUT R3, R22, 0x14, R27, 0xfe, !PT ;  /* 0x0000001416037812 */ /* 0x000fc400078efe1b */
[C-C-:B------:R-:W-:Y:S02]  /*19410*/  LOP3.LUT R20, R22.reuse, 0x10, R27.reuse, 0xfe, !PT ;  /* 0x0000001016147812 */ /* 0x140fe400078efe1b */
[C-C-:B------:R-:W-:Y:S02]  /*19420*/  LOP3.LUT R26, R22.reuse, 0xc, R27.reuse, 0xfe, !PT ;  /* 0x0000000c161a7812 */ /* 0x140fe400078efe1b */
[C-C-:B------:R-:W-:Y:S02]  /*19430*/  LOP3.LUT R25, R22.reuse, 0x8, R27.reuse, 0xfe, !PT ;  /* 0x0000000816197812 */ /* 0x140fe400078efe1b */
[----:B------:R-:W-:Y:S02]  /*19440*/  LOP3.LUT R27, R22, 0x4, R27, 0xfe, !PT ;  /* 0x00000004161b7812 */ /* 0x000fe400078efe1b */
[----:B------:R-:W-:Y:S01]  /*19450*/  LEA.HI.X.SX32 R21, R21, UR5, 0x1, P1 ;  /* 0x0000000515157c11 */ /* 0x000fe200088f0eff */
[----:B------:R-:W-:Y:S01]  /*19460*/  ULDC UR5, c[0x0][0x22c] ;  /* 0x00008b0000057ab9 */ /* 0x000fe20000000800 */
[----:B------:R-:W-:-:S02]  /*19470*/  IADD3 R22, P1, R2, R0, RZ ;  /* 0x0000000002167210 */ /* 0x000fc40007f3e0ff */
[----:B------:R-:W-:Y:S01]  /*19480*/  ISETP.LT.AND P2, PT, R23, UR4, !P0 ;  /* 0x0000000417007c0c */ /* 0x000fe2000c741270 */
[----:B------:R-:W-:Y:S01]  /*19490*/  STL [R1+0x20], R5 ;  /* 0x0000200501007387 */ /* 0x000fe20000100800 */
[----:B------:R-:W-:Y:S01]  /*194a0*/  LEA.HI.X.SX32 R23, R2, R21, 0x1, P1 ;  /* 0x0000001502177211 */ /* 0x000fe200008f0eff */
[----:B------:R-:W-:Y:S01]  /*194b0*/  ULDC UR4, c[0x0][0x22c] ;  /* 0x00008b0000047ab9 */ /* 0x000fe20000000800 */
[----:B------:R-:W-:Y:S01]  /*194c0*/  ISETP.LT.AND P1, PT, R8, UR5, !P0 ;  /* 0x0000000508007c0c */ /* 0x000fe2000c721270 */
[----:B------:R-:W0:Y:S01]  /*194d0*/  LDS.128 R4, [R4+0x200] ;  /* 0x0002000004047984 */ /* 0x000e220000000c00 */
[----:B------:R-:W-:Y:S01]  /*194e0*/  PRMT R24, R16, 0x7770, RZ ;  /* 0x0000777010187816 */ /* 0x000fe200000000ff */
[----:B------:R-:W-:Y:S02]  /*194f0*/  ULDC UR5, c[0x0][0x22c] ;  /* 0x00008b0000057ab9 */ /* 0x000fe40000000800 */
[----:B------:R-:W2:Y:S01]  /*19500*/  LDL.LU R8, [R1+0x66c] ;  /* 0x00066c0001087983 */ /* 0x000ea20000300800 */
[C---:B------:R-:W-:Y:S01]  /*19510*/  ISETP.LT.AND P5, PT, R27.reuse, UR4, !P0 ;  /* 0x000000041b007c0c */ /* 0x040fe2000c7a1270 */
[----:B------:R-:W-:Y:S01]  /*19520*/  IMAD R27, R27, R18, RZ ;  /* 0x000000121b1b7224 */ /* 0x000fe200078e02ff */
[----:B------:R-:W-:Y:S01]  /*19530*/  ULDC UR4, c[0x0][0x22c] ;  /* 0x00008b0000047ab9 */ /* 0x000fe20000000800 */
[----:B------:R3:W-:Y:S01]  /*19540*/  @P3 STG.E.U8 desc[UR6][R22.64], R24 ;  /* 0x0000001816003986 */ /* 0x0007e2000c101106 */
[----:B------:R-:W-:Y:S01]  /*19550*/  ISETP.LT.AND P4, PT, R25, UR4, !P0 ;  /* 0x0000000419007c0c */ /* 0x000fe2000c781270 */
[----:B------:R-:W-:Y:S01]  /*19560*/  ULDC UR4, c[0x0][0x22c] ;  /* 0x00008b0000047ab9 */ /* 0x000fe20000000800 */
[----:B---3--:R-:W-:Y:S01]  /*19570*/  IADD3 R24, P3, R27, R0, RZ ;  /* 0x000000001b187210 */ /* 0x008fe20007f7e0ff */
[----:B------:R-:W-:-:S03]  /*19580*/  IMAD R23, R25, R18, RZ ;  /* 0x0000001219177224 */ /* 0x000fc600078e02ff */
[----:B------:R-:W-:Y:S02]  /*19590*/  LEA.HI.X.SX32 R25, R27, R21, 0x1, P3 ;  /* 0x000000151b197211 */ /* 0x000fe400018f0eff */
[C---:B------:R-:W-:Y:S01]  /*195a0*/  ISETP.LT.AND P3, PT, R26.reuse, UR5, !P0 ;  /* 0x000000051a007c0c */ /* 0x040fe2000c761270 */
[----:B------:R-:W-:Y:S01]  /*195b0*/  IMAD R26, R26, R18, RZ ;  /* 0x000000121a1a7224 */ /* 0x000fe200078e02ff */
[----:B------:R-:W-:Y:S01]  /*195c0*/  IADD3 R22, P6, R23, R0, RZ ;  /* 0x0000000017167210 */ /* 0x000fe20007fde0ff */
[----:B------:R-:W-:-:S03]  /*195d0*/  ULDC UR5, c[0x0][0x22c] ;  /* 0x00008b0000057ab9 */ /* 0x000fc60000000800 */
[----:B------:R-:W-:Y:S02]  /*195e0*/  LEA.HI.X.SX32 R23, R23, R21, 0x1, P6 ;  /* 0x0000001517177211 */ /* 0x000fe400030f0eff */
[C---:B------:R-:W-:Y:S01]  /*195f0*/  ISETP.LT.AND P6, PT, R20.reuse, UR4, !P0 ;  /* 0x0000000414007c0c */ /* 0x040fe2000c7c1270 */
[----:B------:R-:W-:Y:S01]  /*19600*/  ULDC UR4, c[0x0][0x22c] ;  /* 0x00008b0000047ab9 */ /* 0x000fe20000000800 */
[----:B------:R-:W-:Y:S02]  /*19610*/  IMAD R20, R20, R18, RZ ;  /* 0x0000001214147224 */ /* 0x000fe400078e02ff */
[----:B------:R-:W3:Y:S01]  /*19620*/  LDL.LU R18, [R1+0x668] ;  /* 0x0006680001127983 */ /* 0x000ee20000300800 */
[----:B--2---:R-:W-:-:S05]  /*19630*/  PRMT R27, R8, 0x7770, RZ ;  /* 0x00007770081b7816 */ /* 0x004fca00000000ff */
[----:B------:R2:W-:Y:S02]  /*19640*/  @P5 STG.E.U8 desc[UR6][R24.64], R27 ;  /* 0x0000001b18005986 */ /* 0x0005e4000c101106 */
[-C--:B--2---:R-:W-:Y:S02]  /*19650*/  IADD3 R24, P5, R26, R0.reuse, RZ ;  /* 0x000000001a187210 */ /* 0x084fe40007fbe0ff */
[----:B-1----:R-:W-:Y:S02]  /*19660*/  PRMT R27, R12, 0x7770, RZ ;  /* 0x000077700c1b7816 */ /* 0x002fe400000000ff */
[----:B------:R-:W-:Y:S02]  /*19670*/  LEA.HI.X.SX32 R25, R26, R21, 0x1, P5 ;  /* 0x000000151a197211 */ /* 0x000fe400028f0eff */
[----:B0-----:R-:W-:Y:S01]  /*19680*/  PRMT R26, R4, 0x7770, RZ ;  /* 0x00007770041a7816 */ /* 0x001fe200000000ff */
[----:B------:R-:W-:Y:S04]  /*19690*/  @P4 STG.E.U8 desc[UR6][R22.64], R27 ;  /* 0x0000001b16004986 */ /* 0x000fe8000c101106 */
[----:B------:R0:W-:Y:S02]  /*196a0*/  @P3 STG.E.U8 desc[UR6][R24.64], R26 ;  /* 0x0000001a18003986 */ /* 0x0001e4000c101106 */
[----:B0-----:R-:W0:Y:S01]  /*196b0*/  LDC R26, c[0x0][0x248] ;  /* 0x00009200ff1a7b82 */ /* 0x001e220000000800 */
[----:B------:R-:W-:Y:S01]  /*196c0*/  ISETP.LT.AND P4, PT, R3, UR4, !P0 ;  /* 0x0000000403007c0c */ /* 0x000fe2000c781270 */
[----:B------:R-:W-:Y:S01]  /*196d0*/  ULDC UR4, c[0x0][0x22c] ;  /* 0x00008b0000047ab9 */ /* 0x000fe20000000800 */
[----:B------:R-:W-:-:S04]  /*196e0*/  IADD3 R22, P3, R20, R0, RZ ;  /* 0x0000000014167210 */ /* 0x000fc80007f7e0ff */
[----:B------:R-:W-:Y:S02]  /*196f0*/  LEA.HI.X.SX32 R23, R20, R21, 0x1, P3 ;  /* 0x0000001514177211 */ /* 0x000fe400018f0eff */
[----:B------:R-:W-:Y:S02]  /*19700*/  PRMT R20, R16, 0x7771, RZ ;  /* 0x0000777110147816 */ /* 0x000fe400000000ff */
[----:B------:R-:W-:Y:S01]  /*19710*/  ISETP.LT.AND P3, PT, R28, UR5, !P0 ;  /* 0x000000051c007c0c */ /* 0x000fe2000c761270 */
[----:B------:R-:W-:Y:S01]  /*19720*/  ULDC UR5, c[0x0][0x22c] ;  /* 0x00008b0000057ab9 */ /* 0x000fe20000000800 */
[----:B0-----:R-:W-:-:S05]  /*19730*/  IMAD R3, R3, R26, RZ ;  /* 0x0000001a03037224 */ /* 0x001fca00078e02ff */
[----:B------:R-:W-:-:S04]  /*19740*/  IADD3 R24, P5, R3, R0, RZ ;  /* 0x0000000003187210 */ /* 0x000fc80007fbe0ff */
[----:B------:R-:W-:Y:S02]  /*19750*/  LEA.HI.X.SX32 R25, R3, R21, 0x1, P5 ;  /* 0x0000001503197211 */ /* 0x000fe400028f0eff */
[----:B------:R-:W-:Y:S01]  /*19760*/  PRMT R3, R8, 0x7771, RZ ;  /* 0x0000777108037816 */ /* 0x000fe200000000ff */
[----:B------:R0:W-:Y:S04]  /*19770*/  @P6 STG.E.U8 desc[UR6][R22.64], R20 ;  /* 0x0000001416006986 */ /* 0x0001e8000c101106 */
[----:B------:R1:W-:Y:S01]  /*19780*/  @P4 STG.E.U8 desc[UR6][R24.64], R3 ;  /* 0x0000000318004986 */ /* 0x0003e2000c101106 */
[----:B------:R-:W-:Y:S01]  /*19790*/  ISETP.LT.AND P4, PT, R17, UR5, !P0 ;  /* 0x0000000511007c0c */ /* 0x000fe2000c781270 */
[----:B------:R-:W-:Y:S01]  /*197a0*/  IMAD R28, R28, R26, RZ ;  /* 0x0000001a1c1c7224 */ /* 0x000fe200078e02ff */
[----:B------:R-:W-:Y:S01]  /*197b0*/  ISETP.LT.AND P5, PT, R29, UR4, !P0 ;  /* 0x000000041d007c0c */ /* 0x000fe2000c7a1270 */
[----:B------:R-:W2:Y:S01]  /*197c0*/  LDL.LU R17, [R1+0x664] ;  /* 0x0006640001117983 */ /* 0x000ea20000300800 */
[----:B------:R-:W-:-:S02]  /*197d0*/  ULDC UR5, c[0x0][0x22c] ;  /* 0x00008b0000057ab9 */ /* 0x000fc40000000800 */
[----:B0-----:R-:W-:Y:S01]  /*197e0*/  IADD3 R22, P6, R28, R0, RZ ;  /* 0x000000001c167210 */ /* 0x001fe20007fde0ff */
[----:B------:R-:W4:Y:S01]  /*197f0*/  LDL.LU R27, [R1+0x20] ;  /* 0x00002000011b7983 */ /* 0x000f220000300800 */
[----:B------:R-:W-:Y:S01]  /*19800*/  PRMT R20, R12, 0x7771, RZ ;  /* 0x000077710c147816 */ /* 0x000fe200000000ff */
[----:B------:R-:W-:Y:S01]  /*19810*/  IMAD R29, R29, R26, RZ ;  /* 0x0000001a1d1d7224 */ /* 0x000fe200078e02ff */
[----:B------:R-:W-:Y:S01]  /*19820*/  LEA.HI.X.SX32 R23, R28, R21, 0x1, P6 ;  /* 0x000000151c177211 */ /* 0x000fe200030f0eff */
[----:B-1----:R-:W-:Y:S01]  /*19830*/  IMAD R3, R26, 0x20, R2 ;  /* 0x000000201a037824 */ /* 0x002fe200078e0202 */
[----:B------:R-:W-:Y:S01]  /*19840*/  PRMT R25, R4, 0x7771, RZ ;  /* 0x0000777104197816 */ /* 0x000fe200000000ff */
[----:B------:R-:W-:Y:S02]  /*19850*/  ULDC UR4, c[0x0][0x22c] ;  /* 0x00008b0000047ab9 */ /* 0x000fe40000000800 */
[----:B------:R0:W-:Y:S02]  /*19860*/  @P3 STG.E.U8 desc[UR6][R22.64], R20 ;  /* 0x0000001416003986 */ /* 0x0001e4000c101106 */
[----:B0-----:R-:W-:-:S04]  /*19870*/  IADD3 R22, P6, R29, R0, RZ ;  /* 0x000000001d167210 */ /* 0x001fc80007fde0ff */
[-C--:B------:R-:W-:Y:S02]  /*19880*/  LEA.HI.X.SX32 R23, R29, R21.reuse, 0x1, P6 ;  /* 0x000000151d177211 */ /* 0x080fe400030f0eff */
[----:B------:R-:W0:Y:S01]  /*19890*/  LDC R29, c[0x0][0x248] ;  /* 0x00009200ff1d7b82 */ /* 0x000e220000000800 */
[-C--:B------:R-:W-:Y:S02]  /*198a0*/  IADD3 R2, P6, R3, R0.reuse, RZ ;  /* 0x0000000003027210 */ /* 0x080fe40007fde0ff */
[----:B------:R-:W-:Y:S01]  /*198b0*/  PRMT R24, R16, 0x7772, RZ ;  /* 0x0000777210187816 */ /* 0x000fe200000000ff */
[----:B------:R1:W-:Y:S01]  /*198c0*/  @P5 STG.E.U8 desc[UR6][R22.64], R25 ;  /* 0x0000001916005986 */ /* 0x0003e2000c101106 */
[----:B------:R-:W-:Y:S01]  /*198d0*/  ISETP.LT.AND P3, PT, R9, UR4, !P0 ;  /* 0x0000000409007c0c */ /* 0x000fe2000c761270 */
[----:B------:R-:W-:Y:S01]  /*198e0*/  ULDC UR4, c[0x0][0x22c] ;  /* 0x00008b0000047ab9 */ /* 0x000fe20000000800 */
[----:B0-----:R-:W-:Y:S01]  /*198f0*/  IMAD R20, R29, 0x4, R3 ;  /* 0x000000041d147824 */ /* 0x001fe200078e0203 */
[-C--:B------:R-:W-:Y:S01]  /*19900*/  LEA.HI.X.SX32 R3, R3, R21.reuse, 0x1, P6 ;  /* 0x0000001503037211 */ /* 0x080fe200030f0eff */
[----:B------:R-:W5:Y:S03]  /*19910*/  LDL.LU R9, [R1+0x660] ;  /* 0x0006600001097983 */ /* 0x000f660000300800 */
[C---:B-1----:R-:W-:Y:S01]  /*19920*/  IADD3 R22, P6, R20.reuse, R0, RZ ;  /* 0x0000000014167210 */ /* 0x042fe20007fde0ff */
[----:B------:R0:W-:Y:S03]  /*19930*/  @P2 STG.E.U8 desc[UR6][R2.64], R24 ;  /* 0x0000001802002986 */ /* 0x0001e6000c101106 */
[----:B------:R-:W-:Y:S01]  /*19940*/  LEA.HI.X.SX32 R23, R20, R21, 0x1, P6 ;  /* 0x0000001514177211 */ /* 0x000fe200030f0eff */
[----:B0-----:R-:W-:Y:S01]  /*19950*/  IMAD R3, R29, 0x4, R20 ;  /* 0x000000041d037824 */ /* 0x001fe200078e0214 */
[----:B------:R-:W-:-:S04]  /*19960*/  PRMT R20, R8, 0x7772, RZ ;  /* 0x0000777208147816 */ /* 0x000fc800000000ff */
[----:B------:R-:W-:Y:S01]  /*19970*/  IADD3 R2, P6, R3, R0, RZ ;  /* 0x0000000003027210 */ /* 0x000fe20007fde0ff */
[----:B------:R0:W-:Y:S01]  /*19980*/  @P1 STG.E.U8 desc[UR6][R22.64], R20 ;  /* 0x0000001416001986 */ /* 0x0001e2000c101106 */
[----:B------:R-:W-:Y:S02]  /*19990*/  PRMT R24, R12, 0x7772, RZ ;  /* 0x000077720c187816 */ /* 0x000fe400000000ff */
[----:B------:R-:W-:Y:S01]  /*199a0*/  ISETP.LT.AND P5, PT, R10, UR4, !P0 ;  /* 0x000000040a007c0c */ /* 0x000fe2000c7a1270 */
[----:B------:R-:W-:Y:S01]  /*199b0*/  ULDC UR4, c[0x0][0x22c] ;  /* 0x00008b0000047ab9 */ /* 0x000fe20000000800 */
[----:B------:R-:W5:Y:S01]  /*199c0*/  LDL.LU R10, [R1+0x65c] ;  /* 0x00065c00010a7983 */ /* 0x000f620000300800 */
[----:B0-----:R-:W-:Y:S01]  /*199d0*/  IMAD R23, R29, 0x4, R3 ;  /* 0x000000041d177824 */ /* 0x001fe200078e0203 */
[----:B------:R-:W-:-:S04]  /*199e0*/  LEA.HI.X.SX32 R3, R3, R21, 0x1, P6 ;  /* 0x0000001503037211 */ /* 0x000fc800030f0eff */
[----:B------:R-:W-:Y:S01]  /*199f0*/  IADD3 R22, P6, R23, R0, RZ ;  /* 0x0000000017167210 */ /* 0x000fe20007fde0ff */
[----:B------:R-:W-:Y:S01]  /*19a00*/  IMAD R20, R29, 0x4, R23 ;  /* 0x000000041d147824 */ /* 0x000fe200078e0217 */
[----:B------:R0:W-:Y:S01]  /*19a10*/  @P4 STG.E.U8 desc[UR6][R2.64], R24 ;  /* 0x0000001802004986 */ /* 0x0001e2000c101106 */
[----:B------:R-:W-:Y:S01]  /*19a20*/  ISETP.LT.AND P2, PT, R11, UR4, !P0 ;  /* 0x000000040b007c0c */ /* 0x000fe2000c741270 */
[----:B------:R-:W-:Y:S01]  /*19a30*/  ULDC UR4, c[0x0][0x22c] ;  /* 0x00008b0000047ab9 */ /* 0x000fe20000000800 */
[----:B------:R-:W-:Y:S01]  /*19a40*/  LEA.HI.X.SX32 R23, R23, R21, 0x1, P6 ;  /* 0x0000001517177211 */ /* 0x000fe200030f0eff */
[----:B------:R-:W5:Y:S01]  /*19a50*/  LDL.LU R11, [R1+0x658] ;  /* 0x00065800010b7983 */ /* 0x000f620000300800 */
[----:B------:R-:W-:Y:S01]  /*19a60*/  ISETP.LT.AND P1, PT, R19, UR4, !P0 ;  /* 0x0000000413007c0c */ /* 0x000fe2000c721270 */
[----:B------:R-:W-:Y:S02]  /*19a70*/  ULDC UR4, c[0x0][0x22c] ;  /* 0x00008b0000047ab9 */ /* 0x000fe40000000800 */
[----:B------:R-:W5:Y:S01]  /*19a80*/  LDL.LU R19, [R1+0x654] ;  /* 0x0006540001137983 */ /* 0x000f620000300800 */
[----:B0-----:R-:W-:-:S03]  /*19a90*/  PRMT R24, R4, 0x7772, RZ ;  /* 0x0000777204187816 */ /* 0x001fc600000000ff */
[----:B------:R-:W5:Y:S01]  /*19aa0*/  LDL.LU R26, [R1+0x30] ;  /* 0x00003000011a7983 */ /* 0x000f620000300800 */
[----:B------:R-:W-:-:S03]  /*19ab0*/  IADD3 R2, P6, R20, R0, RZ ;  /* 0x0000000014027210 */ /* 0x000fc60007fde0ff */
[----:B------:R0:W-:Y:S01]  /*19ac0*/  @P3 STG.E.U8 desc[UR6][R22.64], R24 ;  /* 0x0000001816003986 */ /* 0x0001e2000c101106 */
[----:B------:R-:W-:Y:S02]  /*19ad0*/  PRMT R16, R16, 0x7773, RZ ;  /* 0x0000777310107816 */ /* 0x000fe400000000ff */
[----:B------:R-:W-:Y:S01]  /*19ae0*/  LEA.HI.X.SX32 R3, R20, R21, 0x1, P6 ;  /* 0x0000001514037211 */ /* 0x000fe200030f0eff */
[C---:B------:R-:W-:Y:S01]  /*19af0*/  IMAD R20, R29.reuse, 0x4, R20 ;  /* 0x000000041d147824 */ /* 0x040fe200078e0214 */
[----:B0-----:R-:W5:Y:S04]  /*19b00*/  LDL.LU R24, [R1+0x4] ;  /* 0x0000040001187983 */ /* 0x001f680000300800 */
[----:B------:R0:W-:Y:S02]  /*19b10*/  @P5 STG.E.U8 desc[UR6][R2.64], R16 ;  /* 0x0000001002005986 */ /* 0x0001e4000c101106 */
[----:B0-----:R-:W-:Y:S01]  /*19b20*/  IADD3 R2, P6, R20, R0, RZ ;  /* 0x0000000014027210 */ /* 0x001fe20007fde0ff */
[----:B------:R-:W-:-:S03]  /*19b30*/  IMAD R16, R29, 0x4, R20 ;  /* 0x000000041d107824 */ /* 0x000fc600078e0214 */
[----:B------:R-:W-:Y:S02]  /*19b40*/  LEA.HI.X.SX32 R3, R20, R21, 0x1, P6 ;  /* 0x0000001514037211 */ /* 0x000fe400030f0eff */
[----:B------:R-:W-:-:S05]  /*19b50*/  PRMT R20, R8, 0x7773, RZ ;  /* 0x0000777308147816 */ /* 0x000fca00000000ff */
[----:B------:R0:W-:Y:S01]  /*19b60*/  @P2 STG.E.U8 desc[UR6][R2.64], R20 ;  /* 0x0000001402002986 */ /* 0x0001e2000c101106 */
[----:B--2---:R-:W-:Y:S01]  /*19b70*/  ISETP.LT.AND P2, PT, R17, UR5, !P0 ;  /* 0x0000000511007c0c */ /* 0x004fe2000c741270 */
[----:B------:R-:W-:Y:S01]  /*19b80*/  ULDC UR5, c[0x0][0x22c] ;  /* 0x00008b0000057ab9 */ /* 0x000fe20000000800 */
[----:B----4-:R-:W-:Y:S01]  /*19b90*/  ISETP.LT.AND P4, PT, R27, UR4, !P0 ;  /* 0x000000041b007c0c */ /* 0x010fe2000c781270 */
[----:B------:R-:W-:Y:S02]  /*19ba0*/  ULDC UR4, c[0x0][0x22c] ;  /* 0x00008b0000047ab9 */ /* 0x000fe40000000800 */
[----:B---3--:R-:W-:Y:S01]  /*19bb0*/  ISETP.LT.AND P3, PT, R18, UR4, !P0 ;  /* 0x0000000412007c0c */ /* 0x008fe2000c761270 */
[----:B------:R-:W-:Y:S01]  /*19bc0*/  ULDC UR4, c[0x0][0x22c] ;  /* 0x00008b0000047ab9 */ /* 0x000fe20000000800 */
[----:B------:R-:W2:Y:S04]  /*19bd0*/  LDL.LU R18, [R1+0x650] ;  /* 0x0006500001127983 */ /* 0x000ea80000300800 */
[----:B------:R-:W3:Y:S01]  /*19be0*/  LDL.LU R17, [R1+0x64c] ;  /* 0x00064c0001117983 */ /* 0x000ee20000300800 */
[----:B------:R-:W-:-:S02]  /*19bf0*/  IADD3 R22, P6, R16, R0, RZ ;  /* 0x0000000010167210 */ /* 0x000fc40007fde0ff */
[----:B------:R-:W-:Y:S01]  /*19c00*/  PRMT R12, R12, 0x7773, RZ ;  /* 0x000077730c0c7816 */ /* 0x000fe200000000ff */
[----:B------:R-:W4:Y:S01]  /*19c10*/  LDL.LU R27, [R1+0x3c] ;  /* 0x00003c00011b7983 */ /* 0x000f220000300800 */
[----:B------:R-:W-:Y:S01]  /*19c20*/  PRMT R4, R4, 0x7773, RZ ;  /* 0x0000777304047816 */ /* 0x000fe200000000ff */
[----:B-----5:R-:W-:-:S04]  /*19c30*/  VIADD R23, R24, 0x3c ;  /* 0x0000003c18177836 */ /* 0x020fc80000000000 */
[C---:B------:R-:W-:Y:S01]  /*19c40*/  IMAD R8, R23.reuse, R29, RZ ;  /* 0x0000001d17087224 */ /* 0x040fe200078e02ff */
[----:B------:R-:W-:Y:S01]  /*19c50*/  ISETP.LT.AND P5, PT, R23, UR4, !P0 ;  /* 0x0000000417007c0c */ /* 0x000fe2000c7a1270 */
[----:B------:R-:W-:Y:S01]  /*19c60*/  ULDC UR4, c[0x0][0x22c] ;  /* 0x00008b0000047ab9 */ /* 0x000fe20000000800 */
[----:B------:R-:W-:Y:S01]  /*19c70*/  LEA.HI.X.SX32 R23, R16, R21, 0x1, P6 ;  /* 0x0000001510177211 */ /* 0x000fe200030f0eff */
[----:B------:R-:W-:Y:S01]  /*19c80*/  IMAD R16, R29, 0x8, R16 ;  /* 0x000000081d107824 */ /* 0x000fe200078e0210 */
[----:B0-----:R-:W-:-:S03]  /*19c90*/  IADD3 R2, P6, R8, R0, RZ ;  /* 0x0000000008027210 */ /* 0x001fc60007fde0ff */
[----:B------:R0:W-:Y:S01]  /*19ca0*/  @P1 STG.E.U8 desc[UR6][R22.64], R12 ;  /* 0x0000000c16001986 */ /* 0x0001e2000c101106 */
[----:B------:R-:W-:Y:S01]  /*19cb0*/  ISETP.LT.AND P1, PT, R19, UR4, !P0 ;  /* 0x0000000413007c0c */ /* 0x000fe2000c721270 */
[----:B------:R-:W-:Y:S02]  /*19cc0*/  ULDC UR4, c[0x0][0x22c] ;  /* 0x00008b0000047ab9 */ /* 0x000fe40000000800 */
[----:B------:R-:W5:Y:S01]  /*19cd0*/  LDL.LU R19, [R1+0x648] ;  /* 0x0006480001137983 */ /* 0x000f620000300800 */
[----:B------:R-:W-:Y:S02]  /*19ce0*/  LEA.HI.X.SX32 R3, R8, R21, 0x1, P6 ;  /* 0x0000001508037211 */ /* 0x000fe400030f0eff */
[----:B0-----:R-:W-:-:S03]  /*19cf0*/  IADD3 R22, P6, R16, R0, RZ ;  /* 0x0000000010167210 */ /* 0x001fc60007fde0ff */
[----:B------:R0:W-:Y:S01]  /*19d00*/  @P5 STG.E.U8 desc[UR6][R2.64], R4 ;  /* 0x0000000402005986 */ /* 0x0001e2000c101106 */
[----:B------:R-:W-:Y:S02]  /*19d10*/  LEA.HI.X.SX32 R23, R16, R21, 0x1, P6 ;  /* 0x0000001510177211 */ /* 0x000fe400030f0eff */
[----:B------:R-:W-:Y:S01]  /*19d20*/  ISETP.LT.AND P5, PT, R26, UR4, !P0 ;  /* 0x000000041a007c0c */ /* 0x000fe2000c7a1270 */
[----:B------:R-:W-:Y:S01]  /*19d30*/  ULDC UR4, c[0x0][0x22c] ;  /* 0x00008b0000047ab9 */ /* 0x000fe20000000800 */
[----:B---3--:R-:W-:-:S05]  /*19d40*/  PRMT R8, R17, 0x7770, RZ ;  /* 0x0000777011087816 */ /* 0x008fca00000000ff */
[----:B------:R1:W-:Y:S01]  /*19d50*/  @P4 STG.E.U8 desc[UR6][R22.64], R8 ;  /* 0x0000000816004986 */ /* 0x0003e2000c101106 */
[----:B--2---:R-:W-:Y:S01]  /*19d60*/  ISETP.LT.AND P4, PT, R18, UR4, !P0 ;  /* 0x0000000412007c0c */ /* 0x004fe2000c781270 */
[C---:B------:R-:W-:Y:S01]  /*19d70*/  IMAD R16, R29.reuse, 0x4, R16 ;  /* 0x000000041d107824 */ /* 0x040fe200078e0210 */
[----:B------:R-:W-:Y:S01]  /*19d80*/  ULDC UR4, c[0x0][0x22c] ;  /* 0x00008b0000047ab9 */ /* 0x000fe20000000800 */
[----:B------:R-:W2:Y:S03]  /*19d90*/  LDL.LU R18, [R1+0x644] ;  /* 0x0006440001127983 */ /* 0x000ea60000300800 */
[C---:B0-----:R-:W-:Y:S01]  /*19da0*/  IADD3 R2, P6, R16.reuse, R0, RZ ;  /* 0x0000000010027210 */ /* 0x041fe20007fde0ff */
[----:B------:R-:W-:Y:S01]  /*19db0*/  IMAD R12, R29, 0x4, R16 ;  /* 0x000000041d0c7824 */ /* 0x000fe200078e0210 */
[----:B------:R-:W3:Y:S02]  /*19dc0*/  LDL.LU R26, [R1+0x48] ;  /* 0x00004800011a7983 */ /* 0x000ee40000300800 */
[----:B------:R-:W-:-:S02]  /*19dd0*/  LEA.HI.X.SX32 R3, R16, R21, 0x1, P6 ;  /* 0x0000001510037211 */ /* 0x000fc400030f0eff */
[----:B------:R-:W-:Y:S01]  /*19de0*/  PRMT R16, R9, 0x7770, RZ ;  /* 0x0000777009107816 */ /* 0x000fe200000000ff */
[----:B-1----:R-:W-:Y:S01]  /*19df0*/  IMAD R8, R29, 0x4, R12 ;  /* 0x000000041d087824 */ /* 0x002fe200078e020c */
[----:B------:R-:W-:-:S03]  /*19e00*/  IADD3 R22, P6, R12, R0, RZ ;  /* 0x000000000c167210 */ /* 0x000fc60007fde0ff */
[----:B------:R0:W-:Y:S01]  /*19e10*/  @P3 STG.E.U8 desc[UR6][R2.64], R16 ;  /* 0x0000001002003986 */ /* 0x0001e2000c101106 */
[----:B------:R-:W-:Y:S02]  /*19e20*/  PRMT R4, R13, 0x7770, RZ ;  /* 0x000077700d047816 */ /* 0x000fe400000000ff */
[----:B------:R-:W-:-:S05]  /*19e30*/  LEA.HI.X.SX32 R23, R12, R21, 0x1, P6 ;  /* 0x000000150c177211 */ /* 0x000fca00030f0eff */
[----:B------:R1:W-:Y:S01]  /*19e40*/  @P2 STG.E.U8 desc[UR6][R22.64], R4 ;  /* 0x0000000416002986 */ /* 0x0003e2000c101106 */
[----:B0-----:R-:W-:-:S04]  /*19e50*/  IADD3 R2, P6, R8, R0, RZ ;  /* 0x0000000008027210 */ /* 0x001fc80007fde0ff */
[----:B------:R-:W-:Y:S01]  /*19e60*/  LEA.HI.X.SX32 R3, R8, R21, 0x1, P6 ;  /* 0x0000001508037211 */ /* 0x000fe200030f0eff */
[----:B-1----:R-:W-:Y:S01]  /*19e70*/  IMAD R4, R29, 0x4, R8 ;  /* 0x000000041d047824 */ /* 0x002fe200078e0208 */
[----:B------:R-:W-:-:S05]  /*19e80*/  PRMT R8, R5, 0x7770, RZ ;  /* 0x0000777005087816 */ /* 0x000fca00000000ff */
[----:B------:R0:W-:Y:S01]  /*19e90*/  @P1 STG.E.U8 desc[UR6][R2.64], R8 ;  /* 0x0000000802001986 */ /* 0x0001e2000c101106 */
[----:B-----5:R-:W-:Y:S01]  /*19ea0*/  ISETP.LT.AND P3, PT, R19, UR4, !P0 ;  /* 0x0000000413007c0c */ /* 0x020fe2000c761270 */
[----:B------:R-:W-:Y:S02]  /*19eb0*/  ULDC UR4, c[0x0][0x22c] ;  /* 0x00008b0000047ab9 */ /* 0x000fe40000000800 */
[----:B------:R-:W5:Y:S01]  /*19ec0*/  LDL.LU R19, [R1+0x640] ;  /* 0x0006400001137983 */ /* 0x000f620000300800 */
[----:B----4-:R-:W-:Y:S01]  /*19ed0*/  ISETP.LT.AND P2, PT, R27, UR4, !P0 ;  /* 0x000000041b007c0c */ /* 0x010fe2000c741270 */
[----:B------:R-:W-:Y:S02]  /*19ee0*/  ULDC UR4, c[0x0][0x22c] ;  /* 0x00008b0000047ab9 */ /* 0x000fe40000000800 */
[----:B--2---:R-:W-:Y:S02]  /*19ef0*/  ISETP.LT.AND P1, PT, R18, UR4, !P0 ;  /* 0x0000000412007c0c */ /* 0x004fe4000c721270 */
[CC--:B------:R-:W-:Y:S01]  /*19f00*/  IADD3 R22, P6, R4.reuse, R0.reuse, RZ ;  /* 0x0000000004167210 */ /* 0x0c0fe20007fde0ff */
[----:B------:R-:W2:Y:S01]  /*19f10*/  LDL.LU R18, [R1+0x63c] ;  /* 0x00063c0001127983 */ /* 0x000ea20000300800 */
[----:B0-----:R-:W-:Y:S01]  /*19f20*/  IMAD R3, R29, 0x4, R4 ;  /* 0x000000041d037824 */ /* 0x001fe200078e0204 */
[----:B------:R-:W-:Y:S01]  /*19f30*/  PRMT R8, R17, 0x7771, RZ ;  /* 0x0000777111087816 */ /* 0x000fe200000000ff */
[----:B------:R-:W-:Y:S01]  /*19f40*/  ULDC UR4, c[0x0][0x22c] ;  /* 0x00008b0000047ab9 */ /* 0x000fe20000000800 */
[----:B------:R-:W-:Y:S01]  /*19f50*/  LEA.HI.X.SX32 R23, R4, R21, 0x1, P6 ;  /* 0x0000001504177211 */ /* 0x000fe200030f0eff */
[----:B------:R-:W-:Y:S01]  /*19f60*/  IMAD R4, R29, 0x4, R3 ;  /* 0x000000041d047824 */ /* 0x000fe200078e0203 */
[----:B------:R-:W-:-:S03]  /*19f70*/  IADD3 R2, P6, R3, R0, RZ ;  /* 0x0000000003027210 */ /* 0x000fc60007fde0ff */
[----:B------:R0:W-:Y:S01]  /*19f80*/  @P5 STG.E.U8 desc[UR6][R22.64], R8 ;  /* 0x0000000816005986 */ /* 0x0001e2000c101106 */
[-C--:B------:R-:W-:Y:S02]  /*19f90*/  LEA.HI.X.SX32 R3, R3, R21.reuse, 0x1, P6 ;  /* 0x0000001503037211 */ /* 0x080fe400030f0eff */
[----:B------:R-:W-:Y:S02]  /*19fa0*/  PRMT R12, R13, 0x7771, RZ ;  /* 0x000077710d0c7816 */ /* 0x000fe400000000ff */
[C---:B0-----:R-:W-:Y:S02]  /*19fb0*/  IADD3 R22, P6, R4.reuse, R0, RZ ;  /* 0x0000000004167210 */ /* 0x041fe40007fde0ff */
[----:B------:R-:W-:Y:S02]  /*19fc0*/  PRMT R8, R9, 0x7771, RZ ;  /* 0x0000777109087816 */ /* 0x000fe400000000ff */
[----:B------:R-:W-:-:S03]  /*19fd0*/  LEA.HI.X.SX32 R23, R4, R21, 0x1, P6 ;  /* 0x0000001504177211 */ /* 0x000fc600030f0eff */
[----:B------:R0:W-:Y:S04]  /*19fe0*/  @P4 STG.E.U8 desc[UR6][R2.64], R8 ;  /* 0x0000000802004986 */ /* 0x0001e8000c101106 */
[----:B------:R1:W-:Y:S01]  /*19ff0*/  @P3 STG.E.U8 desc[UR6][R22.64], R12 ;  /* 0x0000000c16003986 */ /* 0x0003e2000c101106 */
[----:B-----5:R-:W-:Y:S01]  /*1a000*/  ISETP.LT.AND P5, PT, R19, UR4, !P0 ;  /* 0x0000000413007c0c */ /* 0x020fe2000c7a1270 */
[----:B------:R-:W-:Y:S02]  /*1a010*/  ULDC UR4, c[0x0][0x22c] ;  /* 0x00008b0000047ab9 */ /* 0x000fe40000000800 */
[----:B------:R-:W4:Y:S04]  /*1a020*/  LDL.LU R19, [R1+0x638] ;  /* 0x0006380001137983 */ /* 0x000f280000300800 */
[----:B------:R-:W5:Y:S04]  /*1a030*/  LDL.LU R25, [R1+0x54] ;  /* 0x0000540001197983 */ /* 0x000f680000300800 */
[----:B------:R-:W5:Y:S01]  /*1a040*/  LDL.LU R27, [R1+0x58] ;  /* 0x00005800011b7983 */ /* 0x000f620000300800 */
[----:B---3--:R-:W-:Y:S01]  /*1a050*/  ISETP.LT.AND P4, PT, R26, UR4, !P0 ;  /* 0x000000041a007c0c */ /* 0x008fe2000c781270 */
[----:B------:R-:W-:-:S02]  /*1a060*/  ULDC UR4, c[0x0][0x22c] ;  /* 0x00008b0000047ab9 */ /* 0x000fc40000000800 */
[----:B------:R-:W3:Y:S01]  /*1a070*/  LDL.LU R28, [R1+0x5c] ;  /* 0x00005c00011c7983 */ /* 0x000ee20000300800 */
[----:B--2---:R-:W-:Y:S01]  /*1a080*/  ISETP.LT.AND P3, PT, R18, UR4, !P0 ;  /* 0x0000000412007c0c */ /* 0x004fe2000c761270 */
[----:B------:R-:W-:Y:S02]  /*1a090*/  IMAD R4, R29, 0x4, R4 ;  /* 0x000000041d047824 */ /* 0x000fe400078e0204 */
[----:B------:R-:W2:Y:S01]  /*1a0a0*/  LDL.LU R18, [R1+0x634] ;  /* 0x0006340001127983 */ /* 0x000ea20000300800 */
[----:B------:R-:W-:Y:S01]  /*1a0b0*/  PRMT R16, R5, 0x7771, RZ ;  /* 0x0000777105107816 */ /* 0x000fe200000000ff */
[----:B------:R-:W-:Y:S02]  /*1a0c0*/  ULDC UR4, c[0x0][0x22c] ;  /* 0x00008b0000047ab9 */ /* 0x000fe40000000800 */
[----:B------:R-:W2:Y:S01]  /*1a0d0*/  LDL.LU R26, [R1+0x60] ;  /* 0x00006000011a7983 */ /* 0x000ea20000300800 */
[----:B0-----:R-:W-:Y:S01]  /*1a0e0*/  IADD3 R2, P6, R4, R0, RZ ;  /* 0x0000000004027210 */ /* 0x001fe20007fde0ff */
[----:B-1----:R-:W-:-:S03]  /*1a0f0*/  IMAD R12, R29, 0x4, R4 ;  /* 0x000000041d0c7824 */ /* 0x002fc600078e0204 */
[-C--:B------:R-:W-:Y:S01]  /*1a100*/  LEA.HI.X.SX32 R3, R4, R21.reuse, 0x1, P6 ;  /* 0x0000001504037211 */ /* 0x080fe200030f0eff */
[----:B------:R-:W-:Y:S01]  /*1a110*/  IMAD R8, R29, 0x4, R12 ;  /* 0x000000041d087824 */ /* 0x000fe200078e020c */
[C---:B------:R-:W-:Y:S02]  /*1a120*/  IADD3 R22, P6, R12.reuse, R0, RZ ;  /* 0x000000000c167210 */ /* 0x040fe40007fde0ff */
[----:B------:R-:W-:Y:S01]  /*1a130*/  PRMT R4, R17, 0x7772, RZ ;  /* 0x0000777211047816 */ /* 0x000fe200000000ff */
[----:B------:R0:W-:Y:S01]  /*1a140*/  @P2 STG.E.U8 desc[UR6][R2.64], R16 ;  /* 0x0000001002002986 */ /* 0x0001e2000c101106 */
[----:B------:R-:W-:-:S05]  /*1a150*/  LEA.HI.X.SX32 R23, R12, R21, 0x1, P6 ;  /* 0x000000150c177211 */ /* 0x000fca00030f0eff */
[----:B------:R1:W-:Y:S01]  /*1a160*/  @P1 STG.E.U8 desc[UR6][R22.64], R4 ;  /* 0x0000000416001986 */ /* 0x0003e2000c101106 */
[----:B0-----:R-:W-:-:S04]  /*1a170*/  IADD3 R2, P6, R8, R0, RZ ;  /* 0x0000000008027210 */ /* 0x001fc80007fde0ff */
[----:B------:R-:W-:Y:S01]  /*1a180*/  LEA.HI.X.SX32 R3, R8, R21, 0x1, P6 ;  /* 0x0000001508037211 */ /* 0x000fe200030f0eff */
[----:B-1----:R-:W-:Y:S01]  /*1a190*/  IMAD R4, R29, 0x4, R8 ;  /* 0x000000041d047824 */ /* 0x002fe200078e0208 */
[----:B------:R-:W-:-:S04]  /*1a1a0*/  PRMT R8, R9, 0x7772, RZ ;  /* 0x0000777209087816 */ /* 0x000fc800000000ff */
[C---:B------:R-:W-:Y:S01]  /*1a1b0*/  IADD3 R22, P6, R4.reuse, R0, RZ ;  /* 0x0000000004167210 */ /* 0x040fe20007fde0ff */
[----:B------:R0:W-:Y:S03]  /*1a1c0*/  @P5 STG.E.U8 desc[UR6][R2.64], R8 ;  /* 0x0000000802005986 */ /* 0x0001e6000c101106 */
[----:B------:R-:W-:Y:S01]  /*1a1d0*/  LEA.HI.X.SX32 R23, R4, R21, 0x1, P6 ;  /* 0x0000001504177211 */ /* 0x000fe200030f0eff */
[----:B0-----:R-:W-:Y:S01]  /*1a1e0*/  IMAD R3, R29, 0x4, R4 ;  /* 0x000000041d037824 */ /* 0x001fe200078e0204 */
[----:B------:R-:W-:-:S04]  /*1a1f0*/  PRMT R8, R13, 0x7772, RZ ;  /* 0x000077720d087816 */ /* 0x000fc800000000ff */
[----:B------:R-:W-:Y:S01]  /*1a200*/  IADD3 R2, P6, R3, R0, RZ ;  /* 0x0000000003027210 */ /* 0x000fe20007fde0ff */
[----:B------:R-:W-:Y:S01]  /*1a210*/  IMAD R4, R29, 0x4, R3 ;  /* 0x000000041d047824 */ /* 0x000fe200078e0203 */
[----:B------:R0:W-:Y:S02]  /*1a220*/  @P4 STG.E.U8 desc[UR6][R22.64], R8 ;  /* 0x0000000816004986 */ /* 0x0001e4000c101106 */
[----:B------:R-:W-:Y:S02]  /*1a230*/  LEA.HI.X.SX32 R3, R3, R21, 0x1, P6 ;  /* 0x0000001503037211 */ /* 0x000fe400030f0eff */
[----:B0-----:R-:W-:-:S05]  /*1a240*/  PRMT R8, R5, 0x7772, RZ ;  /* 0x0000777205087816 */ /* 0x001fca00000000ff */
[----:B------:R0:W-:Y:S01]  /*1a250*/  @P3 STG.E.U8 desc[UR6][R2.64], R8 ;  /* 0x0000000802003986 */ /* 0x0001e2000c101106 */
[----:B----4-:R-:W-:Y:S01]  /*1a260*/  ISETP.LT.AND P2, PT, R19, UR4, !P0 ;  /* 0x0000000413007c0c */ /* 0x010fe2000c741270 */
[----:B------:R-:W-:Y:S02]  /*1a270*/  ULDC UR4, c[0x0][0x22c] ;  /* 0x00008b0000047ab9 */ /* 0x000fe40000000800 */
[----:B------:R-:W4:Y:S01]  /*1a280*/  LDL.LU R19, [R1+0x630] ;  /* 0x0006300001137983 */ /* 0x000f220000300800 */
[----:B-----5:R-:W-:Y:S01]  /*1a290*/  ISETP.LT.AND P1, PT, R25, UR4, !P0 ;  /* 0x0000000419007c0c */ /* 0x020fe2000c721270 */
[----:B------:R-:W-:Y:S02]  /*1a2a0*/  ULDC UR4, c[0x0][0x22c] ;  /* 0x00008b0000047ab9 */ /* 0x000fe40000000800 */
[----:B------:R-:W-:Y:S01]  /*1a2b0*/  ISETP.LT.AND P5, PT, R27, UR4, !P0 ;  /* 0x000000041b007c0c */ /* 0x000fe2000c7a1270 */
[----:B------:R-:W-:Y:S01]  /*1a2c0*/  ULDC UR4, c[0x0][0x22c] ;  /* 0x00008b0000047ab9 */ /* 0x000fe20000000800 */
[----:B------:R-:W5:Y:S01]  /*1a2d0*/  LDL.LU R27, [R1+0x64] ;  /* 0x00006400011b7983 */ /* 0x000f620000300800 */
[----:B---3--:R-:W-:Y:S01]  /*1a2e0*/  ISETP.LT.AND P4, PT, R28, UR4, !P0 ;  /* 0x000000041c007c0c */ /* 0x008fe2000c781270 */
[----:B------:R-:W-:-:S02]  /*1a2f0*/  ULDC UR4, c[0x0][0x22c] ;  /* 0x00008b0000047ab9 */ /* 0x000fc40000000800 */
[----:B------:R-:W3:Y:S04]  /*1a300*/  LDL.LU R25, [R1+0x68] ;  /* 0x0000680001197983 */ /* 0x000ee80000300800 */
[----:B------:R-:W4:Y:S01]  /*1a310*/  LDL.LU R28, [R1+0x6c] ;  /* 0x00006c00011c7983 */ /* 0x000f220000300800 */
[----:B--2---:R-:W-:Y:S01]  /*1a320*/  ISETP.LT.AND P3, PT, R26, UR4, !P0 ;  /* 0x000000041a007c0c */ /* 0x004fe2000c761270 */
[----:B0-----:R-:W-:Y:S02]  /*1a330*/  IMAD R3, R29, 0x4, R4 ;  /* 0x000000041d037824 */ /* 0x001fe400078e0204 */
[----:B------:R-:W2:Y:S01]  /*1a340*/  LDL.LU R26, [R1+0x70] ;  /* 0x00007000011a7983 */ /* 0x000ea20000300800 */
[----:B------:R-:W-:Y:S01]  /*1a350*/  IADD3 R16, P6, R4, R0, RZ ;  /* 0x0000000004107210 */ /* 0x000fe20007fde0ff */
[----:B------:R-:W-:Y:S01]  /*1a360*/  ULDC UR4, c[0x0][0x22c] ;  /* 0x00008b0000047ab9 */ /* 0x000fe20000000800 */
[----:B------:R-:W-:-:S02]  /*1a370*/  PRMT R12, R17, 0x7773, RZ ;  /* 0x00007773110c7816 */ /* 0x000fc400000000ff */
[----:B------:R-:W-:Y:S01]  /*1a380*/  LEA.HI.X.SX32 R17, R4, R21, 0x1, P6 ;  /* 0x0000001504117211 */ /* 0x000fe200030f0eff */
[----:B------:R-:W-:Y:S01]  /*1a390*/  IMAD R4, R29, 0x4, R3 ;  /* 0x000000041d047824 */ /* 0x000fe200078e0203 */
[----:B------:R-:W-:-:S03]  /*1a3a0*/  IADD3 R2, P6, R3, R0, RZ ;  /* 0x0000000003027210 */ /* 0x000fc60007fde0ff */
[----:B------:R0:W-:Y:S01]  /*1a3b0*/  @P2 STG.E.U8 desc[UR6][R16.64], R12 ;  /* 0x0000000c10002986 */ /* 0x0001e2000c101106 */
[-C--:B------:R-:W-:Y:S02]  /*1a3c0*/  LEA.HI.X.SX32 R3, R3, R21.reuse, 0x1, P6 ;  /* 0x0000001503037211 */ /* 0x080fe400030f0eff */
[----:B------:R-:W-:Y:S02]  /*1a3d0*/  IADD3 R8, P6, R4, R0, RZ ;  /* 0x0000000004087210 */ /* 0x000fe40007fde0ff */
[----:B------:R-:W-:Y:S01]  /*1a3e0*/  PRMT R13, R13, 0x7773, RZ ;  /* 0x000077730d0d7816 */ /* 0x000fe200000000ff */
[----:B0-----:R-:W-:Y:S01]  /*1a3f0*/  VIADD R12, R24, 0x7c ;  /* 0x0000007c180c7836 */ /* 0x001fe20000000000 */
[----:B------:R-:W-:Y:S02]  /*1a400*/  PRMT R16, R9, 0x7773, RZ ;  /* 0x0000777309107816 */ /* 0x000fe400000000ff */
[----:B------:R-:W-:Y:S02]  /*1a410*/  LEA.HI.X.SX32 R9, R4, R21, 0x1, P6 ;  /* 0x0000001504097211 */ /* 0x000fe400030f0eff */
[C---:B------:R-:W-:Y:S01]  /*1a420*/  ISETP.LT.AND P2, PT, R12.reuse, UR4, !P0 ;  /* 0x000000040c007c0c */ /* 0x040fe2000c741270 */
[----:B------:R-:W-:Y:S01]  /*1a430*/  IMAD R12, R12, R29, RZ ;  /* 0x0000001d0c0c7224 */ /* 0x000fe200078e02ff */
[----:B------:R0:W-:Y:S01]  /*1a440*/  @P1 STG.E.U8 desc[UR6][R2.64], R16 ;  /* 0x0000001002001986 */ /* 0x0001e2000c101106 */
[----:B------:R-:W-:-:S03]  /*1a450*/  ULDC UR4, c[0x0][0x22c] ;  /* 0x00008b0000047ab9 */ /* 0x000fc60000000800 */
[----:B------:R1:W-:Y:S01]  /*1a460*/  @P5 STG.E.U8 desc[UR6][R8.64], R13 ;  /* 0x0000000d08005986 */ /* 0x0003e2000c101106 */
[----:B0-----:R-:W-:Y:S01]  /*1a470*/  IADD3 R2, P6, R12, R0, RZ ;  /* 0x000000000c027210 */ /* 0x001fe20007fde0ff */
[----:B-1----:R-:W-:-:S03]  /*1a480*/  IMAD R8, R29, 0x8, R4 ;  /* 0x000000081d087824 */ /* 0x002fc600078e0204 */
[-C--:B------:R-:W-:Y:S02]  /*1a490*/  LEA.HI.X.SX32 R3, R12, R21.reuse, 0x1, P6 ;  /* 0x000000150c037211 */ /* 0x080fe400030f0eff */
[----:B------:R-:W-:Y:S02]  /*1a4a0*/  PRMT R9, R5, 0x7773, RZ ;  /* 0x0000777305097816 */ /* 0x000fe400000000ff */
[----:B------:R-:W-:Y:S02]  /*1a4b0*/  IADD3 R4, P6, R8, R0, RZ ;  /* 0x0000000008047210 */ /* 0x000fe40007fde0ff */
[----:B------:R-:W-:Y:S02]  /*1a4c0*/  PRMT R12, R18, 0x7770, RZ ;  /* 0x00007770120c7816 */ /* 0x000fe400000000ff */
[----:B------:R-:W-:Y:S01]  /*1a4d0*/  LEA.HI.X.SX32 R5, R8, R21, 0x1, P6 ;  /* 0x0000001508057211 */ /* 0x000fe200030f0eff */
[----:B------:R-:W-:Y:S04]  /*1a4e0*/  @P2 STG.E.U8 desc[UR6][R2.64], R9 ;  /* 0x0000000902002986 */ /* 0x000fe8000c101106 */
[----:B------:R0:W-:Y:S01]  /*1a4f0*/  @P4 STG.E.U8 desc[UR6][R4.64], R12 ;  /* 0x0000000c04004986 */ /* 0x0001e2000c101106 */
[----:B-----5:R-:W-:-:S02]  /*1a500*/  ISETP.LT.AND P1, PT, R27, UR5, !P0 ;  /* 0x000000051b007c0c */ /* 0x020fc4000c721270 */
[----:B---3--:R-:W-:Y:S01]  /*1a510*/  ISETP.LT.AND P5, PT, R25, UR4, !P0 ;  /* 0x0000000419007c0c */ /* 0x008fe2000c7a1270 */
[----:B------:R-:W3:Y:S01]  /*1a520*/  LDL.LU R27, [R1+0x74] ;  /* 0x00007400011b7983 */ /* 0x000ee20000300800 */
[----:B------:R-:W-:Y:S01]  /*1a530*/  ULDC UR4, c[0x0][0x22c] ;  /* 0x00008b0000047ab9 */ /* 0x000fe20000000800 */
[C---:B------:R-:W-:Y:S01]  /*1a540*/  IMAD R8, R29.reuse, 0x4, R8 ;  /* 0x000000041d087824 */ /* 0x040fe200078e0208 */
[----:B0-----:R-:W-:Y:S01]  /*1a550*/  PRMT R12, R10, 0x7770, RZ ;  /* 0x000077700a0c7816 */ /* 0x001fe200000000ff */
[----:B------:R-:W5:Y:S01]  /*1a560*/  LDL.LU R20, [R1+0x78] ;  /* 0x0000780001147983 */ /* 0x000f620000300800 */
[----:B----4-:R-:W-:Y:S01]  /*1a570*/  ISETP.LT.AND P2, PT, R28, UR4, !P0 ;  /* 0x000000041c007c0c */ /* 0x010fe2000c741270 */
[----:B------:R-:W-:Y:S01]  /*1a580*/  ULDC UR4, c[0x0][0x22c] ;  /* 0x00008b0000047ab9 */ /* 0x000fe20000000800 */
[----:B------:R-:W-:Y:S01]  /*1a590*/  ULDC UR5, c[0x0][0x22c] ;  /* 0x00008b0000057ab9 */ /* 0x000fe20000000800 */
[----:B------:R-:W4:Y:S01]  /*1a5a0*/  LDL.LU R25, [R1+0x7c] ;  /* 0x00007c0001197983 */ /* 0x000f220000300800 */
[----:B--2---:R-:W-:Y:S01]  /*1a5b0*/  ISETP.LT.AND P4, PT, R26, UR4, !P0 ;  /* 0x000000041a007c0c */ /* 0x004fe2000c781270 */
[----:B------:R-:W-:-:S02]  /*1a5c0*/  IMAD R5, R29, 0x4, R8 ;  /* 0x000000041d057824 */ /* 0x000fc400078e0208 */
[----:B------:R-:W2:Y:S01]  /*1a5d0*/  LDL.LU R26, [R1+0x80] ;  /* 0x00008000011a7983 */ /* 0x000ea20000300800 */
[CC--:B------:R-:W-:Y:S01]  /*1a5e0*/  IADD3 R2, P6, R8.reuse, R0.reuse, RZ ;  /* 0x0000000008027210 */ /* 0x0c0fe20007fde0ff */
[----:B------:R-:W-:Y:S01]  /*1a5f0*/  ULDC UR4, c[0x0][0x22c] ;  /* 0x00008b0000047ab9 */ /* 0x000fe20000000800 */
[----:B------:R-:W-:Y:S01]  /*1a600*/  IMAD R9, R29, 0x4, R5 ;  /* 0x000000041d097824 */ /* 0x000fe200078e0205 */
[----:B------:R-:W2:Y:S01]  /*1a610*/  LDL.LU R28, [R1+0x84] ;  /* 0x00008400011c7983 */ /* 0x000ea20000300800 */
[-C--:B------:R-:W-:Y:S02]  /*1a620*/  LEA.HI.X.SX32 R3, R8, R21.reuse, 0x1, P6 ;  /* 0x0000001508037211 */ /* 0x080fe400030f0eff */
[CC--:B------:R-:W-:Y:S02]  /*1a630*/  IADD3 R4, P6, R5.reuse, R0.reuse, RZ ;  /* 0x0000000005047210 */ /* 0x0c0fe40007fde0ff */
[----:B------:R-:W-:Y:S02]  /*1a640*/  PRMT R8, R14, 0x7770, RZ ;  /* 0x000077700e087816 */ /* 0x000fe400000000ff */
[----:B------:R-:W-:Y:S01]  /*1a650*/  LEA.HI.X.SX32 R5, R5, R21, 0x1, P6 ;  /* 0x0000001505057211 */ /* 0x000fe200030f0eff */
[----:B------:R0:W-:Y:S04]  /*1a660*/  @P3 STG.E.U8 desc[UR6][R2.64], R12 ;  /* 0x0000000c02003986 */ /* 0x0001e8000c101106 */
[----:B------:R1:W-:Y:S01]  /*1a670*/  @P1 STG.E.U8 desc[UR6][R4.64], R8 ;  /* 0x0000000804001986 */ /* 0x0003e2000c101106 */
[----:B0-----:R-:W-:Y:S01]  /*1a680*/  IADD3 R2, P6, R9, R0, RZ ;  /* 0x0000000009027210 */ /* 0x001fe20007fde0ff */
[----:B-1----:R-:W-:-:S03]  /*1a690*/  IMAD R5, R29, 0x4, R9 ;  /* 0x000000041d057824 */ /* 0x002fc600078e0209 */
[----:B------:R-:W-:Y:S02]  /*1a6a0*/  LEA.HI.X.SX32 R3, R9, R21, 0x1, P6 ;  /* 0x0000001509037211 */ /* 0x000fe400030f0eff */
[----:B------:R-:W-:Y:S02]  /*1a6b0*/  PRMT R8, R6, 0x7770, RZ ;  /* 0x0000777006087816 */ /* 0x000fe400000000ff */
[----:B------:R-:W-:-:S03]  /*1a6c0*/  IADD3 R4, P6, R5, R0, RZ ;  /* 0x0000000005047210 */ /* 0x000fc60007fde0ff */
[----:B------:R0:W-:Y:S01]  /*1a6d0*/  @P5 STG.E.U8 desc[UR6][R2.64], R8 ;  /* 0x0000000802005986 */ /* 0x0001e2000c101106 */
[----:B------:R-:W-:Y:S01]  /*1a6e0*/  PRMT R9, R18, 0x7771, RZ ;  /* 0x0000777112097816 */ /* 0x000fe200000000ff */
[----:B0-----:R-:W-:Y:S01]  /*1a6f0*/  IMAD R3, R29, 0x4, R5 ;  /* 0x000000041d037824 */ /* 0x001fe200078e0205 */
[----:B------:R-:W-:-:S05]  /*1a700*/  LEA.HI.X.SX32 R5, R5, R21, 0x1, P6 ;  /* 0x0000001505057211 */ /* 0x000fca00030f0eff */
[----:B------:R0:W-:Y:S01]  /*1a710*/  @P2 STG.E.U8 desc[UR6][R4.64], R9 ;  /* 0x0000000904002986 */ /* 0x0001e2000c101106 */
[----:B---3--:R-:W-:Y:S01]  /*1a720*/  ISETP.LT.AND P3, PT, R27, UR4, !P0 ;  /* 0x000000041b007c0c */ /* 0x008fe2000c761270 */
[----:B------:R-:W-:Y:S02]  /*1a730*/  ULDC UR4, c[0x0][0x22c] ;  /* 0x00008b0000047ab9 */ /* 0x000fe40000000800 */
[----:B------:R-:W3:Y:S01]  /*1a740*/  LDL.LU R27, [R1+0x88] ;  /* 0x00008800011b7983 */ /* 0x000ee20000300800 */
[----:B-----5:R-:W-:Y:S01]  /*1a750*/  ISETP.LT.AND P1, PT, R20, UR4, !P0 ;  /* 0x0000000414007c0c */ /* 0x020fe2000c721270 */
[----:B------:R-:W-:Y:S02]  /*1a760*/  ULDC UR4, c[0x0][0x22c] ;  /* 0x00008b0000047ab9 */ /* 0x000fe40000000800 */
[----:B------:R-:W5:Y:S01]  /*1a770*/  LDL.LU R20, [R1+0x8c] ;  /* 0x00008c0001147983 */ /* 0x000f620000300800 */
[----:B----4-:R-:W-:Y:S01]  /*1a780*/  ISETP.LT.AND P5, PT, R25, UR4, !P0 ;  /* 0x0000000419007c0c */ /* 0x010fe2000c7a1270 */
[----:B------:R-:W-:-:S02]  /*1a790*/  ULDC UR4, c[0x0][0x22c] ;  /* 0x00008b0000047ab9 */ /* 0x000fc40000000800 */
[----:B------:R-:W4:Y:S01]  /*1a7a0*/  LDL.LU R25, [R1+0x90] ;  /* 0x0000900001197983 */ /* 0x000f220000300800 */
[----:B--2---:R-:W-:Y:S01]  /*1a7b0*/  ISETP.LT.AND P2, PT, R26, UR4, !P0 ;  /* 0x000000041a007c0c */ /* 0x004fe2000c741270 */
[----:B------:R-:W-:Y:S02]  /*1a7c0*/  IMAD R8, R29, 0x4, R3 ;  /* 0x000000041d087824 */ /* 0x000fe400078e0203 */
[----:B------:R-:W2:Y:S01]  /*1a7d0*/  LDL.LU R26, [R1+0x94] ;  /* 0x00009400011a7983 */ /* 0x000ea20000300800 */
[----:B------:R-:W-:Y:S01]  /*1a7e0*/  IADD3 R2, P6, R3, R0, RZ ;  /* 0x0000000003027210 */ /* 0x000fe20007fde0ff */
[----:B------:R-:W-:-:S03]  /*1a7f0*/  ULDC UR4, c[0x0][0x22c] ;  /* 0x00008b0000047ab9 */ /* 0x000fc60000000800 */
[-C--:B------:R-:W-:Y:S02]  /*1a800*/  LEA.HI.X.SX32 R3, R3, R21.reuse, 0x1, P6 ;  /* 0x0000001503037211 */ /* 0x080fe400030f0eff */
[-C--:B0-----:R-:W-:Y:S02]  /*1a810*/  IADD3 R4, P6, R8, R0.reuse, RZ ;  /* 0x0000000008047210 */ /* 0x081fe40007fde0ff */
[----:B------:R-:W-:Y:S02]  /*1a820*/  PRMT R9, R10, 0x7771, RZ ;  /* 0x000077710a097816 */ /* 0x000fe400000000ff */
[----:B------:R-:W-:Y:S02]  /*1a830*/  PRMT R12, R14, 0x7771, RZ ;  /* 0x000077710e0c7816 */ /* 0x000fe400000000ff */
[----:B------:R-:W-:Y:S01]  /*1a840*/  LEA.HI.X.SX32 R5, R8, R21, 0x1, P6 ;  /* 0x0000001508057211 */ /* 0x000fe200030f0eff */
[C---:B------:R-:W-:Y:S01]  /*1a850*/  IMAD R8, R29.reuse, 0x4, R8 ;  /* 0x000000041d087824 */ /* 0x040fe200078e0208 */
[----:B------:R0:W-:Y:S04]  /*1a860*/  @P4 STG.E.U8 desc[UR6][R2.64], R9 ;  /* 0x0000000902004986 */ /* 0x0001e8000c101106 */
[----:B------:R1:W-:Y:S01]  /*1a870*/  @P3 STG.E.U8 desc[UR6][R4.64], R12 ;  /* 0x0000000c04003986 */ /* 0x0003e2000c101106 */
[----:B0-----:R-:W-:Y:S01]  /*1a880*/  IADD3 R2, P6, R8, R0, RZ ;  /* 0x0000000008027210 */ /* 0x001fe20007fde0ff */
[----:B-1----:R-:W-:-:S03]  /*1a890*/  IMAD R5, R29, 0x4, R8 ;  /* 0x000000041d057824 */ /* 0x002fc600078e0208 */
[-C--:B------:R-:W-:Y:S02]  /*1a8a0*/  LEA.HI.X.SX32 R3, R8, R21.reuse, 0x1, P6 ;  /* 0x0000001508037211 */ /* 0x080fe400030f0eff */
[----:B------:R-:W-:Y:S01]  /*1a8b0*/  PRMT R12, R6, 0x7771, RZ ;  /* 0x00007771060c7816 */ /* 0x000fe200000000ff */
[----:B------:R-:W-:Y:S01]  /*1a8c0*/  IMAD R9, R29, 0x4, R5 ;  /* 0x000000041d097824 */ /* 0x000fe200078e0205 */
[C---:B------:R-:W-:Y:S02]  /*1a8d0*/  IADD3 R4, P6, R5.reuse, R0, RZ ;  /* 0x0000000005047210 */ /* 0x040fe40007fde0ff */
[----:B------:R-:W-:Y:S01]  /*1a8e0*/  ISETP.LT.AND P4, PT, R28, UR4, !P0 ;  /* 0x000000041c007c0c */ /* 0x000fe2000c781270 */
[----:B------:R-:W-:Y:S01]  /*1a8f0*/  ULDC UR4, c[0x0][0x22c] ;  /* 0x00008b0000047ab9 */ /* 0x000fe20000000800 */
[----:B------:R-:W-:Y:S01]  /*1a900*/  PRMT R8, R18, 0x7772, RZ ;  /* 0x0000777212087816 */ /* 0x000fe200000000ff */
[----:B------:R0:W-:Y:S01]  /*1a910*/  @P1 STG.E.U8 desc[UR6][R2.64], R12 ;  /* 0x0000000c02001986 */ /* 0x0001e2000c101106 */
[----:B------:R-:W-:-:S03]  /*1a920*/  LEA.HI.X.SX32 R5, R5, R21, 0x1, P6 ;  /* 0x0000001505057211 */ /* 0x000fc600030f0eff */
[----:B------:R-:W2:Y:S04]  /*1a930*/  LDL.LU R28, [R1+0x98] ;  /* 0x00009800011c7983 */ /* 0x000ea80000300800 */
[----:B------:R1:W-:Y:S01]  /*1a940*/  @P5 STG.E.U8 desc[UR6][R4.64], R8 ;  /* 0x0000000804005986 */ /* 0x0003e2000c101106 */
[----:B0-----:R-:W-:-:S04]  /*1a950*/  IADD3 R2, P6, R9, R0, RZ ;  /* 0x0000000009027210 */ /* 0x001fc80007fde0ff */
[----:B------:R-:W-:Y:S02]  /*1a960*/  LEA.HI.X.SX32 R3, R9, R21, 0x1, P6 ;  /* 0x0000001509037211 */ /* 0x000fe400030f0eff */
[----:B-1----:R-:W-:-:S05]  /*1a970*/  PRMT R8, R10, 0x7772, RZ ;  /* 0x000077720a087816 */ /* 0x002fca00000000ff */
[----:B------:R0:W-:Y:S01]  /*1a980*/  @P2 STG.E.U8 desc[UR6][R2.64], R8 ;  /* 0x0000000802002986 */ /* 0x0001e2000c101106 */
[----:B---3--:R-:W-:Y:S01]  /*1a990*/  ISETP.LT.AND P3, PT, R27, UR4, !P0 ;  /* 0x000000041b007c0c */ /* 0x008fe2000c761270 */
[----:B------:R-:W-:Y:S02]  /*1a9a0*/  ULDC UR4, c[0x0][0x22c] ;  /* 0x00008b0000047ab9 */ /* 0x000fe40000000800 */
[----:B------:R-:W3:Y:S01]  /*1a9b0*/  LDL.LU R27, [R1+0x9c] ;  /* 0x00009c00011b7983 */ /* 0x000ee20000300800 */
[----:B-----5:R-:W-:Y:S01]  /*1a9c0*/  ISETP.LT.AND P1, PT, R20, UR4, !P0 ;  /* 0x0000000414007c0c */ /* 0x020fe2000c721270 */
[----:B------:R-:W-:Y:S02]  /*1a9d0*/  ULDC UR4, c[0x0][0x22c] ;  /* 0x00008b0000047ab9 */ /* 0x000fe40000000800 */
[----:B----4-:R-:W-:Y:S01]  /*1a9e0*/  ISETP.LT.AND P5, PT, R25, UR4, !P0 ;  /* 0x0000000419007c0c */ /* 0x010fe2000c7a1270 */
[----:B------:R-:W-:Y:S02]  /*1a9f0*/  ULDC UR4, c[0x0][0x22c] ;  /* 0x00008b0000047ab9 */ /* 0x000fe40000000800 */
[----:B--2---:R-:W-:Y:S01]  /*1aa00*/  ISETP.LT.AND P2, PT, R26, UR4, !P0 ;  /* 0x000000041a007c0c */ /* 0x004fe2000c741270 */
[----:B------:R-:W-:Y:S01]  /*1aa10*/  IMAD R5, R29, 0x4, R9 ;  /* 0x000000041d057824 */ /* 0x000fe200078e0209 */
[----:B------:R-:W2:Y:S01]  /*1aa20*/  LDL.LU R26, [R1+0xa0] ;  /* 0x0000a000011a7983 */ /* 0x000ea20000300800 */
[----:B------:R-:W-:-:S02]  /*1aa30*/  ULDC UR4, c[0x0][0x22c] ;  /* 0x00008b0000047ab9 */ /* 0x000fc40000000800 */
[----:B0-----:R-:W-:Y:S01]  /*1aa40*/  IMAD R3, R29, 0x4, R5 ;  /* 0x000000041d037824 */ /* 0x001fe200078e0205 */
[CC--:B------:R-:W-:Y:S01]  /*1aa50*/  IADD3 R4, P6, R5.reuse, R0.reuse, RZ ;  /* 0x0000000005047210 */ /* 0x0c0fe20007fde0ff */
[----:B------:R-:W4:Y:S01]  /*1aa60*/  LDL.LU R25, [R1+0xa4] ;  /* 0x0000a40001197983 */ /* 0x000f220000300800 */
[----:B------:R-:W-:Y:S02]  /*1aa70*/  PRMT R9, R14, 0x7772, RZ ;  /* 0x000077720e097816 */ /* 0x000fe400000000ff */
[-C--:B------:R-:W-:Y:S02]  /*1aa80*/  LEA.HI.X.SX32 R5, R5, R21.reuse, 0x1, P6 ;  /* 0x0000001505057211 */ /* 0x080fe400030f0eff */
[----:B------:R-:W-:Y:S01]  /*1aa90*/  IADD3 R2, P6, R3, R0, RZ ;  /* 0x0000000003027210 */ /* 0x000fe20007fde0ff */
[----:B------:R-:W-:Y:S02]  /*1aaa0*/  IMAD R8, R29, 0x4, R3 ;  /* 0x000000041d087824 */ /* 0x000fe400078e0203 */
[----:B------:R0:W-:Y:S01]  /*1aab0*/  @P4 STG.E.U8 desc[UR6][R4.64], R9 ;  /* 0x0000000904004986 */ /* 0x0001e2000c101106 */
[----:B------:R-:W-:-:S02]  /*1aac0*/  LEA.HI.X.SX32 R3, R3, R21, 0x1, P6 ;  /* 0x0000001503037211 */ /* 0x000fc400030f0eff */
[----:B0-----:R-:W-:Y:S02]  /*1aad0*/  PRMT R9, R6, 0x7772, RZ ;  /* 0x0000777206097816 */ /* 0x001fe400000000ff */
[----:B------:R-:W-:-:S03]  /*1aae0*/  IADD3 R4, P6, R8, R0, RZ ;  /* 0x0000000008047210 */ /* 0x000fc60007fde0ff */
[----:B------:R0:W-:Y:S01]  /*1aaf0*/  @P3 STG.E.U8 desc[UR6][R2.64], R9 ;  /* 0x0000000902003986 */ /* 0x0001e2000c101106 */
[----:B------:R-:W-:Y:S02]  /*1ab00*/  PRMT R18, R18, 0x7773, RZ ;  /* 0x0000777312127816 */ /* 0x000fe400000000ff */
[----:B------:R-:W-:Y:S01]  /*1ab10*/  LEA.HI.X.SX32 R5, R8, R21, 0x1, P6 ;  /* 0x0000001508057211 */ /* 0x000fe200030f0eff */
[----:B0-----:R-:W-:Y:S01]  /*1ab20*/  IMAD R3, R29, 0x4, R8 ;  /* 0x000000041d037824 */ /* 0x001fe200078e0208 */
[----:B------:R-:W-:-:S03]  /*1ab30*/  ISETP.LT.AND P4, PT, R28, UR4, !P0 ;  /* 0x000000041c007c0c */ /* 0x000fc6000c781270 */
[----:B------:R0:W-:Y:S01]  /*1ab40*/  @P1 STG.E.U8 desc[UR6][R4.64], R18 ;  /* 0x0000001204001986 */ /* 0x0001e2000c101106 */
[----:B------:R-:W-:Y:S01]  /*1ab50*/  ULDC UR4, c[0x0][0x22c] ;  /* 0x00008b0000047ab9 */ /* 0x000fe20000000800 */
[----:B------:R-:W-:Y:S01]  /*1ab60*/  IMAD R8, R29, 0x4, R3 ;  /* 0x000000041d087824 */ /* 0x000fe200078e0203 */
[CC--:B------:R-:W-:Y:S01]  /*1ab70*/  IADD3 R2, P6, R3.reuse, R0.reuse, RZ ;  /* 0x0000000003027210 */ /* 0x0c0fe20007fde0ff */
[----:B------:R-:W5:Y:S03]  /*1ab80*/  LDL.LU R28, [R1+0xa8] ;  /* 0x0000a800011c7983 */ /* 0x000f660000300800 */
[----:B------:R-:W-:Y:S01]  /*1ab90*/  LEA.HI.X.SX32 R3, R3, R21, 0x1, P6 ;  /* 0x0000001503037211 */ /* 0x000fe200030f0eff */
[----:B------:R-:W5:Y:S01]  /*1aba0*/  LDL.LU R20, [R1+0xac] ;  /* 0x0000ac0001147983 */ /* 0x000f620000300800 */
[----:B0-----:R-:W-:-:S04]  /*1abb0*/  IADD3 R4, P6, R8, R0, RZ ;  /* 0x0000000008047210 */ /* 0x001fc80007fde0ff */
[----:B------:R-:W-:Y:S02]  /*1abc0*/  LEA.HI.X.SX32 R5, R8, R21, 0x1, P6 ;  /* 0x0000001508057211 */ /* 0x000fe400030f0eff */
[----:B---3--:R-:W-:Y:S01]  /*1abd0*/  ISETP.LT.AND P3, PT, R27, UR4, !P0 ;  /* 0x000000041b007c0c */ /* 0x008fe2000c761270 */
[----:B------:R-:W-:Y:S01]  /*1abe0*/  VIADD R9, R24, 0xbc ;  /* 0x000000bc18097836 */ /* 0x000fe20000000000 */
[----:B------:R-:W3:Y:S01]  /*1abf0*/  LDL.LU R27, [R1+0xb0] ;  /* 0x0000b000011b7983 */ /* 0x000ee20000300800 */
[----:B------:R-:W-:Y:S01]  /*1ac00*/  ULDC UR4, c[0x0][0x22c] ;  /* 0x00008b0000047ab9 */ /* 0x000fe20000000800 */
[----:B--2---:R-:W-:Y:S02]  /*1ac10*/  ISETP.LT.AND P6, PT, R26, UR5, !P0 ;  /* 0x000000051a007c0c */ /* 0x004fe4000c7c1270 */
[----:B------:R-:W-:Y:S01]  /*1ac20*/  PRMT R10, R10, 0x7773, RZ ;  /* 0x000077730a0a7816 */ /* 0x000fe200000000ff */
[----:B------:R-:W2:Y:S01]  /*1ac30*/  LDL.LU R26, [R1+0xb4] ;  /* 0x0000b400011a7983 */ /* 0x000ea20000300800 */
[C---:B------:R-:W-:Y:S01]  /*1ac40*/  ISETP.LT.AND P1, PT, R9.reuse, UR4, !P0 ;  /* 0x0000000409007c0c */ /* 0x040fe2000c721270 */
[----:B------:R-:W-:Y:S01]  /*1ac50*/  IMAD R9, R9, R29, RZ ;  /* 0x0000001d09097224 */ /* 0x000fe200078e02ff */
[----:B------:R-:W-:Y:S01]  /*1ac60*/  PRMT R14, R14, 0x7773, RZ ;  /* 0x000077730e0e7816 */ /* 0x000fe200000000ff */
[----:B------:R0:W-:Y:S01]  /*1ac70*/  @P5 STG.E.U8 desc[UR6][R2.64], R10 ;  /* 0x0000000a02005986 */ /* 0x0001e2000c101106 */
[----:B------:R-:W-:Y:S01]  /*1ac80*/  IMAD R8, R29, 0x8, R8 ;  /* 0x000000081d087824 */ /* 0x000fe200078e0208 */
[----:B------:R-:W-:Y:S01]  /*1ac90*/  ULDC UR4, c[0x0][0x22c] ;  /* 0x00008b0000047ab9 */ /* 0x000fe20000000800 */
[----:B------:R-:W-:Y:S01]  /*1aca0*/  PRMT R17, R6, 0x7773, RZ ;  /* 0x0000777306117816 */ /* 0x000fe200000000ff */
[----:B------:R1:W-:Y:S01]  /*1acb0*/  @P2 STG.E.U8 desc[UR6][R4.64], R14 ;  /* 0x0000000e04002986 */ /* 0x0003e2000c101106 */
[----:B----4-:R-:W-:Y:S01]  /*1acc0*/  ISETP.LT.AND P2, PT, R25, UR4, !P0 ;  /* 0x0000000419007c0c */ /* 0x010fe2000c741270 */
[----:B------:R-:W-:Y:S01]  /*1acd0*/  IMAD R6, R29, 0x4, R8 ;  /* 0x000000041d067824 */ /* 0x000fe200078e0208 */
[----:B------:R-:W-:Y:S01]  /*1ace0*/  ULDC UR4, c[0x0][0x22c] ;  /* 0x00008b0000047ab9 */ /* 0x000fe20000000800 */
[----:B------:R-:W4:Y:S01]  /*1acf0*/  LDL.LU R25, [R1+0xb8] ;  /* 0x0000b80001197983 */ /* 0x000f220000300800 */
[----:B------:R-:W-:Y:S01]  /*1ad00*/  PRMT R13, R11, 0x7770, RZ ;  /* 0x000077700b0d7816 */ /* 0x000fe200000000ff */
[----:B------:R-:W-:Y:S01]  /*1ad10*/  ULDC UR5, c[0x0][0x22c] ;  /* 0x00008b0000057ab9 */ /* 0x000fe20000000800 */
[----:B0-----:R-:W-:-:S04]  /*1ad20*/  IADD3 R2, P5, R9, R0, RZ ;  /* 0x0000000009027210 */ /* 0x001fc80007fbe0ff */
[-C--:B------:R-:W-:Y:S02]  /*1ad30*/  LEA.HI.X.SX32 R3, R9, R21.reuse, 0x1, P5 ;  /* 0x0000001509037211 */ /* 0x080fe400028f0eff */
[C---:B-1----:R-:W-:Y:S02]  /*1ad40*/  IADD3 R4, P5, R8.reuse, R0, RZ ;  /* 0x0000000008047210 */ /* 0x042fe40007fbe0ff */
[----:B------:R-:W-:Y:S01]  /*1ad50*/  PRMT R9, R19, 0x7770, RZ ;  /* 0x0000777013097816 */ /* 0x000fe200000000ff */
[----:B------:R0:W-:Y:S01]  /*1ad60*/  @P1 STG.E.U8 desc[UR6][R2.64], R17 ;  /* 0x0000001102001986 */ /* 0x0001e2000c101106 */
[----:B------:R-:W-:Y:S01]  /*1ad70*/  LEA.HI.X.SX32 R5, R8, R21, 0x1, P5 ;  /* 0x0000001508057211 */ /* 0x000fe200028f0eff */
[----:B------:R-:W-:-:S04]  /*1ad80*/  IMAD R8, R29, 0x4, R6 ;  /* 0x000000041d087824 */ /* 0x000fc800078e0206 */
[----:B------:R1:W-:Y:S01]  /*1ad90*/  @P4 STG.E.U8 desc[UR6][R4.64], R9 ;  /* 0x0000000904004986 */ /* 0x0003e2000c101106 */
[----:B0-----:R-:W-:-:S04]  /*1ada0*/  IADD3 R2, P5, R6, R0, RZ ;  /* 0x0000000006027210 */ /* 0x001fc80007fbe0ff */
[-C--:B------:R-:W-:Y:S02]  /*1adb0*/  LEA.HI.X.SX32 R3, R6, R21.reuse, 0x1, P5 ;  /* 0x0000001506037211 */ /* 0x080fe400028f0eff */
[----:B-1----:R-:W-:Y:S02]  /*1adc0*/  IADD3 R4, P5, R8, R0, RZ ;  /* 0x0000000008047210 */ /* 0x002fe40007fbe0ff */
[----:B-----5:R-:W-:Y:S01]  /*1add0*/  ISETP.LT.AND P1, PT, R28, UR4, !P0 ;  /* 0x000000041c007c0c */ /* 0x020fe2000c721270 */
[----:B------:R-:W-:Y:S01]  /*1ade0*/  ULDC UR4, c[0x0][0x22c] ;  /* 0x00008b0000047ab9 */ /* 0x000fe20000000800 */
[----:B------:R-:W-:Y:S01]  /*1adf0*/  LEA.HI.X.SX32 R5, R8, R21, 0x1, P5 ;  /* 0x0000001508057211 */ /* 0x000fe200028f0eff */
[----:B------:R-:W5:Y:S01]  /*1ae00*/  LDL.LU R28, [R1+0xbc] ;  /* 0x0000bc00011c7983 */ /* 0x000f620000300800 */
[----:B------:R-:W-:Y:S01]  /*1ae10*/  ISETP.LT.AND P4, PT, R20, UR4, !P0 ;  /* 0x0000000414007c0c */ /* 0x000fe2000c781270 */
[----:B------:R-:W-:Y:S01]  /*1ae20*/  ULDC UR4, c[0x0][0x22c] ;  /* 0x00008b0000047ab9 */ /* 0x000fe20000000800 */
[----:B------:R-:W-:Y:S01]  /*1ae30*/  PRMT R9, R15, 0x7770, RZ ;  /* 0x000077700f097816 */ /* 0x000fe200000000ff */
[----:B------:R0:W-:Y:S04]  /*1ae40*/  @P3 STG.E.U8 desc[UR6][R2.64], R13 ;  /* 0x0000000d02003986 */ /* 0x0001e8000c101106 */
[----:B------:R1:W-:Y:S01]  /*1ae50*/  @P6 STG.E.U8 desc[UR6][R4.64], R9 ;  /* 0x0000000904006986 */ /* 0x0003e2000c101106 */
[----:B---3--:R-:W-:Y:S01]  /*1ae60*/  ISETP.LT.AND P3, PT, R27, UR4, !P0 ;  /* 0x000000041b007c0c */ /* 0x008fe2000c761270 */
[----:B------:R-:W-:-:S02]  /*1ae70*/  ULDC UR4, c[0x0][0x22c] ;  /* 0x00008b0000047ab9 */ /* 0x000fc40000000800 */
[----:B------:R-:W3:Y:S01]  /*1ae80*/  LDL.LU R27, [R1+0xc0] ;  /* 0x0000c000011b7983 */ /* 0x000ee20000300800 */
[----:B--2---:R-:W-:Y:S01]  /*1ae90*/  ISETP.LT.AND P6, PT, R26, UR4, !P0 ;  /* 0x000000041a007c0c */ /* 0x004fe2000c7c1270 */
[----:B------:R-:W-:Y:S02]  /*1aea0*/  IMAD R6, R29, 0x4, R8 ;  /* 0x000000041d067824 */ /* 0x000fe400078e0208 */
[----:B------:R-:W2:Y:S01]  /*1aeb0*/  LDL.LU R26, [R1+0xc4] ;  /* 0x0000c400011a7983 */ /* 0x000ea20000300800 */
[----:B------:R-:W-:Y:S01]  /*1aec0*/  PRMT R17, R7, 0x7770, RZ ;  /* 0x0000777007117816 */ /* 0x000fe200000000ff */
[----:B------:R-:W-:Y:S01]  /*1aed0*/  ULDC UR4, c[0x0][0x22c] ;  /* 0x00008b0000047ab9 */ /* 0x000fe20000000800 */
[----:B------:R-:W-:Y:S01]  /*1aee0*/  IMAD R8, R29, 0x4, R6 ;  /* 0x000000041d087824 */ /* 0x000fe200078e0206 */
[----:B0-----:R-:W-:-:S04]  /*1aef0*/  IADD3 R2, P5, R6, R0, RZ ;  /* 0x0000000006027210 */ /* 0x001fc80007fbe0ff */
[----:B------:R-:W-:Y:S02]  /*1af00*/  LEA.HI.X.SX32 R3, R6, R21, 0x1, P5 ;  /* 0x0000001506037211 */ /* 0x000fe400028f0eff */
[----:B-1----:R-:W-:-:S03]  /*1af10*/  IADD3 R4, P5, R8, R0, RZ ;  /* 0x0000000008047210 */ /* 0x002fc60007fbe0ff */
[----:B------:R0:W-:Y:S01]  /*1af20*/  @P2 STG.E.U8 desc[UR6][R2.64], R17 ;  /* 0x0000001102002986 */ /* 0x0001e2000c101106 */
[----:B------:R-:W-:Y:S01]  /*1af30*/  LEA.HI.X.SX32 R5, R8, R21, 0x1, P5 ;  /* 0x0000001508057211 */ /* 0x000fe200028f0eff */
[----:B------:R-:W-:Y:S01]  /*1af40*/  IMAD R8, R29, 0x4, R8 ;  /* 0x000000041d087824 */ /* 0x000fe200078e0208 */
[----:B----4-:R-:W-:Y:S01]  /*1af50*/  ISETP.LT.AND P2, PT, R25, UR4, !P0 ;  /* 0x0000000419007c0c */ /* 0x010fe2000c741270 */
[----:B------:R-:W-:Y:S01]  /*1af60*/  ULDC UR4, c[0x0][0x22c] ;  /* 0x00008b0000047ab9 */ /* 0x000fe20000000800 */
[----:B------:R-:W4:Y:S01]  /*1af70*/  LDL.LU R25, [R1+0xc8] ;  /* 0x0000c80001197983 */ /* 0x000f220000300800 */
[----:B------:R-:W-:Y:S01]  /*1af80*/  PRMT R13, R19, 0x7771, RZ ;  /* 0x00007771130d7816 */ /* 0x000fe200000000ff */
[----:B------:R-:W-:Y:S01]  /*1af90*/  IMAD R6, R29, 0x4, R8 ;  /* 0x000000041d067824 */ /* 0x000fe200078e0208 */
[----:B0-----:R-:W-:-:S03]  /*1afa0*/  IADD3 R2, P5, R8, R0, RZ ;  /* 0x0000000008027210 */ /* 0x001fc60007fbe0ff */
[----:B------:R-:W-:Y:S01]  /*1afb0*/  IMAD R9, R29, 0x4, R6 ;  /* 0x000000041d097824 */ /* 0x000fe200078e0206 */
[----:B------:R-:W-:Y:S02]  /*1afc0*/  PRMT R17, R11, 0x7771, RZ ;  /* 0x000077710b117816 */ /* 0x000fe400000000ff */
[----:B------:R-:W-:Y:S01]  /*1afd0*/  LEA.HI.X.SX32 R3, R8, R21, 0x1, P5 ;  /* 0x0000001508037211 */ /* 0x000fe200028f0eff */
[----:B------:R0:W-:Y:S04]  /*1afe0*/  @P1 STG.E.U8 desc[UR6][R4.64], R13 ;  /* 0x0000000d04001986 */ /* 0x0001e8000c101106 */
[----:B------:R1:W-:Y:S01]  /*1aff0*/  @P4 STG.E.U8 desc[UR6][R2.64], R17 ;  /* 0x0000001102004986 */ /* 0x0003e2000c101106 */
[-C--:B------:R-:W-:Y:S02]  /*1b000*/  IADD3 R8, P4, R9, R0.reuse, RZ ;  /* 0x0000000009087210 */ /* 0x080fe40007f9e0ff */
[----:B0-----:R-:W-:-:S02]  /*1b010*/  IADD3 R4, P5, R6, R0, RZ ;  /* 0x0000000006047210 */ /* 0x001fc40007fbe0ff */
[----:B-----5:R-:W-:Y:S01]  /*1b020*/  ISETP.LT.AND P1, PT, R28, UR4, !P0 ;  /* 0x000000041c007c0c */ /* 0x020fe2000c721270 */
[----:B------:R-:W-:Y:S01]  /*1b030*/  ULDC UR4, c[0x0][0x22c] ;  /* 0x00008b0000047ab9 */ /* 0x000fe20000000800 */
[-C--:B------:R-:W-:Y:S01]  /*1b040*/  LEA.HI.X.SX32 R5, R6, R21.reuse, 0x1, P5 ;  /* 0x0000001506057211 */ /* 0x080fe200028f0eff */
[----:B------:R-:W-:Y:S01]  /*1b050*/  IMAD R6, R29, 0x4, R9 ;  /* 0x000000041d067824 */ /* 0x000fe200078e0209 */
[----:B------:R-:W-:Y:S01]  /*1b060*/  LEA.HI.X.SX32 R9, R9, R21, 0x1, P4 ;  /* 0x0000001509097211 */ /* 0x000fe200020f0eff */
[----:B------:R-:W5:Y:S01]  /*1b070*/  LDL.LU R28, [R1+0xcc] ;  /* 0x0000cc00011c7983 */ /* 0x000f620000300800 */
[----:B---3--:R-:W-:Y:S01]  /*1b080*/  ISETP.LT.AND P5, PT, R27, UR4, !P0 ;  /* 0x000000041b007c0c */ /* 0x008fe2000c7a1270 */
[----:B------:R-:W-:Y:S02]  /*1b090*/  ULDC UR4, c[0x0][0x22c] ;  /* 0x00008b0000047ab9 */ /* 0x000fe40000000800 */
[----:B--2---:R-:W-:Y:S02]  /*1b0a0*/  ISETP.LT.AND P4, PT, R26, UR4, !P0 ;  /* 0x000000041a007c0c */ /* 0x004fe4000c781270 */
[----:B------:R-:W-:Y:S01]  /*1b0b0*/  PRMT R23, R15, 0x7771, RZ ;  /* 0x000077710f177816 */ /* 0x000fe200000000ff */
[----:B------:R-:W2:Y:S01]  /*1b0c0*/  LDL.LU R26, [R1+0xd0] ;  /* 0x0000d000011a7983 */ /* 0x000ea20000300800 */
[----:B------:R-:W-:Y:S01]  /*1b0d0*/  PRMT R27, R7, 0x7771, RZ ;  /* 0x00007771071b7816 */ /* 0x000fe200000000ff */
[----:B------:R-:W-:Y:S01]  /*1b0e0*/  IMAD R10, R29, 0x4, R6 ;  /* 0x000000041d0a7824 */ /* 0x000fe200078e0206 */
[----:B------:R-:W-:Y:S01]  /*1b0f0*/  ULDC UR4, c[0x0][0x22c] ;  /* 0x00008b0000047ab9 */ /* 0x000fe20000000800 */
[----:B------:R0:W-:Y:S04]  /*1b100*/  @P3 STG.E.U8 desc[UR6][R4.64], R23 ;  /* 0x0000001704003986 */ /* 0x0001e8000c101106 */
[----:B------:R3:W-:Y:S01]  /*1b110*/  @P6 STG.E.U8 desc[UR6][R8.64], R27 ;  /* 0x0000001b08006986 */ /* 0x0007e2000c101106 */
[----:B------:R-:W-:-:S02]  /*1b120*/  IADD3 R16, P6, R10, R0, RZ ;  /* 0x000000000a107210 */ /* 0x000fc40007fde0ff */
[-C--:B------:R-:W-:Y:S02]  /*1b130*/  IADD3 R12, P3, R6, R0.reuse, RZ ;  /* 0x00000000060c7210 */ /* 0x080fe40007f7e0ff */
[-C--:B-1----:R-:W-:Y:S01]  /*1b140*/  LEA.HI.X.SX32 R17, R10, R21.reuse, 0x1, P6 ;  /* 0x000000150a117211 */ /* 0x082fe200030f0eff */
[----:B------:R-:W-:Y:S01]  /*1b150*/  IMAD R10, R29, 0x4, R10 ;  /* 0x000000041d0a7824 */ /* 0x000fe200078e020a */
[----:B------:R-:W-:Y:S02]  /*1b160*/  LEA.HI.X.SX32 R13, R6, R21, 0x1, P3 ;  /* 0x00000015060d7211 */ /* 0x000fe400018f0eff */
[----:B0-----:R-:W-:Y:S01]  /*1b170*/  PRMT R23, R19, 0x7772, RZ ;  /* 0x0000777213177816 */ /* 0x001fe200000000ff */
[----:B------:R-:W-:Y:S01]  /*1b180*/  IMAD R5, R29, 0x4, R10 ;  /* 0x000000041d057824 */ /* 0x000fe200078e020a */
[----:B----4-:R-:W-:Y:S01]  /*1b190*/  ISETP.LT.AND P3, PT, R25, UR4, !P0 ;  /* 0x0000000419007c0c */ /* 0x010fe2000c761270 */
[----:B------:R-:W-:Y:S01]  /*1b1a0*/  VIADD R3, R24, 0xfc ;  /* 0x000000fc18037836 */ /* 0x000fe20000000000 */
[----:B------:R-:W-:Y:S01]  /*1b1b0*/  PRMT R25, R11, 0x7772, RZ ;  /* 0x000077720b197816 */ /* 0x000fe200000000ff */
[C---:B------:R-:W-:Y:S01]  /*1b1c0*/  IMAD R6, R29.reuse, 0x4, R5 ;  /* 0x000000041d067824 */ /* 0x040fe200078e0205 */
[----:B------:R-:W-:Y:S01]  /*1b1d0*/  @P2 STG.E.U8 desc[UR6][R12.64], R23 ;  /* 0x000000170c002986 */ /* 0x000fe2000c101106 */
[CC--:B------:R-:W-:Y:S01]  /*1b1e0*/  IADD3 R2, P2, R10.reuse, R0.reuse, RZ ;  /* 0x000000000a027210 */ /* 0x0c0fe20007f5e0ff */
[----:B------:R-:W-:Y:S01]  /*1b1f0*/  ULDC UR4, c[0x0][0x22c] ;  /* 0x00008b0000047ab9 */ /* 0x000fe20000000800 */
[----:B------:R-:W-:Y:S01]  /*1b200*/  IMAD R14, R29, 0x4, R6 ;  /* 0x000000041d0e7824 */ /* 0x000fe200078e0206 */
[----:B------:R0:W-:Y:S01]  /*1b210*/  @P1 STG.E.U8 desc[UR6][R16.64], R25 ;  /* 0x0000001910001986 */ /* 0x0001e2000c101106 */
[C---:B------:R-:W-:Y:S01]  /*1b220*/  ISETP.LT.AND P1, PT, R3.reuse, UR5, !P0 ;  /* 0x0000000503007c0c */ /* 0x040fe2000c721270 */
[----:B------:R-:W-:Y:S01]  /*1b230*/  IMAD R18, R3, R29, RZ ;  /* 0x0000001d03127224 */ /* 0x000fe200078e02ff */
[----:B------:R-:W-:Y:S01]  /*1b240*/  LEA.HI.X.SX32 R3, R10, R21, 0x1, P2 ;  /* 0x000000150a037211 */ /* 0x000fe200010f0eff */
[----:B------:R-:W-:Y:S01]  /*1b250*/  IMAD R10, R29, 0x4, R14 ;  /* 0x000000041d0a7824 */ /* 0x000fe200078e020e */
[----:B---3--:R-:W-:Y:S01]  /*1b260*/  IADD3 R8, P2, R6, R0, RZ ;  /* 0x0000000006087210 */ /* 0x008fe20007f5e0ff */
[----:B------:R-:W-:-:S03]  /*1b270*/  ULDC UR5, c[0x0][0x22c] ;  /* 0x00008b0000057ab9 */ /* 0x000fc60000000800 */
[-C--:B------:R-:W-:Y:S02]  /*1b280*/  LEA.HI.X.SX32 R9, R6, R21.reuse, 0x1, P2 ;  /* 0x0000001506097211 */ /* 0x080fe400010f0eff */
[CC--:B0-----:R-:W-:Y:S02]  /*1b290*/  IADD3 R16, P2, R10.reuse, R0.reuse, RZ ;  /* 0x000000000a107210 */ /* 0x0c1fe40007f5e0ff */
[C---:B------:R-:W-:Y:S02]  /*1b2a0*/  IADD3 R4, P6, R5.reuse, R0, RZ ;  /* 0x0000000005047210 */ /* 0x040fe40007fde0ff */
[-C--:B------:R-:W-:Y:S02]  /*1b2b0*/  LEA.HI.X.SX32 R17, R10, R21.reuse, 0x1, P2 ;  /* 0x000000150a117211 */ /* 0x080fe400010f0eff */
[----:B------:R-:W-:Y:S02]  /*1b2c0*/  LEA.HI.X.SX32 R5, R5, R21, 0x1, P6 ;  /* 0x0000001505057211 */ /* 0x000fe400030f0eff */
[----:B-----5:R-:W-:-:S02]  /*1b2d0*/  ISETP.LT.AND P2, PT, R28, UR4, !P0 ;  /* 0x000000041c007c0c */ /* 0x020fc4000c741270 */
[C---:B------:R-:W-:Y:S02]  /*1b2e0*/  IADD3 R12, P6, R14.reuse, R0, RZ ;  /* 0x000000000e0c7210 */ /* 0x040fe40007fde0ff */
[----:B------:R-:W-:Y:S02]  /*1b2f0*/  PRMT R23, R11, 0x7773, RZ ;  /* 0x000077730b177816 */ /* 0x000fe400000000ff */
[----:B------:R-:W-:Y:S02]  /*1b300*/  PRMT R11, R15, 0x7772, RZ ;  /* 0x000077720f0b7816 */ /* 0x000fe400000000ff */
[----:B------:R-:W-:Y:S02]  /*1b310*/  PRMT R25, R7, 0x7772, RZ ;  /* 0x0000777207197816 */ /* 0x000fe400000000ff */
[----:B------:R-:W-:Y:S02]  /*1b320*/  PRMT R19, R19, 0x7773, RZ ;  /* 0x0000777313137816 */ /* 0x000fe400000000ff */
[----:B------:R-:W-:Y:S01]  /*1b330*/  LEA.HI.X.SX32 R13, R14, R21, 0x1, P6 ;  /* 0x000000150e0d7211 */ /* 0x000fe200030f0eff */
[----:B------:R0:W-:Y:S01]  /*1b340*/  @P5 STG.E.U8 desc[UR6][R2.64], R11 ;  /* 0x0000000b02005986 */ /* 0x0001e2000c101106 */
[----:B------:R-:W-:-:S03]  /*1b350*/  PRMT R15, R15, 0x7773, RZ ;  /* 0x000077730f0f7816 */ /* 0x000fc600000000ff */
[----:B------:R0:W-:Y:S01]  /*1b360*/  @P4 STG.E.U8 desc[UR6][R4.64], R25 ;  /* 0x0000001904004986 */ /* 0x0001e2000c101106 */
[----:B------:R-:W-:-:S03]  /*1b370*/  IADD3 R20, P6, R18, R0, RZ ;  /* 0x0000000012147210 */ /* 0x000fc60007fde0ff */
[----:B------:R0:W-:Y:S04]  /*1b380*/  @P3 STG.E.U8 desc[UR6][R8.64], R19 ;  /* 0x0000001308003986 */ /* 0x0001e8000c101106 */
[----:B------:R0:W-:Y:S01]  /*1b390*/  @P2 STG.E.U8 desc[UR6][R12.64], R23 ;  /* 0x000000170c002986 */ /* 0x0001e2000c101106 */
[----:B------:R-:W-:Y:S02]  /*1b3a0*/  LEA.HI.X.SX32 R21, R18, R21, 0x1, P6 ;  /* 0x0000001512157211 */ /* 0x000fe400030f0eff */
[----:B------:R-:W-:Y:S02]  /*1b3b0*/  PRMT R7, R7, 0x7773, RZ ;  /* 0x0000777307077816 */ /* 0x000fe400000000ff */
[----:B--2---:R-:W-:-:S13]  /*1b3c0*/  ISETP.LT.AND P0, PT, R26, UR5, !P0 ;  /* 0x000000051a007c0c */ /* 0x004fda000c701270 */
[----:B------:R0:W-:Y:S01]  /*1b3d0*/  @P0 STG.E.U8 desc[UR6][R16.64], R15 ;  /* 0x0000000f10000986 */ /* 0x0001e2000c101106 */
[----:B------:R-:W-:Y:S05]  /*1b3e0*/  @!P1 EXIT ;  /* 0x000000000000994d */ /* 0x000fea0003800000 */
[----:B------:R-:W-:Y:S01]  /*1b3f0*/  STG.E.U8 desc[UR6][R20.64], R7 ;  /* 0x0000000714007986 */ /* 0x000fe2000c101106 */
[----:B------:R-:W-:Y:S05]  /*1b400*/  EXIT ;  /* 0x000000000000794d */ /* 0x000fea0003800000 */
.L_x_3:
[----:B------:R-:W-:-:S00]  /*1b410*/  BRA `(.L_x_3) ;  /* 0xfffffffc00fc7947 */ /* 0x000fc0000383ffff */
[----:B------:R-:W-:-:S00]  /*1b420*/  NOP ;  /* 0x0000000000007918 */ /* 0x000fc00000000000 */
        /* <DEDUP_REMOVED lines=13> */
.L_x_4:


//--------------------- .nv.shared.matmul_kernel  --------------------------
	.section	.nv.shared.matmul_kernel,"aw",@nobits
	.sectionflags	@""
	.align	16
	.zero		1024


//--------------------- .nv.shared.reserved.0     --------------------------
	.section	.nv.shared.reserved.0,"aw",@nobits
	.weak		__nv_reservedSMEM_offset_0_alias
	.size		__nv_reservedSMEM_offset_0_alias, 0, 0
	.other		__nv_reservedSMEM_offset_0_alias,@"STO_CUDA_RESERVED_SHARED STV_DEFAULT"
__nv_reservedSMEM_offset_0_alias:
	.zero		0


//--------------------- .nv.constant0.matmul_kernel --------------------------
	.section	.nv.constant0.matmul_kernel,"a",@progbits
	.sectionflags	@""
	.align	4
.nv.constant0.matmul_kernel:
	.zero		608


//--------------------- SYMBOLS --------------------------

	.type		.nv.reservedSmem.offset0,@object
	.size		.nv.reservedSmem.offset0,0x4
